	.target	sm_80

	.elftype	@"ET_EXEC"


//--------------------- .note.nv.tkinfo           --------------------------
	.section	.note.nv.tkinfo,"",@"SHT_NOTE"
	.sectionflags	@"SHF_NOTE_NV_TKINFO"
	.tkinfo
        /*0018*/ 	.word	0x00000002
        /*0030*/ 	.string	""
        /*0030*/ 	.string	"ptxas"
        /*0030*/ 	.string	"Cuda compilation tools, release 13.0, V13.0.88"
        /*0030*/ 	.string	"Build cuda_13.0.r13.0/compiler.36424714_0"
        /*0030*/ 	.string	"-v  -suppress-debug-info  -lineinfo  -arch sm_80 "



//--------------------- .note.nv.cuinfo           --------------------------
	.section	.note.nv.cuinfo,"",@"SHT_NOTE"
	.sectionflags	@"SHF_NOTE_NV_CUINFO"
        /*0018*/ 	.short	0x0002
        /*001a*/ 	.short	0x0050
        /*001c*/ 	.short	0x0082
	.zero		2


//--------------------- .nv.info                  --------------------------
	.section	.nv.info,"",@"SHT_CUDA_INFO"
	.align	4


	//----- nvinfo : EIATTR_REGCOUNT
	.align		4
        /*0000*/ 	.byte	0x04, 0x2f
        /*0002*/ 	.short	(.L_1 - .L_0)
	.align		4
.L_0:
        /*0004*/ 	.word	index@(matmul_kernel)
        /*0008*/ 	.word	0x00000020


	//----- nvinfo : EIATTR_FRAME_SIZE
	.align		4
.L_1:
        /*000c*/ 	.byte	0x04, 0x11
        /*000e*/ 	.short	(.L_3 - .L_2)
	.align		4
.L_2:
        /*0010*/ 	.word	index@(matmul_kernel)
        /*0014*/ 	.word	0x000080a8


	//----- nvinfo : EIATTR_MIN_STACK_SIZE
	.align		4
.L_3:
        /*0018*/ 	.byte	0x04, 0x12
        /*001a*/ 	.short	(.L_5 - .L_4)
	.align		4
.L_4:
        /*001c*/ 	.word	index@(matmul_kernel)
        /*0020*/ 	.word	0x000080a8
.L_5:


//--------------------- .nv.info.matmul_kernel    --------------------------
	.section	.nv.info.matmul_kernel,"",@"SHT_CUDA_INFO"
	.sectionflags	@""
	.align	4


	//----- nvinfo : EIATTR_CUDA_API_VERSION
	.align		4
        /*0000*/ 	.byte	0x04, 0x37
        /*0002*/ 	.short	(.L_7 - .L_6)
.L_6:
        /*0004*/ 	.word	0x00000082


	//----- nvinfo : EIATTR_SW2861232_WAR
	.align		4
.L_7:
        /*0008*/ 	.byte	0x01, 0x35
	.zero		2


	//----- nvinfo : EIATTR_PARAM_CBANK
	.align		4
        /*000c*/ 	.byte	0x04, 0x0a
        /*000e*/ 	.short	(.L_9 - .L_8)
	.align		4
.L_8:
        /*0010*/ 	.word	index@(.nv.constant0.matmul_kernel)
        /*0014*/ 	.short	0x0160
        /*0016*/ 	.short	0x0050


	//----- nvinfo : EIATTR_CBANK_PARAM_SIZE
	.align		4
.L_9:
        /*0018*/ 	.byte	0x03, 0x19
        /*001a*/ 	.short	0x0050


	//----- nvinfo : EIATTR_KPARAM_INFO
	.align		4
        /*001c*/ 	.byte	0x04, 0x17
        /*001e*/ 	.short	(.L_11 - .L_10)
.L_10:
        /*0020*/ 	.word	0x00000000
        /*0024*/ 	.short	0x000d
        /*0026*/ 	.short	0x0048
        /*0028*/ 	.byte	0x00, 0xf4, 0x21, 0x00


	//----- nvinfo : EIATTR_KPARAM_INFO
	.align		4
.L_11:
        /*002c*/ 	.byte	0x04, 0x17
        /*002e*/ 	.short	(.L_13 - .L_12)
.L_12:
        /*0030*/ 	.word	0x00000000
        /*0034*/ 	.short	0x000c
        /*0036*/ 	.short	0x0040
        /*0038*/ 	.byte	0x00, 0xf4, 0x21, 0x00


	//----- nvinfo : EIATTR_KPARAM_INFO
	.align		4
.L_13:
        /*003c*/ 	.byte	0x04, 0x17
        /*003e*/ 	.short	(.L_15 - .L_14)
.L_14:
        /*0040*/ 	.word	0x00000000
        /*0044*/ 	.short	0x000b
        /*0046*/ 	.short	0x0038
        /*0048*/ 	.byte	0x00, 0xf0, 0x11, 0x00


	//----- nvinfo : EIATTR_KPARAM_INFO
	.align		4
.L_15:
        /*004c*/ 	.byte	0x04, 0x17
        /*004e*/ 	.short	(.L_17 - .L_16)
.L_16:
        /*0050*/ 	.word	0x00000000
        /*0054*/ 	.short	0x000a
        /*0056*/ 	.short	0x0034
        /*0058*/ 	.byte	0x00, 0xf0, 0x11, 0x00


	//----- nvinfo : EIATTR_KPARAM_INFO
	.align		4
.L_17:
        /*005c*/ 	.byte	0x04, 0x17
        /*005e*/ 	.short	(.L_19 - .L_18)
.L_18:
        /*0060*/ 	.word	0x00000000
        /*0064*/ 	.short	0x0009
        /*0066*/ 	.short	0x0030
        /*0068*/ 	.byte	0x00, 0xf0, 0x11, 0x00


	//----- nvinfo : EIATTR_KPARAM_INFO
	.align		4
.L_19:
        /*006c*/ 	.byte	0x04, 0x17
        /*006e*/ 	.short	(.L_21 - .L_20)
.L_20:
        /*0070*/ 	.word	0x00000000
        /*0074*/ 	.short	0x0008
        /*0076*/ 	.short	0x002c
        /*0078*/ 	.byte	0x00, 0xf0, 0x11, 0x00


	//----- nvinfo : EIATTR_KPARAM_INFO
	.align		4
.L_21:
        /*007c*/ 	.byte	0x04, 0x17
        /*007e*/ 	.short	(.L_23 - .L_22)
.L_22:
        /*0080*/ 	.word	0x00000000
        /*0084*/ 	.short	0x0007
        /*0086*/ 	.short	0x0028
        /*0088*/ 	.byte	0x00, 0xf0, 0x11, 0x00


	//----- nvinfo : EIATTR_KPARAM_INFO
	.align		4
.L_23:
        /*008c*/ 	.byte	0x04, 0x17
        /*008e*/ 	.short	(.L_25 - .L_24)
.L_24:
        /*0090*/ 	.word	0x00000000
        /*0094*/ 	.short	0x0006
        /*0096*/ 	.short	0x0024
        /*0098*/ 	.byte	0x00, 0xf0, 0x11, 0x00


	//----- nvinfo : EIATTR_KPARAM_INFO
	.align		4
.L_25:
        /*009c*/ 	.byte	0x04, 0x17
        /*009e*/ 	.short	(.L_27 - .L_26)
.L_26:
        /*00a0*/ 	.word	0x00000000
        /*00a4*/ 	.short	0x0005
        /*00a6*/ 	.short	0x0020
        /*00a8*/ 	.byte	0x00, 0xf0, 0x11, 0x00


	//----- nvinfo : EIATTR_KPARAM_INFO
	.align		4
.L_27:
        /*00ac*/ 	.byte	0x04, 0x17
        /*00ae*/ 	.short	(.L_29 - .L_28)
.L_28:
        /*00b0*/ 	.word	0x00000000
        /*00b4*/ 	.short	0x0004
        /*00b6*/ 	.short	0x001c
        /*00b8*/ 	.byte	0x00, 0xf0, 0x11, 0x00


	//----- nvinfo : EIATTR_KPARAM_INFO
	.align		4
.L_29:
        /*00bc*/ 	.byte	0x04, 0x17
        /*00be*/ 	.short	(.L_31 - .L_30)
.L_30:
        /*00c0*/ 	.word	0x00000000
        /*00c4*/ 	.short	0x0003
        /*00c6*/ 	.short	0x0018
        /*00c8*/ 	.byte	0x00, 0xf0, 0x11, 0x00


	//----- nvinfo : EIATTR_KPARAM_INFO
	.align		4
.L_31:
        /*00cc*/ 	.byte	0x04, 0x17
        /*00ce*/ 	.short	(.L_33 - .L_32)
.L_32:
        /*00d0*/ 	.word	0x00000000
        /*00d4*/ 	.short	0x0002
        /*00d6*/ 	.short	0x0010
        /*00d8*/ 	.byte	0x00, 0xf4, 0x21, 0x00


	//----- nvinfo : EIATTR_KPARAM_INFO
	.align		4
.L_33:
        /*00dc*/ 	.byte	0x04, 0x17
        /*00de*/ 	.short	(.L_35 - .L_34)
.L_34:
        /*00e0*/ 	.word	0x00000000
        /*00e4*/ 	.short	0x0001
        /*00e6*/ 	.short	0x0008
        /*00e8*/ 	.byte	0x00, 0xf4, 0x21, 0x00


	//----- nvinfo : EIATTR_KPARAM_INFO
	.align		4
.L_35:
        /*00ec*/ 	.byte	0x04, 0x17
        /*00ee*/ 	.short	(.L_37 - .L_36)
.L_36:
        /*00f0*/ 	.word	0x00000000
        /*00f4*/ 	.short	0x0000
        /*00f6*/ 	.short	0x0000
        /*00f8*/ 	.byte	0x00, 0xf4, 0x21, 0x00


	//----- nvinfo : EIATTR_MAXREG_COUNT
	.align		4
.L_37:
        /*00fc*/ 	.byte	0x03, 0x1b
        /*00fe*/ 	.short	0x00ff


	//----- nvinfo : EIATTR_NUM_BARRIERS
	.align		4
        /*0100*/ 	.byte	0x02, 0x4c
        /*0102*/ 	.byte	0x01
	.zero		1


	//----- nvinfo : EIATTR_ANNOTATIONS
	.align		4
        /*0104*/ 	.byte	0x04, 0x55
        /*0106*/ 	.short	(.L_39 - .L_38)


	//   ....[0]....
.L_38:
        /*0108*/ 	.word	0x00000001
        /*010c*/ 	.byte	0xf0, 0x04, 0x00, 0x00, 0x01, 0x00, 0x00, 0x00, 0x20, 0x05, 0x00, 0x00, 0x01, 0x00, 0x00, 0x00
        /* <DEDUP_REMOVED lines=2358> */
        /*947c*/ 	.byte	0xc0, 0x9c, 0x02, 0x00


	//----- nvinfo : EIATTR_MERCURY_ISA_VERSION
	.align		4
.L_39:
        /*9480*/ 	.byte	0x03, 0x5f
        /*9482*/ 	.short	0x0000


	//----- nvinfo : EIATTR_EXIT_INSTR_OFFSETS
	.align		4
        /*9484*/ 	.byte	0x04, 0x1c
        /*9486*/ 	.short	(.L_41 - .L_40)


	//   ....[0]....
.L_40:
        /*9488*/ 	.word	0x000c3790


	//   ....[1]....
        /*948c*/ 	.word	0x000c37c0


	//----- nvinfo : EIATTR_REQNTID
	.align		4
.L_41:
        /*9490*/ 	.byte	0x04, 0x10
        /*9492*/ 	.short	(.L_43 - .L_42)
.L_42:
        /*9494*/ 	.word	0x00000080
        /*9498*/ 	.word	0x00000001
        /*949c*/ 	.word	0x00000001
.L_43:


//--------------------- .nv.callgraph             --------------------------
	.section	.nv.callgraph,"",@"SHT_CUDA_CALLGRAPH"
	.align	4
	.sectionentsize	8
	.align		4
        /*0000*/ 	.word	0x00000000
	.align		4
        /*0004*/ 	.word	0xffffffff
	.align		4
        /*0008*/ 	.word	0x00000000
	.align		4
        /*000c*/ 	.word	0xfffffffe
	.align		4
        /*0010*/ 	.word	0x00000000
	.align		4
        /*0014*/ 	.word	0xfffffffd
	.align		4
        /*0018*/ 	.word	0x00000000
	.align		4
        /*001c*/ 	.word	0xfffffffc


//--------------------- .nv.rel.action            --------------------------
	.section	.nv.rel.action,"",@"SHT_CUDA_RELOCINFO"
	.align	8
	.sectionentsize	8
        /*0000*/ 	.byte	0x73, 0x00, 0x00, 0x00, 0x00, 0x00, 0x00, 0x00, 0x00, 0x00, 0x00, 0x11, 0x25, 0x00, 0x05, 0x36


//--------------------- .nv.constant0.matmul_kernel --------------------------
	.section	.nv.constant0.matmul_kernel,"a",@progbits
	.sectionflags	@""
	.align	4
.nv.constant0.matmul_kernel:
	.zero		432


//--------------------- .text.matmul_kernel       --------------------------
	.section	.text.matmul_kernel,"ax",@progbits
	.sectioninfo	@"SHI_REGISTERS=32"
	.align	128
        .global         matmul_kernel
        .type           matmul_kernel,@function
        .size           matmul_kernel,(.L_x_5 - matmul_kernel)
        .other          matmul_kernel,@"STO_CUDA_ENTRY STV_DEFAULT"
matmul_kernel:
.text.matmul_kernel:
[----:B------:R-:W-:-:S04]  /*0000*/  IMAD.MOV.U32 R1, RZ, RZ, c[0x0][0x28] ;  /* 0x00000a00ff017624 */ /* 0x000fc800078e00ff */
[----:B------:R-:W-:Y:S01]  /*0010*/  IMAD.MOV.U32 R0, RZ, RZ, c[0x0][0x17c] ;  /* 0x00005f00ff007624 */ /* 0x000fe200078e00ff */
[----:B------:R-:W-:Y:S01]  /*0020*/  IADD3 R1, R1, -0x80a8, RZ ;  /* 0xffff7f5801017810 */ /* 0x000fe20007ffe0ff */
[----:B------:R-:W0:Y:S01]  /*0030*/  S2R R12, SR_TID.X ;  /* 0x00000000000c7919 */ /* 0x000e220000002100 */
[----:B------:R-:W-:Y:S02]  /*0040*/  ULDC.64 UR6, c[0x0][0x118] ;  /* 0x0000460000067ab9 */ /* 0x000fe40000000a00 */
[----:B------:R-:W-:-:S04]  /*0050*/  IADD3 R0, R0, 0x1ff, RZ ;  /* 0x000001ff00007810 */ /* 0x000fc80007ffe0ff */
[----:B------:R-:W-:-:S04]  /*0060*/  SHF.R.S32.HI R3, RZ, 0x1f, R0 ;  /* 0x0000001fff037819 */ /* 0x000fc80000011400 */
[----:B------:R-:W-:Y:S02]  /*0070*/  LEA.HI R0, R3, R0, RZ, 0x9 ;  /* 0x0000000003007211 */ /* 0x000fe400078f48ff */
[----:B------:R-:W1:Y:S02]  /*0080*/  S2R R3, SR_CTAID.X ;  /* 0x0000000000037919 */ /* 0x000e640000002500 */
[----:B------:R-:W-:-:S04]  /*0090*/  SHF.R.S32.HI R0, RZ, 0x9, R0 ;  /* 0x00000009ff007819 */ /* 0x000fc80000011400 */
[-C--:B------:R-:W-:Y:S02]  /*00a0*/  IABS R7, R0.reuse ;  /* 0x0000000000077213 */ /* 0x080fe40000000000 */
[----:B------:R-:W-:Y:S02]  /*00b0*/  IABS R10, R0 ;  /* 0x00000000000a7213 */ /* 0x000fe40000000000 */
[----:B------:R-:W2:Y:S01]  /*00c0*/  I2F.RP R2, R7 ;  /* 0x0000000700027306 */ /* 0x000ea20000209400 */
[----:B0-----:R-:W-:Y:S02]  /*00d0*/  LOP3.LUT R14, R12, 0x7f, RZ, 0xc0, !PT ;  /* 0x0000007f0c0e7812 */ /* 0x001fe400078ec0ff */
[----:B-1----:R-:W-:-:S05]  /*00e0*/  IABS R8, R3 ;  /* 0x0000000300087213 */ /* 0x002fca0000000000 */
[----:B--2---:R-:W0:Y:S02]  /*00f0*/  MUFU.RCP R2, R2 ;  /* 0x0000000200027308 */ /* 0x004e240000001000 */
[----:B0-----:R-:W-:-:S06]  /*0100*/  IADD3 R4, R2, 0xffffffe, RZ ;  /* 0x0ffffffe02047810 */ /* 0x001fcc0007ffe0ff */
[----:B------:R0:W1:Y:S02]  /*0110*/  F2I.FTZ.U32.TRUNC.NTZ R5, R4 ;  /* 0x0000000400057305 */ /* 0x000064000021f000 */
[----:B0-----:R-:W-:Y:S02]  /*0120*/  IMAD.MOV.U32 R4, RZ, RZ, RZ ;  /* 0x000000ffff047224 */ /* 0x001fe400078e00ff */
[----:B-1----:R-:W-:-:S04]  /*0130*/  IMAD.MOV R6, RZ, RZ, -R5 ;  /* 0x000000ffff067224 */ /* 0x002fc800078e0a05 */
[----:B------:R-:W-:Y:S02]  /*0140*/  IMAD R9, R6, R7, RZ ;  /* 0x0000000706097224 */ /* 0x000fe400078e02ff */
[----:B------:R-:W-:Y:S02]  /*0150*/  IMAD.MOV.U32 R6, RZ, RZ, R8 ;  /* 0x000000ffff067224 */ /* 0x000fe400078e0008 */
[----:B------:R-:W-:-:S04]  /*0160*/  IMAD.HI.U32 R5, R5, R9, R4 ;  /* 0x0000000905057227 */ /* 0x000fc800078e0004 */
[----:B------:R-:W-:Y:S02]  /*0170*/  IMAD.MOV R9, RZ, RZ, -R10 ;  /* 0x000000ffff097224 */ /* 0x000fe400078e0a0a */
[----:B------:R-:W-:-:S04]  /*0180*/  IMAD.HI.U32 R2, R5, R6, RZ ;  /* 0x0000000605027227 */ /* 0x000fc800078e00ff */
[----:B------:R-:W-:-:S05]  /*0190*/  IMAD R4, R2, R9, R6 ;  /* 0x0000000902047224 */ /* 0x000fca00078e0206 */
[----:B------:R-:W-:-:S13]  /*01a0*/  ISETP.GT.U32.AND P1, PT, R7, R4, PT ;  /* 0x000000040700720c */ /* 0x000fda0003f24070 */
[----:B------:R-:W-:Y:S01]  /*01b0*/  @!P1 IMAD.IADD R4, R4, 0x1, -R7 ;  /* 0x0000000104049824 */ /* 0x000fe200078e0a07 */
[----:B------:R-:W-:Y:S02]  /*01c0*/  @!P1 IADD3 R2, R2, 0x1, RZ ;  /* 0x0000000102029810 */ /* 0x000fe40007ffe0ff */
[----:B------:R-:W-:Y:S02]  /*01d0*/  ISETP.NE.AND P1, PT, R0, RZ, PT ;  /* 0x000000ff0000720c */ /* 0x000fe40003f25270 */
[----:B------:R-:W-:Y:S02]  /*01e0*/  ISETP.GE.U32.AND P0, PT, R4, R7, PT ;  /* 0x000000070400720c */ /* 0x000fe40003f06070 */
[----:B------:R-:W-:-:S04]  /*01f0*/  LOP3.LUT R4, R3, R0, RZ, 0x3c, !PT ;  /* 0x0000000003047212 */ /* 0x000fc800078e3cff */
[----:B------:R-:W-:Y:S01]  /*0200*/  ISETP.GE.AND P2, PT, R4, RZ, PT ;  /* 0x000000ff0400720c */ /* 0x000fe20003f46270 */
[----:B------:R-:W-:-:S05]  /*0210*/  IMAD.MOV.U32 R4, RZ, RZ, c[0x0][0x178] ;  /* 0x00005e00ff047624 */ /* 0x000fca00078e00ff */
[----:B------:R-:W-:Y:S02]  /*0220*/  IADD3 R4, R4, 0x7f, RZ ;  /* 0x0000007f04047810 */ /* 0x000fe40007ffe0ff */
[----:B------:R-:W-:Y:S02]  /*0230*/  @P0 IADD3 R2, R2, 0x1, RZ ;  /* 0x0000000102020810 */ /* 0x000fe40007ffe0ff */
[----:B------:R-:W-:-:S03]  /*0240*/  SHF.R.S32.HI R5, RZ, 0x1f, R4 ;  /* 0x0000001fff057819 */ /* 0x000fc60000011404 */
[----:B------:R-:W-:Y:S01]  /*0250*/  @!P2 IMAD.MOV R2, RZ, RZ, -R2 ;  /* 0x000000ffff02a224 */ /* 0x000fe200078e0a02 */
[----:B------:R-:W-:Y:S02]  /*0260*/  LEA.HI R5, R5, R4, RZ, 0x7 ;  /* 0x0000000405057211 */ /* 0x000fe400078f38ff */
[----:B------:R-:W-:-:S04]  /*0270*/  @!P1 LOP3.LUT R2, RZ, R0, RZ, 0x33, !PT ;  /* 0x00000000ff029212 */ /* 0x000fc800078e33ff */
[----:B------:R-:W-:Y:S01]  /*0280*/  LEA.HI.SX32 R5, R5, -R2, 0x19 ;  /* 0x8000000205057211 */ /* 0x000fe200078fcaff */
[----:B------:R-:W-:-:S03]  /*0290*/  IMAD.MOV R7, RZ, RZ, -R2 ;  /* 0x000000ffff077224 */ /* 0x000fc600078e0a02 */
[----:B------:R-:W-:Y:S01]  /*02a0*/  IMNMX R8, R5, 0x1, PT ;  /* 0x0000000105087817 */ /* 0x000fe20003800200 */
[----:B------:R-:W-:-:S03]  /*02b0*/  IMAD R7, R0, R7, R3 ;  /* 0x0000000700077224 */ /* 0x000fc600078e0203 */
[-C--:B------:R-:W-:Y:S02]  /*02c0*/  IABS R9, R8.reuse ;  /* 0x0000000800097213 */ /* 0x080fe40000000000 */
[----:B------:R-:W-:Y:S02]  /*02d0*/  IABS R11, R8 ;  /* 0x00000008000b7213 */ /* 0x000fe40000000000 */
[----:B------:R-:W0:Y:S08]  /*02e0*/  I2F.RP R6, R9 ;  /* 0x0000000900067306 */ /* 0x000e300000209400 */
[----:B0-----:R-:W0:Y:S02]  /*02f0*/  MUFU.RCP R6, R6 ;  /* 0x0000000600067308 */ /* 0x001e240000001000 */
[----:B0-----:R-:W-:-:S06]  /*0300*/  IADD3 R4, R6, 0xffffffe, RZ ;  /* 0x0ffffffe06047810 */ /* 0x001fcc0007ffe0ff */
[----:B------:R0:W1:Y:S02]  /*0310*/  F2I.FTZ.U32.TRUNC.NTZ R5, R4 ;  /* 0x0000000400057305 */ /* 0x000064000021f000 */
[----:B0-----:R-:W-:Y:S02]  /*0320*/  IMAD.MOV.U32 R4, RZ, RZ, RZ ;  /* 0x000000ffff047224 */ /* 0x001fe400078e00ff */
[----:B-1----:R-:W-:-:S04]  /*0330*/  IMAD.MOV R10, RZ, RZ, -R5 ;  /* 0x000000ffff0a7224 */ /* 0x002fc800078e0a05 */
[----:B------:R-:W-:Y:S01]  /*0340*/  IMAD.MOV.U32 R0, RZ, RZ, R10 ;  /* 0x000000ffff007224 */ /* 0x000fe200078e000a */
[----:B------:R-:W-:-:S03]  /*0350*/  IABS R10, R7 ;  /* 0x00000007000a7213 */ /* 0x000fc60000000000 */
        /* <DEDUP_REMOVED lines=13> */
[----:B------:R-:W-:-:S05]  /*0430*/  IMAD.MOV.U32 R0, RZ, RZ, 0x7f ;  /* 0x0000007fff007424 */ /* 0x000fca00078e00ff */
[----:B------:R-:W-:Y:S02]  /*0440*/  IADD3 R15, R0, c[0x0][0x180], RZ ;  /* 0x00006000000f7a10 */ /* 0x000fe40007ffe0ff */
[----:B------:R-:W-:Y:S02]  /*0450*/  @P0 IADD3 R5, R5, 0x1, RZ ;  /* 0x0000000105050810 */ /* 0x000fe40007ffe0ff */
[----:B------:R-:W-:-:S03]  /*0460*/  ISETP.GT.AND P0, PT, R15, 0x7f, PT ;  /* 0x0000007f0f00780c */ /* 0x000fc60003f04270 */
[----:B------:R-:W-:Y:S01]  /*0470*/  @!P2 IMAD.MOV R5, RZ, RZ, -R5 ;  /* 0x000000ffff05a224 */ /* 0x000fe200078e0a05 */
[----:B------:R-:W-:-:S05]  /*0480*/  @!P1 LOP3.LUT R5, RZ, R8, RZ, 0x33, !PT ;  /* 0x00000008ff059212 */ /* 0x000fca00078e33ff */
[----:B------:R-:W-:Y:S02]  /*0490*/  IMAD.MOV R3, RZ, RZ, -R5 ;  /* 0x000000ffff037224 */ /* 0x000fe400078e0a05 */
[----:B------:R-:W-:Y:S02]  /*04a0*/  IMAD.SHL.U32 R13, R5, 0x200, RZ ;  /* 0x00000200050d7824 */ /* 0x000fe400078e00ff */
[----:B------:R-:W-:-:S03]  /*04b0*/  IMAD R3, R8, R3, R7 ;  /* 0x0000000308037224 */ /* 0x000fc600078e0207 */
[C---:B------:R-:W-:Y:S01]  /*04c0*/  IADD3 R4, R13.reuse, 0x1, RZ ;  /* 0x000000010d047810 */ /* 0x040fe20007ffe0ff */
[----:B------:R-:W-:Y:S01]  /*04d0*/  IMAD.IADD R0, R2, 0x1, R3 ;  /* 0x0000000102007824 */ /* 0x000fe200078e0203 */
[C---:B------:R-:W-:Y:S01]  /*04e0*/  IADD3 R2, R13.reuse, 0x2, RZ ;  /* 0x000000020d027810 */ /* 0x040fe20007ffe0ff */
[----:B------:R-:W-:Y:S01]  /*04f0*/  STL [R1+0xbdc], R13 ;  /* 0x000bdc0d01007387 */ /* 0x000fe20000100800 */
[C---:B------:R-:W-:Y:S02]  /*0500*/  IADD3 R3, R13.reuse, 0x3, RZ ;  /* 0x000000030d037810 */ /* 0x040fe40007ffe0ff */
[C---:B------:R-:W-:Y:S01]  /*0510*/  IADD3 R5, R13.reuse, 0x1f3, RZ ;  /* 0x000001f30d057810 */ /* 0x040fe20007ffe0ff */
[----:B------:R0:W-:Y:S01]  /*0520*/  STL [R1+0x22d4], R4 ;  /* 0x0022d40401007387 */ /* 0x0001e20000100800 */
[C---:B------:R-:W-:Y:S02]  /*0530*/  IADD3 R28, R13.reuse, 0x1fc, RZ ;  /* 0x000001fc0d1c7810 */ /* 0x040fe40007ffe0ff */
[C---:B------:R-:W-:Y:S01]  /*0540*/  IADD3 R29, R13.reuse, 0x1ff, RZ ;  /* 0x000001ff0d1d7810 */ /* 0x040fe20007ffe0ff */
[----:B------:R1:W-:Y:S04]  /*0550*/  STL [R1+0x22d8], R2 ;  /* 0x0022d80201007387 */ /* 0x0003e80000100800 */
[----:B------:R2:W-:Y:S01]  /*0560*/  STL [R1+0x22dc], R3 ;  /* 0x0022dc0301007387 */ /* 0x0005e20000100800 */
[----:B0-----:R-:W-:-:S02]  /*0570*/  IADD3 R4, R13, 0x4, RZ ;  /* 0x000000040d047810 */ /* 0x001fc40007ffe0ff */
[----:B-1----:R-:W-:-:S03]  /*0580*/  IADD3 R2, R13, 0x5, RZ ;  /* 0x000000050d027810 */ /* 0x002fc60007ffe0ff */
[----:B------:R0:W-:Y:S01]  /*0590*/  STL [R1+0x22e0], R4 ;  /* 0x0022e00401007387 */ /* 0x0001e20000100800 */
[----:B--2---:R-:W-:-:S03]  /*05a0*/  IADD3 R3, R13, 0x6, RZ ;  /* 0x000000060d037810 */ /* 0x004fc60007ffe0ff */
[----:B------:R1:W-:Y:S04]  /*05b0*/  STL [R1+0x22e4], R2 ;  /* 0x0022e40201007387 */ /* 0x0003e80000100800 */
[----:B------:R2:W-:Y:S01]  /*05c0*/  STL [R1+0x22e8], R3 ;  /* 0x0022e80301007387 */ /* 0x0005e20000100800 */
[C---:B0-----:R-:W-:Y:S02]  /*05d0*/  IADD3 R4, R13.reuse, 0x7, RZ ;  /* 0x000000070d047810 */ /* 0x041fe40007ffe0ff */
        /* <DEDUP_REMOVED lines=944> */
[----:B--2---:R-:W-:Y:S01]  /*40e0*/  IMAD R3, R0, 0x80, R14 ;  /* 0x0000008000037824 */ /* 0x004fe200078e020e */
[C---:B------:R-:W-:Y:S02]  /*40f0*/  IADD3 R0, R13.reuse, 0x1e0, RZ ;  /* 0x000001e00d007810 */ /* 0x040fe40007ffe0ff */
[----:B------:R1:W-:Y:S04]  /*4100*/  STL [R1+0x2a48], R2 ;  /* 0x002a480201007387 */ /* 0x0003e80000100800 */
[----:B------:R2:W-:Y:S01]  /*4110*/  STL [R1+0x22c4], R3 ;  /* 0x0022c40301007387 */ /* 0x0005e20000100800 */
[----:B0-----:R-:W-:-:S03]  /*4120*/  IADD3 R4, R13, 0x1ee, RZ ;  /* 0x000001ee0d047810 */ /* 0x001fc60007ffe0ff */
[----:B------:R0:W-:Y:S01]  /*4130*/  STL [R1+0x2a44], R0 ;  /* 0x002a440001007387 */ /* 0x0001e20000100800 */
[C---:B-1----:R-:W-:Y:S02]  /*4140*/  IADD3 R2, R13.reuse, 0x1e1, RZ ;  /* 0x000001e10d027810 */ /* 0x042fe40007ffe0ff */
[----:B--2---:R-:W-:-:S03]  /*4150*/  IADD3 R3, R13, 0x1e2, RZ ;  /* 0x000001e20d037810 */ /* 0x004fc60007ffe0ff */
[----:B------:R1:W-:Y:S01]  /*4160*/  STL [R1+0x2a50], R2 ;  /* 0x002a500201007387 */ /* 0x0003e20000100800 */
[----:B0-----:R-:W-:-:S03]  /*4170*/  IADD3 R0, R13, 0x1e3, RZ ;  /* 0x000001e30d007810 */ /* 0x001fc60007ffe0ff */
[----:B------:R0:W-:Y:S04]  /*4180*/  STL [R1+0x2a4c], R3 ;  /* 0x002a4c0301007387 */ /* 0x0001e80000100800 */
[----:B------:R2:W-:Y:S01]  /*4190*/  STL [R1+0x2a54], R0 ;  /* 0x002a540001007387 */ /* 0x0005e20000100800 */
[C---:B-1----:R-:W-:Y:S02]  /*41a0*/  IADD3 R2, R13.reuse, 0x1e4, RZ ;  /* 0x000001e40d027810 */ /* 0x042fe40007ffe0ff */
[----:B0-----:R-:W-:-:S03]  /*41b0*/  IADD3 R3, R13, 0x1e5, RZ ;  /* 0x000001e50d037810 */ /* 0x001fc60007ffe0ff */
        /* <DEDUP_REMOVED lines=16> */
[----:B0-----:R-:W-:-:S03]  /*42c0*/  IADD3 R2, R13, 0x1ed, RZ ;  /* 0x000001ed0d027810 */ /* 0x001fc60007ffe0ff */
[----:B------:R0:W-:Y:S01]  /*42d0*/  STL [R1+0x2a80], R4 ;  /* 0x002a800401007387 */ /* 0x0001e20000100800 */
[----:B-1----:R-:W-:-:S03]  /*42e0*/  IADD3 R3, R13, 0x1f0, RZ ;  /* 0x000001f00d037810 */ /* 0x002fc60007ffe0ff */
[----:B------:R-:W-:Y:S01]  /*42f0*/  STL [R1+0x2a7c], R2 ;  /* 0x002a7c0201007387 */ /* 0x000fe20000100800 */
[C---:B--2---:R-:W-:Y:S02]  /*4300*/  IADD3 R0, R13.reuse, 0x1ef, RZ ;  /* 0x000001ef0d007810 */ /* 0x044fe40007ffe0ff */
[----:B0-----:R-:W-:-:S03]  /*4310*/  IADD3 R4, R13, 0x1f4, RZ ;  /* 0x000001f40d047810 */ /* 0x001fc60007ffe0ff */
[----:B------:R0:W-:Y:S04]  /*4320*/  STL [R1+0x2a84], R0 ;  /* 0x002a840001007387 */ /* 0x0001e80000100800 */
[----:B------:R1:W-:Y:S01]  /*4330*/  STL [R1+0x2a88], R3 ;  /* 0x002a880301007387 */ /* 0x0003e20000100800 */
[C---:B0-----:R-:W-:Y:S02]  /*4340*/  IADD3 R0, R13.reuse, 0x1f1, RZ ;  /* 0x000001f10d007810 */ /* 0x041fe40007ffe0ff */
[----:B-1----:R-:W-:-:S03]  /*4350*/  IADD3 R3, R13, 0x1f2, RZ ;  /* 0x000001f20d037810 */ /* 0x002fc60007ffe0ff */
[----:B------:R0:W-:Y:S04]  /*4360*/  STL [R1+0x2a90], R0 ;  /* 0x002a900001007387 */ /* 0x0001e80000100800 */
[----:B------:R1:W-:Y:S04]  /*4370*/  STL [R1+0x2a9c], R5 ;  /* 0x002a9c0501007387 */ /* 0x0003e80000100800 */
[----:B------:R-:W-:Y:S01]  /*4380*/  STL [R1+0x2a94], R3 ;  /* 0x002a940301007387 */ /* 0x000fe20000100800 */
[----:B0-----:R-:W-:-:S03]  /*4390*/  IADD3 R0, R13, 0x1f5, RZ ;  /* 0x000001f50d007810 */ /* 0x001fc60007ffe0ff */
[----:B------:R0:W-:Y:S01]  /*43a0*/  STL [R1+0x2aa0], R4 ;  /* 0x002aa00401007387 */ /* 0x0001e20000100800 */
[----:B-1----:R-:W-:-:S03]  /*43b0*/  IADD3 R5, R13, 0x1f6, RZ ;  /* 0x000001f60d057810 */ /* 0x002fc60007ffe0ff */
[----:B------:R1:W-:Y:S04]  /*43c0*/  STL [R1+0x2aa8], R0 ;  /* 0x002aa80001007387 */ /* 0x0003e80000100800 */
[----:B------:R2:W-:Y:S01]  /*43d0*/  STL [R1+0x2aac], R5 ;  /* 0x002aac0501007387 */ /* 0x0005e20000100800 */
[C---:B0-----:R-:W-:Y:S02]  /*43e0*/  IADD3 R4, R13.reuse, 0x1f7, RZ ;  /* 0x000001f70d047810 */ /* 0x041fe40007ffe0ff */
[----:B-1----:R-:W-:-:S03]  /*43f0*/  IADD3 R0, R13, 0x1f8, RZ ;  /* 0x000001f80d007810 */ /* 0x002fc60007ffe0ff */
[----:B------:R0:W-:Y:S01]  /*4400*/  STL [R1+0x2ab4], R4 ;  /* 0x002ab40401007387 */ /* 0x0001e20000100800 */
[----:B--2---:R-:W-:-:S03]  /*4410*/  IADD3 R5, R13, 0x1f9, RZ ;  /* 0x000001f90d057810 */ /* 0x004fc60007ffe0ff */
[----:B------:R1:W-:Y:S04]  /*4420*/  STL [R1+0x2ab8], R0 ;  /* 0x002ab80001007387 */ /* 0x0003e80000100800 */
[----:B------:R-:W-:Y:S01]  /*4430*/  STL [R1+0x2ac0], R5 ;  /* 0x002ac00501007387 */ /* 0x000fe20000100800 */
[C---:B0-----:R-:W-:Y:S02]  /*4440*/  IADD3 R4, R13.reuse, 0x1fa, RZ ;  /* 0x000001fa0d047810 */ /* 0x041fe40007ffe0ff */
[----:B-1----:R-:W-:-:S03]  /*4450*/  IADD3 R0, R13, 0x1fb, RZ ;  /* 0x000001fb0d007810 */ /* 0x002fc60007ffe0ff */
[----:B------:R0:W-:Y:S04]  /*4460*/  STL [R1+0x2ac4], R4 ;  /* 0x002ac40401007387 */ /* 0x0001e80000100800 */
[----:B------:R1:W-:Y:S01]  /*4470*/  STL [R1+0x2abc], R0 ;  /* 0x002abc0001007387 */ /* 0x0003e20000100800 */
[C---:B0-----:R-:W-:Y:S02]  /*4480*/  IADD3 R4, R13.reuse, 0x1fd, RZ ;  /* 0x000001fd0d047810 */ /* 0x041fe40007ffe0ff */
[----:B-1----:R-:W-:-:S03]  /*4490*/  IADD3 R0, R13, 0x1fe, RZ ;  /* 0x000001fe0d007810 */ /* 0x002fc60007ffe0ff */
[----:B------:R0:W-:Y:S04]  /*44a0*/  STL [R1+0x2aa4], R4 ;  /* 0x002aa40401007387 */ /* 0x0001e80000100800 */
[----:B------:R0:W-:Y:S04]  /*44b0*/  STL [R1+0x2ab0], R28 ;  /* 0x002ab01c01007387 */ /* 0x0001e80000100800 */
[----:B------:R0:W-:Y:S04]  /*44c0*/  STL [R1+0x2a98], R0 ;  /* 0x002a980001007387 */ /* 0x0001e80000100800 */
[----:B------:R0:W-:Y:S01]  /*44d0*/  STL [R1+0x2a8c], R29 ;  /* 0x002a8c1d01007387 */ /* 0x0001e20000100800 */
[----:B------:R-:W-:Y:S05]  /*44e0*/  @P0 BRA `(.L_x_0) ;  /* 0x00000f8000000947 */ /* 0x000fea0003800000 */
[----:B------:R1:W-:Y:S01]  /*44f0*/  STL [R1], RZ ;  /* 0x000000ff01007387 */ /* 0x0003e20000100800 */
[----:B0-----:R-:W-:Y:S01]  /*4500*/  IMAD.SHL.U32 R0, R12, 0x40, RZ ;  /* 0x000000400c007824 */ /* 0x001fe200078e00ff */
[----:B------:R-:W-:Y:S01]  /*4510*/  CS2R R24, SRZ ;  /* 0x0000000000187805 */ /* 0x000fe2000001ff00 */
[----:B------:R-:W-:Y:S01]  /*4520*/  CS2R R26, SRZ ;  /* 0x00000000001a7805 */ /* 0x000fe2000001ff00 */
[----:B------:R1:W-:Y:S01]  /*4530*/  STL [R1+0x4], RZ ;  /* 0x000004ff01007387 */ /* 0x0003e20000100800 */
[----:B------:R-:W-:Y:S01]  /*4540*/  CS2R R20, SRZ ;  /* 0x0000000000147805 */ /* 0x000fe2000001ff00 */
[----:B------:R-:W-:Y:S01]  /*4550*/  LOP3.LUT R0, R0, 0x1800, RZ, 0xc0, !PT ;  /* 0x0000180000007812 */ /* 0x000fe200078ec0ff */
[----:B------:R-:W-:Y:S01]  /*4560*/  CS2R R22, SRZ ;  /* 0x0000000000167805 */ /* 0x000fe2000001ff00 */
[----:B------:R1:W-:Y:S01]  /*4570*/  STL [R1+0x8], RZ ;  /* 0x000008ff01007387 */ /* 0x0003e20000100800 */
[----:B------:R-:W-:Y:S01]  /*4580*/  CS2R R16, SRZ ;  /* 0x0000000000107805 */ /* 0x000fe2000001ff00 */
[----:B------:R-:W-:Y:S01]  /*4590*/  CS2R R18, SRZ ;  /* 0x0000000000127805 */ /* 0x000fe2000001ff00 */
[----:B------:R-:W-:Y:S01]  /*45a0*/  CS2R R12, SRZ ;  /* 0x00000000000c7805 */ /* 0x000fe2000001ff00 */
[----:B------:R1:W-:Y:S01]  /*45b0*/  STL [R1+0xc], RZ ;  /* 0x00000cff01007387 */ /* 0x0003e20000100800 */
[----:B------:R-:W-:Y:S01]  /*45c0*/  CS2R R14, SRZ ;  /* 0x00000000000e7805 */ /* 0x000fe2000001ff00 */
[----:B------:R-:W-:Y:S01]  /*45d0*/  CS2R R8, SRZ ;  /* 0x0000000000087805 */ /* 0x000fe2000001ff00 */
[----:B------:R-:W-:Y:S01]  /*45e0*/  CS2R R10, SRZ ;  /* 0x00000000000a7805 */ /* 0x000fe2000001ff00 */
[----:B------:R1:W-:Y:S01]  /*45f0*/  STL [R1+0x10], RZ ;  /* 0x000010ff01007387 */ /* 0x0003e20000100800 */
[----:B------:R-:W-:Y:S01]  /*4600*/  CS2R R4, SRZ ;  /* 0x0000000000047805 */ /* 0x000fe2000001ff00 */
[----:B------:R-:W-:-:S02]  /*4610*/  CS2R R6, SRZ ;  /* 0x0000000000067805 */ /* 0x000fc4000001ff00 */
[----:B------:R1:W-:Y:S04]  /*4620*/  STL [R1+0x14], RZ ;  /* 0x000014ff01007387 */ /* 0x0003e80000100800 */
        /* <DEDUP_REMOVED lines=183> */
[----:B------:R1:W-:Y:S04]  /*51a0*/  STL [R1+0x22c8], R0 ;  /* 0x0022c80001007387 */ /* 0x0003e80000100800 */
        /* <DEDUP_REMOVED lines=42> */
[----:B------:R1:W-:Y:S01]  /*5450*/  STL [R1+0x3ac], RZ ;  /* 0x0003acff01007387 */ /* 0x0003e20000100800 */
[----:B------:R-:W-:Y:S05]  /*5460*/  BRA `(.L_x_1) ;  /* 0x000ad67000007947 */ /* 0x000fea0003800000 */
.L_x_0:
[----:B------:R-:W-:Y:S01]  /*5470*/  IABS R11, c[0x0][0x178] ;  /* 0x00005e00000b7a13 */ /* 0x000fe20000000000 */
[----:B------:R-:W-:Y:S01]  /*5480*/  IMAD.MOV.U32 R15, RZ, RZ, R2 ;  /* 0x000000ffff0f7224 */ /* 0x000fe200078e0002 */
[----:B------:R-:W2:Y:S02]  /*5490*/  LDL R26, [R1+0x2abc] ;  /* 0x002abc00011a7983 */ /* 0x000ea40000100800 */
[----:B------:R-:W1:Y:S02]  /*54a0*/  I2F.RP R2, R11 ;  /* 0x0000000b00027306 */ /* 0x000e640000209400 */
[----:B------:R-:W3:Y:S04]  /*54b0*/  LDL R27, [R1+0x2ac4] ;  /* 0x002ac400011b7983 */ /* 0x000ee80000100800 */
[----:B------:R-:W4:Y:S04]  /*54c0*/  LDL R8, [R1+0x22c4] ;  /* 0x0022c40001087983 */ /* 0x000f280000100800 */
[----:B------:R-:W5:Y:S04]  /*54d0*/  LDL R20, [R1+0x2ac0] ;  /* 0x002ac00001147983 */ /* 0x000f680000100800 */
[----:B------:R-:W2:Y:S01]  /*54e0*/  LDL R22, [R1+0x2ab8] ;  /* 0x002ab80001167983 */ /* 0x000ea20000100800 */
[----:B-1----:R-:W1:Y:S01]  /*54f0*/  MUFU.RCP R2, R2 ;  /* 0x0000000200027308 */ /* 0x002e620000001000 */
[----:B------:R-:W-:-:S02]  /*5500*/  IMAD.MOV.U32 R18, RZ, RZ, R3 ;  /* 0x000000ffff127224 */ /* 0x000fc400078e0003 */
[----:B------:R-:W2:Y:S04]  /*5510*/  LDL R23, [R1+0x2aac] ;  /* 0x002aac0001177983 */ /* 0x000ea80000100800 */
[----:B------:R-:W2:Y:S04]  /*5520*/  LDL R10, [R1+0x2aa8] ;  /* 0x002aa800010a7983 */ /* 0x000ea80000100800 */
[----:B------:R-:W2:Y:S04]  /*5530*/  LDL R7, [R1+0x2a84] ;  /* 0x002a840001077983 */ /* 0x000ea80000100800 */
[----:B------:R-:W2:Y:S01]  /*5540*/  LDL R21, [R1+0x2ab4] ;  /* 0x002ab40001157983 */ /* 0x000ea20000100800 */
[----:B-1----:R-:W-:-:S03]  /*5550*/  IADD3 R2, R2, 0xffffffe, RZ ;  /* 0x0ffffffe02027810 */ /* 0x002fc60007ffe0ff */
[----:B------:R-:W2:Y:S01]  /*5560*/  LDL R16, [R1+0x2aa0] ;  /* 0x002aa00001107983 */ /* 0x000ea20000100800 */
[----:B------:R1:W0:Y:S03]  /*5570*/  F2I.FTZ.U32.TRUNC.NTZ R3, R2 ;  /* 0x0000000200037305 */ /* 0x000226000021f000 */
[----:B------:R-:W2:Y:S04]  /*5580*/  LDL R17, [R1+0x2a9c] ;  /* 0x002a9c0001117983 */ /* 0x000ea80000100800 */
[----:B------:R-:W2:Y:S01]  /*5590*/  LDL R19, [R1+0x2a90] ;  /* 0x002a900001137983 */ /* 0x000ea20000100800 */
[----:B-1----:R-:W-:-:S03]  /*55a0*/  IMAD.MOV.U32 R2, RZ, RZ, RZ ;  /* 0x000000ffff027224 */ /* 0x002fc600078e00ff */
[----:B------:R-:W2:Y:S04]  /*55b0*/  LDL R12, [R1+0x2a78] ;  /* 0x002a7800010c7983 */ /* 0x000ea80000100800 */
[----:B------:R-:W2:Y:S01]  /*55c0*/  LDL R14, [R1+0x2a80] ;  /* 0x002a8000010e7983 */ /* 0x000ea20000100800 */
[----:B0-----:R-:W-:-:S03]  /*55d0*/  IMAD.MOV R9, RZ, RZ, -R3 ;  /* 0x000000ffff097224 */ /* 0x001fc600078e0a03 */
[----:B------:R-:W2:Y:S01]  /*55e0*/  LDL R13, [R1+0x2a88] ;  /* 0x002a8800010d7983 */ /* 0x000ea20000100800 */
[----:B------:R-:W-:-:S04]  /*55f0*/  IMAD R9, R9, R11, RZ ;  /* 0x0000000b09097224 */ /* 0x000fc800078e02ff */
[----:B------:R-:W-:Y:S02]  /*5600*/  IMAD.HI.U32 R9, R3, R9, R2 ;  /* 0x0000000903097227 */ /* 0x000fe400078e0002 */
[----:B------:R-:W2:Y:S04]  /*5610*/  LDL R3, [R1+0x2a98] ;  /* 0x002a980001037983 */ /* 0x000ea80000100800 */
[----:B------:R-:W3:Y:S01]  /*5620*/  LDL R2, [R1+0x2aa4] ;  /* 0x002aa40001027983 */ /* 0x000ee20000100800 */
[----:B------:R-:W-:Y:S01]  /*5630*/  IMAD.MOV.U32 R24, RZ, RZ, R29 ;  /* 0x000000ffff187224 */ /* 0x000fe200078e001d */
[----:B------:R-:W-:-:S04]  /*5640*/  IABS R29, c[0x0][0x17c] ;  /* 0x00005f00001d7a13 */ /* 0x000fc80000000000 */
[----:B------:R-:W0:Y:S08]  /*5650*/  I2F.RP R0, R29 ;  /* 0x0000001d00007306 */ /* 0x000e300000209400 */
[----:B0-----:R-:W0:Y:S01]  /*5660*/  MUFU.RCP R0, R0 ;  /* 0x0000000000007308 */ /* 0x001e220000001000 */
[----:B------:R-:W1:Y:S01]  /*5670*/  S2R R6, SR_TID.X ;  /* 0x0000000000067919 */ /* 0x000e620000002100 */
[----:B0-----:R-:W-:-:S06]  /*5680*/  IADD3 R0, R0, 0xffffffe, RZ ;  /* 0x0ffffffe00007810 */ /* 0x001fcc0007ffe0ff */
[----:B------:R1:W0:Y:S01]  /*5690*/  F2I.FTZ.U32.TRUNC.NTZ R5, R0 ;  /* 0x0000000000057305 */ /* 0x000222000021f000 */
[----:B------:R-:W-:Y:S02]  /*56a0*/  IMAD.MOV.U32 R25, RZ, RZ, R28 ;  /* 0x000000ffff197224 */ /* 0x000fe400078e001c */
[----:B------:R-:W-:Y:S01]  /*56b0*/  IMAD.MOV.U32 R4, RZ, RZ, RZ ;  /* 0x000000ffff047224 */ /* 0x000fe200078e00ff */
[----:B-1----:R-:W-:Y:S01]  /*56c0*/  LOP3.LUT R0, R6, 0x7, RZ, 0xc0, !PT ;  /* 0x0000000706007812 */ /* 0x002fe200078ec0ff */
[----:B0-----:R-:W-:-:S04]  /*56d0*/  IMAD.MOV R28, RZ, RZ, -R5 ;  /* 0x000000ffff1c7224 */ /* 0x001fc800078e0a05 */
[----:B------:R-:W-:-:S04]  /*56e0*/  IMAD R28, R28, R29, RZ ;  /* 0x0000001d1c1c7224 */ /* 0x000fc800078e02ff */
[----:B------:R-:W-:-:S04]  /*56f0*/  IMAD.HI.U32 R28, R5, R28, R4 ;  /* 0x0000001c051c7227 */ /* 0x000fc800078e0004 */
[----:B------:R-:W-:Y:S02]  /*5700*/  IMAD.SHL.U32 R4, R0, 0x10, RZ ;  /* 0x0000001000047824 */ /* 0x000fe400078e00ff */
[----:B------:R-:W-:Y:S01]  /*5710*/  IMAD.SHL.U32 R6, R6, 0x2, RZ ;  /* 0x0000000206067824 */ /* 0x000fe200078e00ff */
[----:B----4-:R-:W-:-:S05]  /*5720*/  IABS R8, R8 ;  /* 0x0000000800087213 */ /* 0x010fca0000000000 */
[----:B------:R-:W-:-:S04]  /*5730*/  IMAD.HI.U32 R9, R9, R8, RZ ;  /* 0x0000000809097227 */ /* 0x000fc800078e00ff */
[----:B------:R-:W-:-:S04]  /*5740*/  IMAD.MOV R9, RZ, RZ, -R9 ;  /* 0x000000ffff097224 */ /* 0x000fc800078e0a09 */
[----:B------:R-:W-:Y:S02]  /*5750*/  IMAD R8, R11, R9, R8 ;  /* 0x000000090b087224 */ /* 0x000fe400078e0208 */
[----:B--2---:R-:W-:Y:S01]  /*5760*/  IMAD.MOV.U32 R5, RZ, RZ, R3 ;  /* 0x000000ffff057224 */ /* 0x004fe200078e0003 */
[----:B------:R-:W-:Y:S01]  /*5770*/  IABS R3, R24 ;  /* 0x0000001800037213 */ /* 0x000fe20000000000 */
[----:B------:R-:W-:Y:S02]  /*5780*/  IMAD.MOV.U32 R24, RZ, RZ, R25 ;  /* 0x000000ffff187224 */ /* 0x000fe400078e0019 */
[----:B------:R-:W-:-:S04]  /*5790*/  IMAD.SHL.U32 R25, R0, 0x100, RZ ;  /* 0x0000010000197824 */ /* 0x000fc800078e00ff */
[----:B------:R-:W-:Y:S02]  /*57a0*/  IMAD.IADD R0, R25, 0x1, R4 ;  /* 0x0000000119007824 */ /* 0x000fe400078e0204 */
[----:B------:R-:W-:Y:S02]  /*57b0*/  IMAD.MOV.U32 R25, RZ, RZ, R26 ;  /* 0x000000ffff197224 */ /* 0x000fe400078e001a */
[----:B---3--:R-:W-:Y:S01]  /*57c0*/  IMAD.MOV.U32 R26, RZ, RZ, R27 ;  /* 0x000000ffff1a7224 */ /* 0x008fe200078e001b */
[----:B------:R-:W-:Y:S01]  /*57d0*/  IABS R5, R5 ;  /* 0x0000000500057213 */ /* 0x000fe20000000000 */
[----:B-----5:R-:W-:Y:S01]  /*57e0*/  IMAD.MOV.U32 R27, RZ, RZ, R20 ;  /* 0x000000ffff1b7224 */ /* 0x020fe200078e0014 */
[----:B------:R-:W-:Y:S01]  /*57f0*/  LOP3.LUT R4, R4, 0x30, R6, 0x78, !PT ;  /* 0x0000003004047812 */ /* 0x000fe200078e7806 */
[----:B------:R-:W-:Y:S01]  /*5800*/  IMAD.MOV.U32 R20, RZ, RZ, R22 ;  /* 0x000000ffff147224 */ /* 0x000fe200078e0016 */
[----:B------:R-:W-:Y:S01]  /*5810*/  IABS R2, R2 ;  /* 0x0000000200027213 */ /* 0x000fe20000000000 */
[----:B------:R-:W-:-:S02]  /*5820*/  IMAD.MOV.U32 R22, RZ, RZ, R23 ;  /* 0x000000ffff167224 */ /* 0x000fc400078e0017 */
[----:B------:R-:W-:Y:S01]  /*5830*/  IMAD.MOV.U32 R23, RZ, RZ, R10 ;  /* 0x000000ffff177224 */ /* 0x000fe200078e000a */
[----:B------:R-:W-:Y:S01]  /*5840*/  LOP3.LUT R0, R0, 0x10, R6, 0x78, !PT ;  /* 0x0000001000007812 */ /* 0x000fe200078e7806 */
[----:B------:R-:W-:Y:S01]  /*5850*/  IMAD.MOV.U32 R10, RZ, RZ, R7 ;  /* 0x000000ffff0a7224 */ /* 0x000fe200078e0007 */
[----:B------:R0:W-:Y:S01]  /*5860*/  STL [R1+0x794], R4 ;  /* 0x0007940401007387 */ /* 0x0001e20000100800 */
[----:B------:R-:W-:-:S04]  /*5870*/  IMAD.HI.U32 R7, R28, R3, RZ ;  /* 0x000000031c077227 */ /* 0x000fc800078e00ff */
[C---:B------:R-:W-:Y:S01]  /*5880*/  IMAD.HI.U32 R6, R28.reuse, R5, RZ ;  /* 0x000000051c067227 */ /* 0x040fe200078e00ff */
[----:B------:R1:W-:Y:S03]  /*5890*/  STL [R1+0x798], R0 ;  /* 0x0007980001007387 */ /* 0x0003e60000100800 */
[----:B0-----:R-:W-:-:S04]  /*58a0*/  IMAD.HI.U32 R4, R28, R2, RZ ;  /* 0x000000021c047227 */ /* 0x001fc800078e00ff */
[----:B------:R-:W-:Y:S02]  /*58b0*/  IMAD.MOV R7, RZ, RZ, -R7 ;  /* 0x000000ffff077224 */ /* 0x000fe400078e0a07 */
[----:B------:R-:W-:Y:S01]  /*58c0*/  IMAD.MOV R6, RZ, RZ, -R6 ;  /* 0x000000ffff067224 */ /* 0x000fe200078e0a06 */
[----:B-1----:R-:W-:Y:S01]  /*58d0*/  IABS R0, R24 ;  /* 0x0000001800007213 */ /* 0x002fe20000000000 */
[----:B------:R-:W-:Y:S02]  /*58e0*/  IMAD.MOV R4, RZ, RZ, -R4 ;  /* 0x000000ffff047224 */ /* 0x000fe400078e0a04 */
[C---:B------:R-:W-:Y:S02]  /*58f0*/  IMAD R7, R29.reuse, R7, R3 ;  /* 0x000000071d077224 */ /* 0x040fe400078e0203 */
[C---:B------:R-:W-:Y:S02]  /*5900*/  IMAD R5, R29.reuse, R6, R5 ;  /* 0x000000061d057224 */ /* 0x040fe400078e0205 */
[----:B------:R-:W-:Y:S01]  /*5910*/  IMAD R2, R29, R4, R2 ;  /* 0x000000041d027224 */ /* 0x000fe200078e0202 */
[----:B------:R0:W-:Y:S01]  /*5920*/  STL [R1+0x910], R8 ;  /* 0x0009100801007387 */ /* 0x0001e20000100800 */
[----:B------:R-:W-:Y:S01]  /*5930*/  IMAD.HI.U32 R3, R28, R0, RZ ;  /* 0x000000001c037227 */ /* 0x000fe200078e00ff */
[----:B------:R-:W-:-:S02]  /*5940*/  IABS R4, R26 ;  /* 0x0000001a00047213 */ /* 0x000fc40000000000 */
[----:B------:R-:W-:Y:S01]  /*5950*/  STL [R1+0x68], R7 ;  /* 0x0000680701007387 */ /* 0x000fe20000100800 */
[----:B------:R-:W-:-:S03]  /*5960*/  IMAD.MOV R3, RZ, RZ, -R3 ;  /* 0x000000ffff037224 */ /* 0x000fc600078e0a03 */
[----:B------:R1:W-:Y:S01]  /*5970*/  STL [R1+0x64], R5 ;  /* 0x0000640501007387 */ /* 0x0003e20000100800 */
[----:B0-----:R-:W-:-:S03]  /*5980*/  IABS R8, R25 ;  /* 0x0000001900087213 */ /* 0x001fc60000000000 */
[----:B------:R0:W-:Y:S01]  /*5990*/  STL [R1+0x60], R2 ;  /* 0x0000600201007387 */ /* 0x0001e20000100800 */
[----:B------:R-:W-:Y:S02]  /*59a0*/  IMAD R0, R29, R3, R0 ;  /* 0x000000031d007224 */ /* 0x000fe400078e0200 */
[----:B------:R-:W-:Y:S01]  /*59b0*/  IMAD.HI.U32 R9, R28, R8, RZ ;  /* 0x000000081c097227 */ /* 0x000fe200078e00ff */
[----:B-1----:R-:W-:-:S03]  /*59c0*/  IABS R5, R27 ;  /* 0x0000001b00057213 */ /* 0x002fc60000000000 */
[----:B------:R-:W-:Y:S01]  /*59d0*/  IMAD.HI.U32 R7, R28, R4, RZ ;  /* 0x000000041c077227 */ /* 0x000fe200078e00ff */
[----:B0-----:R-:W-:-:S03]  /*59e0*/  IABS R2, R20 ;  /* 0x0000001400027213 */ /* 0x001fc60000000000 */
[----:B------:R-:W-:-:S04]  /*59f0*/  IMAD.HI.U32 R6, R28, R5, RZ ;  /* 0x000000051c067227 */ /* 0x000fc800078e00ff */
[----:B------:R-:W-:Y:S01]  /*5a00*/  IMAD.HI.U32 R3, R28, R2, RZ ;  /* 0x000000021c037227 */ /* 0x000fe200078e00ff */
[----:B------:R0:W-:Y:S03]  /*5a10*/  STL [R1+0x5c], R0 ;  /* 0x00005c0001007387 */ /* 0x0001e60000100800 */
[----:B------:R-:W-:Y:S02]  /*5a20*/  IMAD.MOV R9, RZ, RZ, -R9 ;  /* 0x000000ffff097224 */ /* 0x000fe400078e0a09 */
[----:B------:R-:W-:Y:S02]  /*5a30*/  IMAD.MOV R7, RZ, RZ, -R7 ;  /* 0x000000ffff077224 */ /* 0x000fe400078e0a07 */
[----:B------:R-:W-:Y:S02]  /*5a40*/  IMAD.MOV R6, RZ, RZ, -R6 ;  /* 0x000000ffff067224 */ /* 0x000fe400078e0a06 */
[----:B------:R-:W-:Y:S01]  /*5a50*/  IMAD.MOV R3, RZ, RZ, -R3 ;  /* 0x000000ffff037224 */ /* 0x000fe200078e0a03 */
[----:B0-----:R-:W-:Y:S01]  /*5a60*/  IABS R0, R21 ;  /* 0x0000001500007213 */ /* 0x001fe20000000000 */
[----:B------:R-:W-:-:S02]  /*5a70*/  IMAD R8, R29, R9, R8 ;  /* 0x000000091d087224 */ /* 0x000fc400078e0208 */
[C---:B------:R-:W-:Y:S02]  /*5a80*/  IMAD R7, R29.reuse, R7, R4 ;  /* 0x000000071d077224 */ /* 0x040fe400078e0204 */
[C---:B------:R-:W-:Y:S02]  /*5a90*/  IMAD R5, R29.reuse, R6, R5 ;  /* 0x000000061d057224 */ /* 0x040fe400078e0205 */
[----:B------:R-:W-:Y:S01]  /*5aa0*/  IMAD R2, R29, R3, R2 ;  /* 0x000000031d027224 */ /* 0x000fe200078e0202 */
[----:B------:R0:W-:Y:S01]  /*5ab0*/  STL [R1+0x58], R8 ;  /* 0x0000580801007387 */ /* 0x0001e20000100800 */
[----:B------:R-:W-:Y:S01]  /*5ac0*/  IMAD.HI.U32 R4, R28, R0, RZ ;  /* 0x000000001c047227 */ /* 0x000fe200078e00ff */
[----:B------:R-:W-:Y:S02]  /*5ad0*/  IABS R3, R23 ;  /* 0x0000001700037213 */ /* 0x000fe40000000000 */
        /* <DEDUP_REMOVED lines=11> */
[----:B------:R-:W-:-:S04]  /*5b90*/  IMAD.HI.U32 R4, R28, R2, RZ ;  /* 0x000000021c047227 */ /* 0x000fc800078e00ff */
[----:B------:R-:W-:Y:S02]  /*5ba0*/  IMAD.MOV R9, RZ, RZ, -R9 ;  /* 0x000000ffff097224 */ /* 0x000fe400078e0a09 */
[----:B------:R-:W-:Y:S02]  /*5bb0*/  IMAD.MOV R7, RZ, RZ, -R7 ;  /* 0x000000ffff077224 */ /* 0x000fe400078e0a07 */
[----:B------:R-:W-:Y:S02]  /*5bc0*/  IMAD.MOV R6, RZ, RZ, -R6 ;  /* 0x000000ffff067224 */ /* 0x000fe400078e0a06 */
[----:B------:R-:W-:Y:S02]  /*5bd0*/  IMAD.MOV R4, RZ, RZ, -R4 ;  /* 0x000000ffff047224 */ /* 0x000fe400078e0a04 */
[C---:B------:R-:W-:Y:S02]  /*5be0*/  IMAD R8, R29.reuse, R9, R8 ;  /* 0x000000091d087224 */ /* 0x040fe400078e0208 */
[----:B------:R-:W-:-:S02]  /*5bf0*/  IMAD R7, R29, R7, R3 ;  /* 0x000000071d077224 */ /* 0x000fc400078e0203 */
[C---:B------:R-:W-:Y:S01]  /*5c00*/  IMAD R5, R29.reuse, R6, R5 ;  /* 0x000000061d057224 */ /* 0x040fe200078e0205 */
[----:B------:R-:W-:Y:S01]  /*5c10*/  STL [R1+0x48], R0 ;  /* 0x0000480001007387 */ /* 0x000fe20000100800 */
[----:B------:R-:W-:-:S03]  /*5c20*/  IMAD R2, R29, R4, R2 ;  /* 0x000000041d027224 */ /* 0x000fc600078e0202 */
[----:B------:R0:W-:Y:S04]  /*5c30*/  STL [R1+0x44], R8 ;  /* 0x0000440801007387 */ /* 0x0001e80000100800 */
[----:B------:R-:W-:Y:S04]  /*5c40*/  STL [R1+0x40], R7 ;  /* 0x0000400701007387 */ /* 0x000fe80000100800 */
[----:B------:R1:W-:Y:S01]  /*5c50*/  STL [R1+0x3c], R5 ;  /* 0x00003c0501007387 */ /* 0x0003e20000100800 */
[----:B0-----:R-:W-:-:S03]  /*5c60*/  IABS R8, R19 ;  /* 0x0000001300087213 */ /* 0x001fc60000000000 */
[----:B------:R0:W-:Y:S01]  /*5c70*/  STL [R1+0x38], R2 ;  /* 0x0000380201007387 */ /* 0x0001e20000100800 */
[----:B------:R-:W-:-:S03]  /*5c80*/  IABS R0, R18 ;  /* 0x0000001200007213 */ /* 0x000fc60000000000 */
[----:B------:R-:W2:Y:S01]  /*5c90*/  LDL R19, [R1+0x2a74] ;  /* 0x002a740001137983 */ /* 0x000ea20000100800 */
[----:B-1----:R-:W-:-:S03]  /*5ca0*/  IABS R5, R10 ;  /* 0x0000000a00057213 */ /* 0x002fc60000000000 */
[----:B------:R-:W3:Y:S01]  /*5cb0*/  LDL R10, [R1+0x2a70] ;  /* 0x002a7000010a7983 */ /* 0x000ee20000100800 */
[----:B------:R-:W-:-:S04]  /*5cc0*/  IMAD.HI.U32 R3, R28, R0, RZ ;  /* 0x000000001c037227 */ /* 0x000fc800078e00ff */
[----:B------:R-:W-:Y:S02]  /*5cd0*/  IMAD.MOV R3, RZ, RZ, -R3 ;  /* 0x000000ffff037224 */ /* 0x000fe400078e0a03 */
[----:B------:R-:W-:Y:S02]  /*5ce0*/  IMAD.MOV.U32 R18, RZ, RZ, R12 ;  /* 0x000000ffff127224 */ /* 0x000fe400078e000c */
[----:B------:R-:W-:Y:S01]  /*5cf0*/  IMAD R0, R29, R3, R0 ;  /* 0x000000031d007224 */ /* 0x000fe200078e0200 */
[----:B------:R-:W4:Y:S01]  /*5d00*/  LDL R12, [R1+0x2a6c] ;  /* 0x002a6c00010c7983 */ /* 0x000f220000100800 */
[----:B0-----:R-:W-:-:S03]  /*5d10*/  IABS R2, R14 ;  /* 0x0000000e00027213 */ /* 0x001fc60000000000 */
[----:B------:R0:W-:Y:S04]  /*5d20*/  STL [R1+0x34], R0 ;  /* 0x0000340001007387 */ /* 0x0001e80000100800 */
[----:B------:R-:W5:Y:S01]  /*5d30*/  LDL R14, [R1+0x2a68] ;  /* 0x002a6800010e7983 */ /* 0x000f620000100800 */
[----:B------:R-:W-:Y:S01]  /*5d40*/  IABS R4, R13 ;  /* 0x0000000d00047213 */ /* 0x000fe20000000000 */
[----:B------:R-:W-:-:S04]  /*5d50*/  IMAD.HI.U32 R9, R28, R8, RZ ;  /* 0x000000081c097227 */ /* 0x000fc800078e00ff */
[----:B------:R-:W-:-:S04]  /*5d60*/  IMAD.HI.U32 R7, R28, R4, RZ ;  /* 0x000000041c077227 */ /* 0x000fc800078e00ff */
[----:B------:R-:W-:Y:S02]  /*5d70*/  IMAD.MOV R9, RZ, RZ, -R9 ;  /* 0x000000ffff097224 */ /* 0x000fe400078e0a09 */
[----:B------:R-:W-:Y:S02]  /*5d80*/  IMAD.MOV R7, RZ, RZ, -R7 ;  /* 0x000000ffff077224 */ /* 0x000fe400078e0a07 */
[----:B------:R-:W-:-:S04]  /*5d90*/  IMAD.HI.U32 R6, R28, R5, RZ ;  /* 0x000000051c067227 */ /* 0x000fc800078e00ff */
[----:B------:R-:W-:Y:S02]  /*5da0*/  IMAD R8, R29, R9, R8 ;  /* 0x000000091d087224 */ /* 0x000fe400078e0208 */
[----:B------:R-:W-:-:S04]  /*5db0*/  IMAD.HI.U32 R3, R28, R2, RZ ;  /* 0x000000021c037227 */ /* 0x000fc800078e00ff */
[C---:B------:R-:W-:Y:S01]  /*5dc0*/  IMAD R7, R29.reuse, R7, R4 ;  /* 0x000000071d077224 */ /* 0x040fe200078e0204 */
[----:B------:R1:W-:Y:S01]  /*5dd0*/  STL [R1+0x30], R8 ;  /* 0x0000300801007387 */ /* 0x0003e20000100800 */
[----:B------:R-:W-:Y:S01]  /*5de0*/  IMAD.MOV R6, RZ, RZ, -R6 ;  /* 0x000000ffff067224 */ /* 0x000fe200078e0a06 */
[----:B0-----:R-:W-:Y:S01]  /*5df0*/  IABS R0, R15 ;  /* 0x0000000f00007213 */ /* 0x001fe20000000000 */
[----:B------:R-:W-:Y:S01]  /*5e00*/  IMAD.MOV R3, RZ, RZ, -R3 ;  /* 0x000000ffff037224 */ /* 0x000fe200078e0a03 */
[----:B------:R-:W-:Y:S01]  /*5e10*/  STL [R1+0x2c], R7 ;  /* 0x00002c0701007387 */ /* 0x000fe20000100800 */
[----:B------:R-:W-:-:S03]  /*5e20*/  IMAD R5, R29, R6, R5 ;  /* 0x000000061d057224 */ /* 0x000fc600078e0205 */
[----:B------:R-:W5:Y:S01]  /*5e30*/  LDL R15, [R1+0x2a64] ;  /* 0x002a6400010f7983 */ /* 0x000f620000100800 */
[----:B------:R-:W-:Y:S01]  /*5e40*/  IMAD R13, R29, R3, R2 ;  /* 0x000000031d0d7224 */ /* 0x000fe200078e0202 */
[----:B-1----:R-:W-:Y:S02]  /*5e50*/  IABS R8, R18 ;  /* 0x0000001200087213 */ /* 0x002fe40000000000 */
[----:B------:R3:W-:Y:S04]  /*5e60*/  STL [R1+0x28], R5 ;  /* 0x0000280501007387 */ /* 0x0007e80000100800 */
[----:B------:R-:W-:Y:S04]  /*5e70*/  STL [R1+0x2cf8], R13 ;  /* 0x002cf80d01007387 */ /* 0x000fe80000100800 */
[----:B------:R-:W5:Y:S01]  /*5e80*/  LDL R18, [R1+0x2a60] ;  /* 0x002a600001127983 */ /* 0x000f620000100800 */
[----:B------:R-:W-:-:S04]  /*5e90*/  IMAD.HI.U32 R4, R28, R0, RZ ;  /* 0x000000001c047227 */ /* 0x000fc800078e00ff */
[----:B------:R-:W-:-:S04]  /*5ea0*/  IMAD.HI.U32 R9, R28, R8, RZ ;  /* 0x000000081c097227 */ /* 0x000fc800078e00ff */
[----:B------:R-:W-:Y:S02]  /*5eb0*/  IMAD.MOV R4, RZ, RZ, -R4 ;  /* 0x000000ffff047224 */ /* 0x000fe400078e0a04 */
[----:B------:R-:W-:Y:S02]  /*5ec0*/  IMAD.MOV R9, RZ, RZ, -R9 ;  /* 0x000000ffff097224 */ /* 0x000fe400078e0a09 */
[C---:B------:R-:W-:Y:S02]  /*5ed0*/  IMAD R0, R29.reuse, R4, R0 ;  /* 0x000000041d007224 */ /* 0x040fe400078e0200 */
[----:B------:R-:W-:Y:S01]  /*5ee0*/  IMAD R8, R29, R9, R8 ;  /* 0x000000091d087224 */ /* 0x000fe200078e0208 */
[----:B--2---:R-:W-:Y:S02]  /*5ef0*/  IABS R3, R19 ;  /* 0x0000001300037213 */ /* 0x004fe40000000000 */
[----:B------:R-:W2:Y:S01]  /*5f00*/  LDL R19, [R1+0x2a5c] ;  /* 0x002a5c0001137983 */ /* 0x000ea20000100800 */
[----:B---3--:R-:W-:-:S03]  /*5f10*/  IABS R5, R10 ;  /* 0x0000000a00057213 */ /* 0x008fc60000000000 */
[----:B------:R-:W3:Y:S01]  /*5f20*/  LDL R10, [R1+0x2a58] ;  /* 0x002a5800010a7983 */ /* 0x000ee20000100800 */
[----:B------:R-:W-:-:S04]  /*5f30*/  IMAD.HI.U32 R7, R28, R3, RZ ;  /* 0x000000031c077227 */ /* 0x000fc800078e00ff */
[----:B------:R-:W-:Y:S01]  /*5f40*/  IMAD.MOV R7, RZ, RZ, -R7 ;  /* 0x000000ffff077224 */ /* 0x000fe200078e0a07 */
[----:B----4-:R-:W-:-:S03]  /*5f50*/  IABS R2, R12 ;  /* 0x0000000c00027213 */ /* 0x010fc60000000000 */
[----:B------:R-:W-:Y:S01]  /*5f60*/  IMAD R7, R29, R7, R3 ;  /* 0x000000071d077224 */ /* 0x000fe200078e0203 */
[----:B------:R-:W4:Y:S04]  /*5f70*/  LDL R12, [R1+0x2a54] ;  /* 0x002a5400010c7983 */ /* 0x000f280000100800 */
[----:B------:R5:W-:Y:S04]  /*5f80*/  STL [R1+0x790], R0 ;  /* 0x0007900001007387 */ /* 0x000be80000100800 */
[----:B------:R0:W-:Y:S04]  /*5f90*/  STL [R1+0x778], R8 ;  /* 0x0007780801007387 */ /* 0x0001e80000100800 */
[----:B------:R1:W-:Y:S01]  /*5fa0*/  STL [R1+0x77c], R7 ;  /* 0x00077c0701007387 */ /* 0x0003e20000100800 */
[----:B-----5:R-:W-:-:S03]  /*5fb0*/  IABS R0, R14 ;  /* 0x0000000e00007213 */ /* 0x020fc60000000000 */
[----:B------:R-:W5:Y:S01]  /*5fc0*/  LDL R14, [R1+0x2a4c] ;  /* 0x002a4c00010e7983 */ /* 0x000f620000100800 */
[----:B------:R-:W-:-:S04]  /*5fd0*/  IMAD.HI.U32 R6, R28, R5, RZ ;  /* 0x000000051c067227 */ /* 0x000fc800078e00ff */
[----:B------:R-:W-:-:S04]  /*5fe0*/  IMAD.HI.U32 R4, R28, R2, RZ ;  /* 0x000000021c047227 */ /* 0x000fc800078e00ff */
[----:B------:R-:W-:Y:S02]  /*5ff0*/  IMAD.MOV R6, RZ, RZ, -R6 ;  /* 0x000000ffff067224 */ /* 0x000fe400078e0a06 */
[----:B------:R-:W-:Y:S02]  /*6000*/  IMAD.MOV R4, RZ, RZ, -R4 ;  /* 0x000000ffff047224 */ /* 0x000fe400078e0a04 */
[C---:B------:R-:W-:Y:S02]  /*6010*/  IMAD R5, R29.reuse, R6, R5 ;  /* 0x000000061d057224 */ /* 0x040fe400078e0205 */
[----:B------:R-:W-:-:S03]  /*6020*/  IMAD R2, R29, R4, R2 ;  /* 0x000000041d027224 */ /* 0x000fc600078e0202 */
[----:B------:R2:W-:Y:S04]  /*6030*/  STL [R1+0x780], R5 ;  /* 0x0007800501007387 */ /* 0x0005e80000100800 */
[----:B------:R3:W-:Y:S01]  /*6040*/  STL [R1+0x788], R2 ;  /* 0x0007880201007387 */ /* 0x0007e20000100800 */
[----:B0-----:R-:W-:-:S03]  /*6050*/  IABS R8, R15 ;  /* 0x0000000f00087213 */ /* 0x001fc60000000000 */
[----:B------:R-:W5:Y:S01]  /*6060*/  LDL R15, [R1+0x2a50] ;  /* 0x002a5000010f7983 */ /* 0x000f620000100800 */
[----:B------:R-:W-:-:S03]  /*6070*/  IABS R4, R18 ;  /* 0x0000001200047213 */ /* 0x000fc60000000000 */
[----:B------:R-:W5:Y:S01]  /*6080*/  LDL R18, [R1+0x2a44] ;  /* 0x002a440001127983 */ /* 0x000f620000100800 */
[----:B------:R-:W-:-:S04]  /*6090*/  IMAD.HI.U32 R3, R28, R0, RZ ;  /* 0x000000001c037227 */ /* 0x000fc800078e00ff */
[----:B------:R-:W-:Y:S02]  /*60a0*/  IMAD.MOV R3, RZ, RZ, -R3 ;  /* 0x000000ffff037224 */ /* 0x000fe400078e0a03 */
[----:B------:R-:W-:-:S04]  /*60b0*/  IMAD.HI.U32 R9, R28, R8, RZ ;  /* 0x000000081c097227 */ /* 0x000fc800078e00ff */
[----:B-1----:R-:W-:-:S04]  /*60c0*/  IMAD.HI.U32 R7, R28, R4, RZ ;  /* 0x000000041c077227 */ /* 0x002fc800078e00ff */
[C---:B------:R-:W-:Y:S02]  /*60d0*/  IMAD R0, R29.reuse, R3, R0 ;  /* 0x000000031d007224 */ /* 0x040fe400078e0200 */
        /* <DEDUP_REMOVED lines=9> */
[----:B------:R-:W-:-:S04]  /*6170*/  IMAD.HI.U32 R3, R28, R2, RZ ;  /* 0x000000021c037227 */ /* 0x000fc800078e00ff */
[----:B------:R-:W-:Y:S02]  /*6180*/  IMAD.MOV R6, RZ, RZ, -R6 ;  /* 0x000000ffff067224 */ /* 0x000fe400078e0a06 */
[----:B------:R-:W-:Y:S01]  /*6190*/  IMAD.MOV R3, RZ, RZ, -R3 ;  /* 0x000000ffff037224 */ /* 0x000fe200078e0a03 */
[----:B------:R4:W-:Y:S01]  /*61a0*/  STL [R1+0x784], R0 ;  /* 0x0007840001007387 */ /* 0x0009e20000100800 */
[C---:B------:R-:W-:Y:S02]  /*61b0*/  IMAD R5, R29.reuse, R6, R5 ;  /* 0x000000061d057224 */ /* 0x040fe400078e0205 */
[----:B------:R-:W-:Y:S01]  /*61c0*/  IMAD R2, R29, R3, R2 ;  /* 0x000000031d027224 */ /* 0x000fe200078e0202 */
[----:B------:R5:W-:Y:S04]  /*61d0*/  STL [R1+0x764], R8 ;  /* 0x0007640801007387 */ /* 0x000be80000100800 */
[----:B------:R-:W-:Y:S01]  /*61e0*/  STL [R1+0x768], R7 ;  /* 0x0007680701007387 */ /* 0x000fe20000100800 */
[----:B----4-:R-:W-:-:S03]  /*61f0*/  IABS R0, R12 ;  /* 0x0000000c00007213 */ /* 0x010fc60000000000 */
[----:B------:R-:W4:Y:S01]  /*6200*/  LDL R12, [R1+0x2a3c] ;  /* 0x002a3c00010c7983 */ /* 0x000f220000100800 */
[----:B-----5:R-:W-:-:S03]  /*6210*/  IABS R8, R14 ;  /* 0x0000000e00087213 */ /* 0x020fc60000000000 */
[----:B------:R0:W-:Y:S04]  /*6220*/  STL [R1+0x76c], R5 ;  /* 0x00076c0501007387 */ /* 0x0001e80000100800 */
[----:B------:R2:W-:Y:S04]  /*6230*/  STL [R1+0x774], R2 ;  /* 0x0007740201007387 */ /* 0x0005e80000100800 */
[----:B------:R-:W5:Y:S01]  /*6240*/  LDL R14, [R1+0x2a38] ;  /* 0x002a3800010e7983 */ /* 0x000f620000100800 */
[----:B------:R-:W-:Y:S01]  /*6250*/  IMAD.HI.U32 R4, R28, R0, RZ ;  /* 0x000000001c047227 */ /* 0x000fe200078e00ff */
[----:B------:R-:W-:-:S02]  /*6260*/  IABS R3, R15 ;  /* 0x0000000f00037213 */ /* 0x000fc40000000000 */
[----:B------:R-:W5:Y:S01]  /*6270*/  LDL R15, [R1+0x2a34] ;  /* 0x002a3400010f7983 */ /* 0x000f620000100800 */
[C---:B------:R-:W-:Y:S01]  /*6280*/  IMAD.HI.U32 R9, R28.reuse, R8, RZ ;  /* 0x000000081c097227 */ /* 0x040fe200078e00ff */
[----:B0-----:R-:W-:Y:S02]  /*6290*/  IABS R5, R18 ;  /* 0x0000001200057213 */ /* 0x001fe40000000000 */
[----:B------:R-:W5:Y:S01]  /*62a0*/  LDL R18, [R1+0x2a30] ;  /* 0x002a300001127983 */ /* 0x000f620000100800 */
[----:B------:R-:W-:-:S04]  /*62b0*/  IMAD.HI.U32 R7, R28, R3, RZ ;  /* 0x000000031c077227 */ /* 0x000fc800078e00ff */
[----:B------:R-:W-:Y:S02]  /*62c0*/  IMAD.MOV R4, RZ, RZ, -R4 ;  /* 0x000000ffff047224 */ /* 0x000fe400078e0a04 */
[----:B------:R-:W-:Y:S02]  /*62d0*/  IMAD.MOV R9, RZ, RZ, -R9 ;  /* 0x000000ffff097224 */ /* 0x000fe400078e0a09 */
[----:B------:R-:W-:Y:S02]  /*62e0*/  IMAD.MOV R7, RZ, RZ, -R7 ;  /* 0x000000ffff077224 */ /* 0x000fe400078e0a07 */
[C---:B------:R-:W-:Y:S02]  /*62f0*/  IMAD R0, R29.reuse, R4, R0 ;  /* 0x000000041d007224 */ /* 0x040fe400078e0200 */
[C---:B------:R-:W-:Y:S02]  /*6300*/  IMAD R8, R29.reuse, R9, R8 ;  /* 0x000000091d087224 */ /* 0x040fe400078e0208 */
[----:B------:R-:W-:-:S02]  /*6310*/  IMAD R7, R29, R7, R3 ;  /* 0x000000071d077224 */ /* 0x000fc400078e0203 */
[----:B------:R-:W-:-:S04]  /*6320*/  IMAD.HI.U32 R6, R28, R5, RZ ;  /* 0x000000051c067227 */ /* 0x000fc800078e00ff */
[----:B------:R-:W-:-:S04]  /*6330*/  IMAD.MOV R6, RZ, RZ, -R6 ;  /* 0x000000ffff067224 */ /* 0x000fc800078e0a06 */
[----:B------:R-:W-:Y:S01]  /*6340*/  IMAD R5, R29, R6, R5 ;  /* 0x000000061d057224 */ /* 0x000fe200078e0205 */
[----:B--2---:R-:W-:Y:S02]  /*6350*/  IABS R2, R19 ;  /* 0x0000001300027213 */ /* 0x004fe40000000000 */
[----:B------:R-:W2:Y:S04]  /*6360*/  LDL R19, [R1+0x2a2c] ;  /* 0x002a2c0001137983 */ /* 0x000ea80000100800 */
[----:B------:R3:W-:Y:S01]  /*6370*/  STL [R1+0x770], R0 ;  /* 0x0007700001007387 */ /* 0x0007e20000100800 */
[----:B------:R-:W-:-:S03]  /*6380*/  IMAD.HI.U32 R4, R28, R2, RZ ;  /* 0x000000021c047227 */ /* 0x000fc600078e00ff */
[----:B------:R4:W-:Y:S04]  /*6390*/  STL [R1+0x750], R8 ;  /* 0x0007500801007387 */ /* 0x0009e80000100800 */
[----:B------:R-:W-:Y:S01]  /*63a0*/  STL [R1+0x754], R7 ;  /* 0x0007540701007387 */ /* 0x000fe20000100800 */
[----:B---3--:R-:W-:-:S03]  /*63b0*/  IABS R0, R10 ;  /* 0x0000000a00007213 */ /* 0x008fc60000000000 */
[----:B------:R-:W3:Y:S01]  /*63c0*/  LDL R10, [R1+0x2a28] ;  /* 0x002a2800010a7983 */ /* 0x000ee20000100800 */
[----:B------:R-:W-:-:S04]  /*63d0*/  IMAD.MOV R4, RZ, RZ, -R4 ;  /* 0x000000ffff047224 */ /* 0x000fc800078e0a04 */
[----:B------:R-:W-:Y:S01]  /*63e0*/  IMAD R2, R29, R4, R2 ;  /* 0x000000041d027224 */ /* 0x000fe200078e0202 */
[----:B------:R0:W-:Y:S01]  /*63f0*/  STL [R1+0x758], R5 ;  /* 0x0007580501007387 */ /* 0x0001e20000100800 */
[----:B----4-:R-:W-:-:S03]  /*6400*/  IABS R8, R12 ;  /* 0x0000000c00087213 */ /* 0x010fc60000000000 */
[----:B------:R1:W-:Y:S04]  /*6410*/  STL [R1+0x760], R2 ;  /* 0x0007600201007387 */ /* 0x0003e80000100800 */
[----:B------:R-:W4:Y:S01]  /*6420*/  LDL R12, [R1+0x2a24] ;  /* 0x002a2400010c7983 */ /* 0x000f220000100800 */
[----:B-----5:R-:W-:-:S03]  /*6430*/  IABS R4, R14 ;  /* 0x0000000e00047213 */ /* 0x020fc60000000000 */
[----:B------:R-:W5:Y:S01]  /*6440*/  LDL R14, [R1+0x2a20] ;  /* 0x002a2000010e7983 */ /* 0x000f620000100800 */
[----:B------:R-:W-:-:S04]  /*6450*/  IMAD.HI.U32 R3, R28, R0, RZ ;  /* 0x000000001c037227 */ /* 0x000fc800078e00ff */
[----:B------:R-:W-:Y:S01]  /*6460*/  IMAD.MOV R3, RZ, RZ, -R3 ;  /* 0x000000ffff037224 */ /* 0x000fe200078e0a03 */
[----:B0-----:R-:W-:Y:S02]  /*6470*/  IABS R5, R15 ;  /* 0x0000000f00057213 */ /* 0x001fe40000000000 */
[----:B------:R-:W5:Y:S01]  /*6480*/  LDL R15, [R1+0x2a1c] ;  /* 0x002a1c00010f7983 */ /* 0x000f620000100800 */
[----:B------:R-:W-:-:S04]  /*6490*/  IMAD.HI.U32 R9, R28, R8, RZ ;  /* 0x000000081c097227 */ /* 0x000fc800078e00ff */
[----:B------:R-:W-:Y:S01]  /*64a0*/  IMAD.HI.U32 R7, R28, R4, RZ ;  /* 0x000000041c077227 */ /* 0x000fe200078e00ff */
[----:B-1----:R-:W-:-:S03]  /*64b0*/  IABS R2, R18 ;  /* 0x0000001200027213 */ /* 0x002fc60000000000 */
[----:B------:R-:W-:Y:S01]  /*64c0*/  IMAD R0, R29, R3, R0 ;  /* 0x000000031d007224 */ /* 0x000fe200078e0200 */
[----:B------:R-:W5:Y:S01]  /*64d0*/  LDL R18, [R1+0x2a18] ;  /* 0x002a180001127983 */ /* 0x000f620000100800 */
[----:B------:R-:W-:-:S04]  /*64e0*/  IMAD.HI.U32 R6, R28, R5, RZ ;  /* 0x000000051c067227 */ /* 0x000fc800078e00ff */
[----:B------:R-:W-:-:S04]  /*64f0*/  IMAD.HI.U32 R3, R28, R2, RZ ;  /* 0x000000021c037227 */ /* 0x000fc800078e00ff */
[----:B------:R-:W-:Y:S02]  /*6500*/  IMAD.MOV R9, RZ, RZ, -R9 ;  /* 0x000000ffff097224 */ /* 0x000fe400078e0a09 */
[----:B------:R-:W-:Y:S02]  /*6510*/  IMAD.MOV R7, RZ, RZ, -R7 ;  /* 0x000000ffff077224 */ /* 0x000fe400078e0a07 */
[----:B------:R-:W-:Y:S02]  /*6520*/  IMAD.MOV R6, RZ, RZ, -R6 ;  /* 0x000000ffff067224 */ /* 0x000fe400078e0a06 */
[----:B------:R-:W-:Y:S02]  /*6530*/  IMAD.MOV R3, RZ, RZ, -R3 ;  /* 0x000000ffff037224 */ /* 0x000fe400078e0a03 */
[C---:B------:R-:W-:Y:S02]  /*6540*/  IMAD R8, R29.reuse, R9, R8 ;  /* 0x000000091d087224 */ /* 0x040fe400078e0208 */
[C---:B------:R-:W-:Y:S01]  /*6550*/  IMAD R7, R29.reuse, R7, R4 ;  /* 0x000000071d077224 */ /* 0x040fe200078e0204 */
[----:B------:R2:W-:Y:S01]  /*6560*/  STL [R1+0x75c], R0 ;  /* 0x00075c0001007387 */ /* 0x0005e20000100800 */
[----:B------:R-:W-:-:S02]  /*6570*/  IMAD R5, R29, R6, R5 ;  /* 0x000000061d057224 */ /* 0x000fc400078e0205 */
[----:B------:R-:W-:Y:S01]  /*6580*/  IMAD R2, R29, R3, R2 ;  /* 0x000000031d027224 */ /* 0x000fe200078e0202 */
[----:B------:R3:W-:Y:S04]  /*6590*/  STL [R1+0x73c], R8 ;  /* 0x00073c0801007387 */ /* 0x0007e80000100800 */
[----:B------:R-:W-:Y:S01]  /*65a0*/  STL [R1+0x740], R7 ;  /* 0x0007400701007387 */ /* 0x000fe20000100800 */
[----:B--2---:R-:W-:-:S03]  /*65b0*/  IABS R0, R19 ;  /* 0x0000001300007213 */ /* 0x004fc60000000000 */
[----:B------:R-:W2:Y:S04]  /*65c0*/  LDL R19, [R1+0x2a14] ;  /* 0x002a140001137983 */ /* 0x000ea80000100800 */
[----:B------:R5:W-:Y:S04]  /*65d0*/  STL [R1+0x744], R5 ;  /* 0x0007440501007387 */ /* 0x000be80000100800 */
[----:B------:R0:W-:Y:S01]  /*65e0*/  STL [R1+0x74c], R2 ;  /* 0x00074c0201007387 */ /* 0x0001e20000100800 */
[----:B---3--:R-:W-:-:S03]  /*65f0*/  IABS R8, R10 ;  /* 0x0000000a00087213 */ /* 0x008fc60000000000 */
[----:B------:R-:W3:Y:S01]  /*6600*/  LDL R10, [R1+0x2a10] ;  /* 0x002a1000010a7983 */ /* 0x000ee20000100800 */
[----:B----4-:R-:W-:-:S03]  /*6610*/  IABS R3, R12 ;  /* 0x0000000c00037213 */ /* 0x010fc60000000000 */
[----:B------:R-:W4:Y:S01]  /*6620*/  LDL R12, [R1+0x2a0c] ;  /* 0x002a0c00010c7983 */ /* 0x000f220000100800 */
[----:B-----5:R-:W-:-:S03]  /*6630*/  IABS R5, R14 ;  /* 0x0000000e00057213 */ /* 0x020fc60000000000 */
[----:B------:R-:W5:Y:S01]  /*6640*/  LDL R14, [R1+0x2a08] ;  /* 0x002a0800010e7983 */ /* 0x000f620000100800 */
[----:B------:R-:W-:-:S04]  /*6650*/  IMAD.HI.U32 R4, R28, R0, RZ ;  /* 0x000000001c047227 */ /* 0x000fc800078e00ff */
[----:B------:R-:W-:-:S04]  /*6660*/  IMAD.HI.U32 R9, R28, R8, RZ ;  /* 0x000000081c097227 */ /* 0x000fc800078e00ff */
[----:B------:R-:W-:Y:S01]  /*6670*/  IMAD.HI.U32 R7, R28, R3, RZ ;  /* 0x000000031c077227 */ /* 0x000fe200078e00ff */
[----:B0-----:R-:W-:Y:S02]  /*6680*/  IABS R2, R15 ;  /* 0x0000000f00027213 */ /* 0x001fe40000000000 */
[----:B------:R-:W5:Y:S01]  /*6690*/  LDL R15, [R1+0x2a04] ;  /* 0x002a0400010f7983 */ /* 0x000f620000100800 */
[----:B------:R-:W-:Y:S02]  /*66a0*/  IMAD.MOV R4, RZ, RZ, -R4 ;  /* 0x000000ffff047224 */ /* 0x000fe400078e0a04 */
[----:B------:R-:W-:Y:S02]  /*66b0*/  IMAD.MOV R9, RZ, RZ, -R9 ;  /* 0x000000ffff097224 */ /* 0x000fe400078e0a09 */
[----:B------:R-:W-:Y:S02]  /*66c0*/  IMAD.MOV R7, RZ, RZ, -R7 ;  /* 0x000000ffff077224 */ /* 0x000fe400078e0a07 */
[----:B------:R-:W-:-:S02]  /*66d0*/  IMAD R0, R29, R4, R0 ;  /* 0x000000041d007224 */ /* 0x000fc400078e0200 */
[----:B------:R-:W-:-:S04]  /*66e0*/  IMAD.HI.U32 R6, R28, R5, RZ ;  /* 0x000000051c067227 */ /* 0x000fc800078e00ff */
[----:B------:R-:W-:-:S04]  /*66f0*/  IMAD.HI.U32 R4, R28, R2, RZ ;  /* 0x000000021c047227 */ /* 0x000fc800078e00ff */
[C---:B------:R-:W-:Y:S02]  /*6700*/  IMAD R8, R29.reuse, R9, R8 ;  /* 0x000000091d087224 */ /* 0x040fe400078e0208 */
[C---:B------:R-:W-:Y:S01]  /*6710*/  IMAD R7, R29.reuse, R7, R3 ;  /* 0x000000071d077224 */ /* 0x040fe200078e0203 */
[----:B------:R0:W-:Y:S01]  /*6720*/  STL [R1+0x748], R0 ;  /* 0x0007480001007387 */ /* 0x0001e20000100800 */
[----:B------:R-:W-:Y:S02]  /*6730*/  IMAD.MOV R6, RZ, RZ, -R6 ;  /* 0x000000ffff067224 */ /* 0x000fe400078e0a06 */
[----:B------:R-:W-:Y:S01]  /*6740*/  IMAD.MOV R4, RZ, RZ, -R4 ;  /* 0x000000ffff047224 */ /* 0x000fe200078e0a04 */
[----:B------:R2:W-:Y:S01]  /*6750*/  STL [R1+0x728], R8 ;  /* 0x0007280801007387 */ /* 0x0005e20000100800 */
[----:B------:R-:W-:-:S03]  /*6760*/  IMAD R5, R29, R6, R5 ;  /* 0x000000061d057224 */ /* 0x000fc600078e0205 */
[----:B------:R-:W-:Y:S01]  /*6770*/  STL [R1+0x72c], R7 ;  /* 0x00072c0701007387 */ /* 0x000fe20000100800 */
[----:B0-----:R-:W-:Y:S01]  /*6780*/  IABS R0, R18 ;  /* 0x0000001200007213 */ /* 0x001fe20000000000 */
[----:B------:R-:W-:Y:S02]  /*6790*/  IMAD R2, R29, R4, R2 ;  /* 0x000000041d027224 */ /* 0x000fe400078e0202 */
[----:B------:R-:W5:Y:S04]  /*67a0*/  LDL R18, [R1+0x2a00] ;  /* 0x002a000001127983 */ /* 0x000f680000100800 */
[----:B------:R4:W-:Y:S04]  /*67b0*/  STL [R1+0x730], R5 ;  /* 0x0007300501007387 */ /* 0x0009e80000100800 */
[----:B------:R5:W-:Y:S01]  /*67c0*/  STL [R1+0x738], R2 ;  /* 0x0007380201007387 */ /* 0x000be20000100800 */
[----:B--2---:R-:W-:-:S03]  /*67d0*/  IABS R8, R19 ;  /* 0x0000001300087213 */ /* 0x004fc60000000000 */
[----:B------:R-:W2:Y:S01]  /*67e0*/  LDL R19, [R1+0x29fc] ;  /* 0x0029fc0001137983 */ /* 0x000ea20000100800 */
        /* <DEDUP_REMOVED lines=8> */
[----:B------:R-:W-:-:S04]  /*6870*/  IMAD.HI.U32 R7, R28, R4, RZ ;  /* 0x000000041c077227 */ /* 0x000fc800078e00ff */
[----:B------:R-:W-:Y:S02]  /*6880*/  IMAD.MOV R3, RZ, RZ, -R3 ;  /* 0x000000ffff037224 */ /* 0x000fe400078e0a03 */
[----:B------:R-:W-:Y:S02]  /*6890*/  IMAD.MOV R9, RZ, RZ, -R9 ;  /* 0x000000ffff097224 */ /* 0x000fe400078e0a09 */
[----:B------:R-:W-:Y:S02]  /*68a0*/  IMAD.MOV R7, RZ, RZ, -R7 ;  /* 0x000000ffff077224 */ /* 0x000fe400078e0a07 */
[C---:B------:R-:W-:Y:S02]  /*68b0*/  IMAD R0, R29.reuse, R3, R0 ;  /* 0x000000031d007224 */ /* 0x040fe400078e0200 */
[C---:B------:R-:W-:Y:S02]  /*68c0*/  IMAD R8, R29.reuse, R9, R8 ;  /* 0x000000091d087224 */ /* 0x040fe400078e0208 */
[----:B------:R-:W-:Y:S01]  /*68d0*/  IMAD R7, R29, R7, R4 ;  /* 0x000000071d077224 */ /* 0x000fe200078e0204 */
[----:B------:R0:W-:Y:S04]  /*68e0*/  STL [R1+0x734], R0 ;  /* 0x0007340001007387 */ /* 0x0001e80000100800 */
[----:B------:R1:W-:Y:S04]  /*68f0*/  STL [R1+0x714], R8 ;  /* 0x0007140801007387 */ /* 0x0003e80000100800 */
[----:B------:R1:W-:Y:S01]  /*6900*/  STL [R1+0x718], R7 ;  /* 0x0007180701007387 */ /* 0x0003e20000100800 */
[----:B0-----:R-:W-:-:S03]  /*6910*/  IABS R0, R15 ;  /* 0x0000000f00007213 */ /* 0x001fc60000000000 */
[----:B------:R-:W5:Y:S01]  /*6920*/  LDL R15, [R1+0x29ec] ;  /* 0x0029ec00010f7983 */ /* 0x000f620000100800 */
[----:B------:R-:W-:-:S04]  /*6930*/  IMAD.HI.U32 R6, R28, R5, RZ ;  /* 0x000000051c067227 */ /* 0x000fc800078e00ff */
[----:B------:R-:W-:-:S04]  /*6940*/  IMAD.HI.U32 R3, R28, R2, RZ ;  /* 0x000000021c037227 */ /* 0x000fc800078e00ff */
[----:B------:R-:W-:Y:S02]  /*6950*/  IMAD.MOV R6, RZ, RZ, -R6 ;  /* 0x000000ffff067224 */ /* 0x000fe400078e0a06 */
[----:B------:R-:W-:Y:S02]  /*6960*/  IMAD.MOV R3, RZ, RZ, -R3 ;  /* 0x000000ffff037224 */ /* 0x000fe400078e0a03 */
[C---:B------:R-:W-:Y:S02]  /*6970*/  IMAD R5, R29.reuse, R6, R5 ;  /* 0x000000061d057224 */ /* 0x040fe400078e0205 */
[----:B------:R-:W-:Y:S01]  /*6980*/  IMAD R2, R29, R3, R2 ;  /* 0x000000031d027224 */ /* 0x000fe200078e0202 */
[----:B-1----:R-:W-:Y:S02]  /*6990*/  IABS R8, R18 ;  /* 0x0000001200087213 */ /* 0x002fe40000000000 */
[----:B------:R3:W-:Y:S04]  /*69a0*/  STL [R1+0x71c], R5 ;  /* 0x00071c0501007387 */ /* 0x0007e80000100800 */
[----:B------:R4:W-:Y:S04]  /*69b0*/  STL [R1+0x724], R2 ;  /* 0x0007240201007387 */ /* 0x0009e80000100800 */
        /* <DEDUP_REMOVED lines=8> */
[----:B------:R-:W2:Y:S03]  /*6a40*/  LDL R19, [R1+0x29e4] ;  /* 0x0029e40001137983 */ /* 0x000ea60000100800 */
[----:B------:R-:W-:Y:S01]  /*6a50*/  IMAD.HI.U32 R7, R28, R3, RZ ;  /* 0x000000031c077227 */ /* 0x000fe200078e00ff */
[----:B---3--:R-:W-:-:S02]  /*6a60*/  IABS R5, R10 ;  /* 0x0000000a00057213 */ /* 0x008fc40000000000 */
[----:B------:R-:W3:Y:S01]  /*6a70*/  LDL R10, [R1+0x29e0] ;  /* 0x0029e000010a7983 */ /* 0x000ee20000100800 */
[----:B------:R-:W-:-:S04]  /*6a80*/  IMAD.MOV R7, RZ, RZ, -R7 ;  /* 0x000000ffff077224 */ /* 0x000fc800078e0a07 */
[----:B------:R-:W-:Y:S01]  /*6a90*/  IMAD R7, R29, R7, R3 ;  /* 0x000000071d077224 */ /* 0x000fe200078e0203 */
[----:B----4-:R-:W-:Y:S02]  /*6aa0*/  IABS R2, R12 ;  /* 0x0000000c00027213 */ /* 0x010fe40000000000 */
        /* <DEDUP_REMOVED lines=13> */
[----:B------:R3:W-:Y:S04]  /*6b80*/  STL [R1+0x710], R2 ;  /* 0x0007100201007387 */ /* 0x0007e80000100800 */
[----:B------:R-:W5:Y:S01]  /*6b90*/  LDL R17, [R1+0x29d0] ;  /* 0x0029d00001117983 */ /* 0x000f620000100800 */
[----:B0-----:R-:W-:-:S03]  /*6ba0*/  IABS R8, R15 ;  /* 0x0000000f00087213 */ /* 0x001fc60000000000 */
[----:B------:R-:W5:Y:S01]  /*6bb0*/  LDL R15, [R1+0x29d4] ;  /* 0x0029d400010f7983 */ /* 0x000f620000100800 */
[----:B------:R-:W-:-:S04]  /*6bc0*/  IMAD.HI.U32 R3, R28, R0, RZ ;  /* 0x000000001c037227 */ /* 0x000fc800078e00ff */
[----:B------:R-:W-:-:S04]  /*6bd0*/  IMAD.MOV R3, RZ, RZ, -R3 ;  /* 0x000000ffff037224 */ /* 0x000fc800078e0a03 */
[----:B------:R-:W-:Y:S01]  /*6be0*/  IMAD R0, R29, R3, R0 ;  /* 0x000000031d007224 */ /* 0x000fe200078e0200 */
[----:B------:R-:W-:Y:S02]  /*6bf0*/  IABS R4, R18 ;  /* 0x0000001200047213 */ /* 0x000fe40000000000 */
[----:B------:R-:W5:Y:S03]  /*6c00*/  LDL R18, [R1+0x29cc] ;  /* 0x0029cc0001127983 */ /* 0x000f660000100800 */
[----:B-1----:R-:W-:-:S04]  /*6c10*/  IMAD.HI.U32 R7, R28, R4, RZ ;  /* 0x000000041c077227 */ /* 0x002fc800078e00ff */
[----:B------:R-:W-:Y:S02]  /*6c20*/  IMAD.MOV R7, RZ, RZ, -R7 ;  /* 0x000000ffff077224 */ /* 0x000fe400078e0a07 */
[----:B------:R-:W-:-:S04]  /*6c30*/  IMAD.HI.U32 R9, R28, R8, RZ ;  /* 0x000000081c097227 */ /* 0x000fc800078e00ff */
[----:B------:R-:W-:Y:S02]  /*6c40*/  IMAD R7, R29, R7, R4 ;  /* 0x000000071d077224 */ /* 0x000fe400078e0204 */
[----:B------:R-:W-:Y:S01]  /*6c50*/  IMAD.MOV R9, RZ, RZ, -R9 ;  /* 0x000000ffff097224 */ /* 0x000fe200078e0a09 */
[----:B--2---:R-:W-:-:S05]  /*6c60*/  IABS R5, R19 ;  /* 0x0000001300057213 */ /* 0x004fca0000000000 */
[C---:B------:R-:W-:Y:S01]  /*6c70*/  IMAD.HI.U32 R6, R28.reuse, R5, RZ ;  /* 0x000000051c067227 */ /* 0x040fe200078e00ff */
[----:B---3--:R-:W-:Y:S02]  /*6c80*/  IABS R2, R10 ;  /* 0x0000000a00027213 */ /* 0x008fe40000000000 */
[----:B------:R-:W2:Y:S03]  /*6c90*/  LDL R10, [R1+0x29c8] ;  /* 0x0029c800010a7983 */ /* 0x000ea60000100800 */
[----:B------:R-:W-:-:S04]  /*6ca0*/  IMAD.HI.U32 R3, R28, R2, RZ ;  /* 0x000000021c037227 */ /* 0x000fc800078e00ff */
[----:B------:R-:W-:Y:S02]  /*6cb0*/  IMAD.MOV R6, RZ, RZ, -R6 ;  /* 0x000000ffff067224 */ /* 0x000fe400078e0a06 */
[----:B------:R-:W-:Y:S01]  /*6cc0*/  IMAD.MOV R3, RZ, RZ, -R3 ;  /* 0x000000ffff037224 */ /* 0x000fe200078e0a03 */
[----:B------:R4:W-:Y:S01]  /*6cd0*/  STL [R1+0x70c], R0 ;  /* 0x00070c0001007387 */ /* 0x0009e20000100800 */
[C---:B------:R-:W-:Y:S02]  /*6ce0*/  IMAD R5, R29.reuse, R6, R5 ;  /* 0x000000061d057224 */ /* 0x040fe400078e0205 */
[C---:B------:R-:W-:Y:S01]  /*6cf0*/  IMAD R2, R29.reuse, R3, R2 ;  /* 0x000000031d027224 */ /* 0x040fe200078e0202 */
[----:B------:R-:W-:Y:S04]  /*6d00*/  STL [R1+0x6f0], R7 ;  /* 0x0006f00701007387 */ /* 0x000fe80000100800 */
[----:B------:R-:W3:Y:S01]  /*6d10*/  LDL R19, [R1+0x29c4] ;  /* 0x0029c40001137983 */ /* 0x000ee20000100800 */
[----:B----4-:R-:W-:Y:S01]  /*6d20*/  IABS R0, R12 ;  /* 0x0000000c00007213 */ /* 0x010fe20000000000 */
[----:B------:R-:W-:-:S02]  /*6d30*/  IMAD R12, R29, R9, R8 ;  /* 0x000000091d0c7224 */ /* 0x000fc400078e0208 */
[----:B------:R0:W-:Y:S04]  /*6d40*/  STL [R1+0x6f4], R5 ;  /* 0x0006f40501007387 */ /* 0x0001e80000100800 */
[----:B------:R1:W-:Y:S01]  /*6d50*/  STL [R1+0x6fc], R2 ;  /* 0x0006fc0201007387 */ /* 0x0003e20000100800 */
[----:B-----5:R-:W-:-:S03]  /*6d60*/  IABS R8, R14 ;  /* 0x0000000e00087213 */ /* 0x020fc60000000000 */
[----:B------:R-:W4:Y:S01]  /*6d70*/  LDL R14, [R1+0x29c0] ;  /* 0x0029c000010e7983 */ /* 0x000f220000100800 */
[----:B------:R-:W-:-:S04]  /*6d80*/  IMAD.HI.U32 R4, R28, R0, RZ ;  /* 0x000000001c047227 */ /* 0x000fc800078e00ff */
[----:B------:R-:W-:-:S04]  /*6d90*/  IMAD.HI.U32 R9, R28, R8, RZ ;  /* 0x000000081c097227 */ /* 0x000fc800078e00ff */
[----:B------:R-:W-:Y:S02]  /*6da0*/  IMAD.MOV R4, RZ, RZ, -R4 ;  /* 0x000000ffff047224 */ /* 0x000fe400078e0a04 */
[----:B------:R-:W-:Y:S01]  /*6db0*/  IMAD.MOV R9, RZ, RZ, -R9 ;  /* 0x000000ffff097224 */ /* 0x000fe200078e0a09 */
[----:B------:R-:W-:Y:S02]  /*6dc0*/  IABS R3, R15 ;  /* 0x0000000f00037213 */ /* 0x000fe40000000000 */
[----:B------:R-:W5:Y:S01]  /*6dd0*/  LDL R15, [R1+0x29bc] ;  /* 0x0029bc00010f7983 */ /* 0x000f620000100800 */
[----:B0-----:R-:W-:-:S03]  /*6de0*/  IABS R5, R17 ;  /* 0x0000001100057213 */ /* 0x001fc60000000000 */
[----:B------:R-:W5:Y:S01]  /*6df0*/  LDL R17, [R1+0x29b8] ;  /* 0x0029b80001117983 */ /* 0x000f620000100800 */
[----:B------:R-:W-:-:S04]  /*6e00*/  IMAD.HI.U32 R7, R28, R3, RZ ;  /* 0x000000031c077227 */ /* 0x000fc800078e00ff */
[----:B------:R-:W-:Y:S02]  /*6e10*/  IMAD.MOV R7, RZ, RZ, -R7 ;  /* 0x000000ffff077224 */ /* 0x000fe400078e0a07 */
[C---:B------:R-:W-:Y:S02]  /*6e20*/  IMAD R0, R29.reuse, R4, R0 ;  /* 0x000000041d007224 */ /* 0x040fe400078e0200 */
[C---:B------:R-:W-:Y:S02]  /*6e30*/  IMAD R8, R29.reuse, R9, R8 ;  /* 0x000000091d087224 */ /* 0x040fe400078e0208 */
[----:B------:R-:W-:Y:S01]  /*6e40*/  IMAD R7, R29, R7, R3 ;  /* 0x000000071d077224 */ /* 0x000fe200078e0203 */
[----:B-1----:R-:W-:Y:S02]  /*6e50*/  IABS R2, R18 ;  /* 0x0000001200027213 */ /* 0x002fe40000000000 */
[----:B------:R-:W5:Y:S01]  /*6e60*/  LDL R18, [R1+0x29b4] ;  /* 0x0029b40001127983 */ /* 0x000f620000100800 */
[----:B------:R-:W-:-:S03]  /*6e70*/  IMAD.HI.U32 R6, R28, R5, RZ ;  /* 0x000000051c067227 */ /* 0x000fc600078e00ff */
[----:B------:R2:W-:Y:S01]  /*6e80*/  STL [R1+0x6f8], R0 ;  /* 0x0006f80001007387 */ /* 0x0005e20000100800 */
[----:B------:R-:W-:-:S03]  /*6e90*/  IMAD.HI.U32 R4, R28, R2, RZ ;  /* 0x000000021c047227 */ /* 0x000fc600078e00ff */
[----:B------:R3:W-:Y:S01]  /*6ea0*/  STL [R1+0x6d8], R8 ;  /* 0x0006d80801007387 */ /* 0x0007e20000100800 */
[----:B------:R-:W-:-:S03]  /*6eb0*/  IMAD.MOV R6, RZ, RZ, -R6 ;  /* 0x000000ffff067224 */ /* 0x000fc600078e0a06 */
[----:B------:R0:W-:Y:S01]  /*6ec0*/  STL [R1+0x6dc], R7 ;  /* 0x0006dc0701007387 */ /* 0x0001e20000100800 */
[----:B------:R-:W-:Y:S02]  /*6ed0*/  IMAD.MOV R4, RZ, RZ, -R4 ;  /* 0x000000ffff047224 */ /* 0x000fe400078e0a04 */
[C---:B------:R-:W-:Y:S02]  /*6ee0*/  IMAD R5, R29.reuse, R6, R5 ;  /* 0x000000061d057224 */ /* 0x040fe400078e0205 */
[----:B------:R-:W-:Y:S01]  /*6ef0*/  IMAD R2, R29, R4, R2 ;  /* 0x000000041d027224 */ /* 0x000fe200078e0202 */
[----:B--2---:R-:W-:Y:S02]  /*6f00*/  IABS R0, R10 ;  /* 0x0000000a00007213 */ /* 0x004fe40000000000 */
[----:B------:R-:W2:Y:S04]  /*6f10*/  LDL R10, [R1+0x29b0] ;  /* 0x0029b000010a7983 */ /* 0x000ea80000100800 */
[----:B------:R5:W-:Y:S04]  /*6f20*/  STL [R1+0x6e0], R5 ;  /* 0x0006e00501007387 */ /* 0x000be80000100800 */
[----:B------:R1:W-:Y:S01]  /*6f30*/  STL [R1+0x6e8], R2 ;  /* 0x0006e80201007387 */ /* 0x0003e20000100800 */
[----:B---3--:R-:W-:-:S03]  /*6f40*/  IABS R8, R19 ;  /* 0x0000001300087213 */ /* 0x008fc60000000000 */
[----:B------:R-:W3:Y:S01]  /*6f50*/  LDL R19, [R1+0x29ac] ;  /* 0x0029ac0001137983 */ /* 0x000ee20000100800 */
[----:B----4-:R-:W-:-:S03]  /*6f60*/  IABS R4, R14 ;  /* 0x0000000e00047213 */ /* 0x010fc60000000000 */
[----:B------:R-:W4:Y:S01]  /*6f70*/  LDL R14, [R1+0x29a8] ;  /* 0x0029a800010e7983 */ /* 0x000f220000100800 */
[----:B------:R-:W-:-:S04]  /*6f80*/  IMAD.HI.U32 R3, R28, R0, RZ ;  /* 0x000000001c037227 */ /* 0x000fc800078e00ff */
[----:B------:R-:W-:-:S04]  /*6f90*/  IMAD.HI.U32 R9, R28, R8, RZ ;  /* 0x000000081c097227 */ /* 0x000fc800078e00ff */
[----:B0-----:R-:W-:-:S04]  /*6fa0*/  IMAD.HI.U32 R7, R28, R4, RZ ;  /* 0x000000041c077227 */ /* 0x001fc800078e00ff */
[----:B------:R-:W-:Y:S02]  /*6fb0*/  IMAD.MOV R3, RZ, RZ, -R3 ;  /* 0x000000ffff037224 */ /* 0x000fe400078e0a03 */
[----:B------:R-:W-:Y:S02]  /*6fc0*/  IMAD.MOV R9, RZ, RZ, -R9 ;  /* 0x000000ffff097224 */ /* 0x000fe400078e0a09 */
[----:B------:R-:W-:Y:S01]  /*6fd0*/  IMAD.MOV R7, RZ, RZ, -R7 ;  /* 0x000000ffff077224 */ /* 0x000fe200078e0a07 */
[----:B-----5:R-:W-:Y:S02]  /*6fe0*/  IABS R5, R15 ;  /* 0x0000000f00057213 */ /* 0x020fe40000000000 */
[----:B------:R-:W5:Y:S01]  /*6ff0*/  LDL R15, [R1+0x29a4] ;  /* 0x0029a400010f7983 */ /* 0x000f620000100800 */
[----:B-1----:R-:W-:-:S03]  /*7000*/  IABS R2, R17 ;  /* 0x0000001100027213 */ /* 0x002fc60000000000 */
[----:B------:R-:W5:Y:S01]  /*7010*/  LDL R17, [R1+0x29a0] ;  /* 0x0029a00001117983 */ /* 0x000f620000100800 */
[----:B------:R-:W-:Y:S02]  /*7020*/  IMAD R0, R29, R3, R0 ;  /* 0x000000031d007224 */ /* 0x000fe400078e0200 */
[----:B------:R-:W-:-:S04]  /*7030*/  IMAD.HI.U32 R6, R28, R5, RZ ;  /* 0x000000051c067227 */ /* 0x000fc800078e00ff */
[C---:B------:R-:W-:Y:S02]  /*7040*/  IMAD R8, R29.reuse, R9, R8 ;  /* 0x000000091d087224 */ /* 0x040fe400078e0208 */
[----:B------:R-:W-:Y:S01]  /*7050*/  IMAD.HI.U32 R3, R28, R2, RZ ;  /* 0x000000021c037227 */ /* 0x000fe200078e00ff */
[----:B------:R0:W-:Y:S03]  /*7060*/  STL [R1+0x6e4], R0 ;  /* 0x0006e40001007387 */ /* 0x0001e60000100800 */
[C---:B------:R-:W-:Y:S01]  /*7070*/  IMAD R7, R29.reuse, R7, R4 ;  /* 0x000000071d077224 */ /* 0x040fe200078e0204 */
[----:B------:R2:W-:Y:S01]  /*7080*/  STL [R1+0x6c4], R8 ;  /* 0x0006c40801007387 */ /* 0x0005e20000100800 */
[----:B------:R-:W-:Y:S02]  /*7090*/  IMAD.MOV R6, RZ, RZ, -R6 ;  /* 0x000000ffff067224 */ /* 0x000fe400078e0a06 */
[----:B------:R-:W-:Y:S01]  /*70a0*/  IMAD.MOV R3, RZ, RZ, -R3 ;  /* 0x000000ffff037224 */ /* 0x000fe200078e0a03 */
[----:B------:R-:W-:Y:S01]  /*70b0*/  STL [R1+0x6c8], R7 ;  /* 0x0006c80701007387 */ /* 0x000fe20000100800 */
[----:B0-----:R-:W-:Y:S01]  /*70c0*/  IABS R0, R18 ;  /* 0x0000001200007213 */ /* 0x001fe20000000000 */
[----:B------:R-:W-:-:S02]  /*70d0*/  IMAD R5, R29, R6, R5 ;  /* 0x000000061d057224 */ /* 0x000fc400078e0205 */
[----:B------:R-:W5:Y:S01]  /*70e0*/  LDL R18, [R1+0x299c] ;  /* 0x00299c0001127983 */ /* 0x000f620000100800 */
[----:B------:R-:W-:-:S03]  /*70f0*/  IMAD R2, R29, R3, R2 ;  /* 0x000000031d027224 */ /* 0x000fc600078e0202 */
        /* <DEDUP_REMOVED lines=17> */
[----:B-----5:R-:W-:-:S02]  /*7210*/  IABS R2, R15 ;  /* 0x0000000f00027213 */ /* 0x020fc40000000000 */
[----:B------:R-:W5:Y:S01]  /*7220*/  LDL R15, [R1+0x298c] ;  /* 0x00298c00010f7983 */ /* 0x000f620000100800 */
[----:B------:R-:W-:-:S03]  /*7230*/  IMAD.HI.U32 R6, R28, R5, RZ ;  /* 0x000000051c067227 */ /* 0x000fc600078e00ff */
[----:B------:R0:W-:Y:S01]  /*7240*/  STL [R1+0x6d0], R0 ;  /* 0x0006d00001007387 */ /* 0x0001e20000100800 */
[----:B------:R-:W-:-:S03]  /*7250*/  IMAD.HI.U32 R4, R28, R2, RZ ;  /* 0x000000021c047227 */ /* 0x000fc600078e00ff */
[----:B------:R1:W-:Y:S01]  /*7260*/  STL [R1+0x6b0], R8 ;  /* 0x0006b00801007387 */ /* 0x0003e20000100800 */
[----:B------:R-:W-:Y:S02]  /*7270*/  IMAD.MOV R6, RZ, RZ, -R6 ;  /* 0x000000ffff067224 */ /* 0x000fe400078e0a06 */
[----:B------:R-:W-:Y:S01]  /*7280*/  IMAD.MOV R4, RZ, RZ, -R4 ;  /* 0x000000ffff047224 */ /* 0x000fe200078e0a04 */
[----:B------:R-:W-:Y:S01]  /*7290*/  STL [R1+0x6b4], R7 ;  /* 0x0006b40701007387 */ /* 0x000fe20000100800 */
[----:B0-----:R-:W-:-:S03]  /*72a0*/  IABS R0, R17 ;  /* 0x0000001100007213 */ /* 0x001fc60000000000 */
[----:B------:R-:W5:Y:S01]  /*72b0*/  LDL R17, [R1+0x2988] ;  /* 0x0029880001117983 */ /* 0x000f620000100800 */
[C---:B------:R-:W-:Y:S02]  /*72c0*/  IMAD R5, R29.reuse, R6, R5 ;  /* 0x000000061d057224 */ /* 0x040fe400078e0205 */
[----:B------:R-:W-:-:S03]  /*72d0*/  IMAD R2, R29, R4, R2 ;  /* 0x000000041d027224 */ /* 0x000fc600078e0202 */
[----:B------:R3:W-:Y:S01]  /*72e0*/  STL [R1+0x6b8], R5 ;  /* 0x0006b80501007387 */ /* 0x0007e20000100800 */
[----:B-1----:R-:W-:-:S03]  /*72f0*/  IABS R8, R18 ;  /* 0x0000001200087213 */ /* 0x002fc60000000000 */
[----:B------:R4:W-:Y:S04]  /*7300*/  STL [R1+0x6c0], R2 ;  /* 0x0006c00201007387 */ /* 0x0009e80000100800 */
[----:B------:R-:W5:Y:S01]  /*7310*/  LDL R18, [R1+0x2984] ;  /* 0x0029840001127983 */ /* 0x000f620000100800 */
        /* <DEDUP_REMOVED lines=21> */
[----:B------:R1:W-:Y:S01]  /*7470*/  STL [R1+0x6a0], R7 ;  /* 0x0006a00701007387 */ /* 0x0003e20000100800 */
[----:B-----5:R-:W-:Y:S01]  /*7480*/  IABS R0, R15 ;  /* 0x0000000f00007213 */ /* 0x020fe20000000000 */
[----:B------:R-:W-:-:S02]  /*7490*/  IMAD R5, R29, R6, R5 ;  /* 0x000000061d057224 */ /* 0x000fc400078e0205 */
[----:B------:R-:W5:Y:S01]  /*74a0*/  LDL R15, [R1+0x2974] ;  /* 0x00297400010f7983 */ /* 0x000f620000100800 */
[----:B------:R-:W-:-:S03]  /*74b0*/  IMAD R2, R29, R3, R2 ;  /* 0x000000031d027224 */ /* 0x000fc600078e0202 */
[----:B------:R2:W-:Y:S01]  /*74c0*/  STL [R1+0x6a4], R5 ;  /* 0x0006a40501007387 */ /* 0x0005e20000100800 */
[----:B0-----:R-:W-:-:S03]  /*74d0*/  IABS R8, R17 ;  /* 0x0000001100087213 */ /* 0x001fc60000000000 */
[----:B------:R3:W-:Y:S04]  /*74e0*/  STL [R1+0x6ac], R2 ;  /* 0x0006ac0201007387 */ /* 0x0007e80000100800 */
[----:B------:R-:W5:Y:S01]  /*74f0*/  LDL R17, [R1+0x2970] ;  /* 0x0029700001117983 */ /* 0x000f620000100800 */
[----:B------:R-:W-:-:S03]  /*7500*/  IABS R3, R18 ;  /* 0x0000001200037213 */ /* 0x000fc60000000000 */
[----:B------:R-:W5:Y:S01]  /*7510*/  LDL R18, [R1+0x296c] ;  /* 0x00296c0001127983 */ /* 0x000f620000100800 */
[----:B------:R-:W-:-:S04]  /*7520*/  IMAD.HI.U32 R4, R28, R0, RZ ;  /* 0x000000001c047227 */ /* 0x000fc800078e00ff */
[----:B------:R-:W-:-:S04]  /*7530*/  IMAD.HI.U32 R9, R28, R8, RZ ;  /* 0x000000081c097227 */ /* 0x000fc800078e00ff */
[----:B-1----:R-:W-:-:S04]  /*7540*/  IMAD.HI.U32 R7, R28, R3, RZ ;  /* 0x000000031c077227 */ /* 0x002fc800078e00ff */
[----:B------:R-:W-:Y:S02]  /*7550*/  IMAD.MOV R4, RZ, RZ, -R4 ;  /* 0x000000ffff047224 */ /* 0x000fe400078e0a04 */
[----:B------:R-:W-:Y:S02]  /*7560*/  IMAD.MOV R9, RZ, RZ, -R9 ;  /* 0x000000ffff097224 */ /* 0x000fe400078e0a09 */
[----:B------:R-:W-:Y:S02]  /*7570*/  IMAD.MOV R7, RZ, RZ, -R7 ;  /* 0x000000ffff077224 */ /* 0x000fe400078e0a07 */
[C---:B------:R-:W-:Y:S02]  /*7580*/  IMAD R0, R29.reuse, R4, R0 ;  /* 0x000000041d007224 */ /* 0x040fe400078e0200 */
[C---:B------:R-:W-:Y:S02]  /*7590*/  IMAD R8, R29.reuse, R9, R8 ;  /* 0x000000091d087224 */ /* 0x040fe400078e0208 */
[----:B------:R-:W-:Y:S01]  /*75a0*/  IMAD R7, R29, R7, R3 ;  /* 0x000000071d077224 */ /* 0x000fe200078e0203 */
[----:B--2---:R-:W-:-:S02]  /*75b0*/  IABS R5, R10 ;  /* 0x0000000a00057213 */ /* 0x004fc40000000000 */
[----:B------:R-:W2:Y:S01]  /*75c0*/  LDL R10, [R1+0x2968] ;  /* 0x00296800010a7983 */ /* 0x000ea20000100800 */
[----:B---3--:R-:W-:-:S03]  /*75d0*/  IABS R2, R19 ;  /* 0x0000001300027213 */ /* 0x008fc60000000000 */
[----:B------:R-:W3:Y:S04]  /*75e0*/  LDL R19, [R1+0x2964] ;  /* 0x0029640001137983 */ /* 0x000ee80000100800 */
[----:B------:R4:W-:Y:S04]  /*75f0*/  STL [R1+0x6a8], R0 ;  /* 0x0006a80001007387 */ /* 0x0009e80000100800 */
[----:B------:R5:W-:Y:S04]  /*7600*/  STL [R1+0x688], R8 ;  /* 0x0006880801007387 */ /* 0x000be80000100800 */
[----:B------:R-:W-:Y:S01]  /*7610*/  STL [R1+0x68c], R7 ;  /* 0x00068c0701007387 */ /* 0x000fe20000100800 */
[----:B----4-:R-:W-:-:S03]  /*7620*/  IABS R0, R14 ;  /* 0x0000000e00007213 */ /* 0x010fc60000000000 */
[----:B------:R-:W4:Y:S01]  /*7630*/  LDL R14, [R1+0x2960] ;  /* 0x00296000010e7983 */ /* 0x000f220000100800 */
        /* <DEDUP_REMOVED lines=8> */
[----:B-----5:R-:W-:-:S03]  /*76c0*/  IABS R8, R15 ;  /* 0x0000000f00087213 */ /* 0x020fc60000000000 */
[----:B------:R-:W5:Y:S01]  /*76d0*/  LDL R15, [R1+0x295c] ;  /* 0x00295c00010f7983 */ /* 0x000f620000100800 */
[----:B------:R-:W-:-:S03]  /*76e0*/  IABS R4, R17 ;  /* 0x0000001100047213 */ /* 0x000fc60000000000 */
[----:B------:R-:W5:Y:S01]  /*76f0*/  LDL R17, [R1+0x2958] ;  /* 0x0029580001117983 */ /* 0x000f620000100800 */
[C---:B------:R-:W-:Y:S01]  /*7700*/  IMAD.HI.U32 R3, R28.reuse, R0, RZ ;  /* 0x000000001c037227 */ /* 0x040fe200078e00ff */
[----:B0-----:R-:W-:Y:S02]  /*7710*/  IABS R5, R18 ;  /* 0x0000001200057213 */ /* 0x001fe40000000000 */
[----:B------:R-:W5:Y:S01]  /*7720*/  LDL R18, [R1+0x2954] ;  /* 0x0029540001127983 */ /* 0x000f620000100800 */
[----:B------:R-:W-:-:S04]  /*7730*/  IMAD.HI.U32 R9, R28, R8, RZ ;  /* 0x000000081c097227 */ /* 0x000fc800078e00ff */
[----:B------:R-:W-:Y:S02]  /*7740*/  IMAD.MOV R3, RZ, RZ, -R3 ;  /* 0x000000ffff037224 */ /* 0x000fe400078e0a03 */
[----:B------:R-:W-:-:S04]  /*7750*/  IMAD.HI.U32 R7, R28, R4, RZ ;  /* 0x000000041c077227 */ /* 0x000fc800078e00ff */
[----:B------:R-:W-:Y:S02]  /*7760*/  IMAD.MOV R9, RZ, RZ, -R9 ;  /* 0x000000ffff097224 */ /* 0x000fe400078e0a09 */
[----:B------:R-:W-:Y:S02]  /*7770*/  IMAD R0, R29, R3, R0 ;  /* 0x000000031d007224 */ /* 0x000fe400078e0200 */
[----:B------:R-:W-:-:S04]  /*7780*/  IMAD.HI.U32 R6, R28, R5, RZ ;  /* 0x000000051c067227 */ /* 0x000fc800078e00ff */
[----:B------:R-:W-:Y:S02]  /*7790*/  IMAD.MOV R7, RZ, RZ, -R7 ;  /* 0x000000ffff077224 */ /* 0x000fe400078e0a07 */
[C---:B------:R-:W-:Y:S02]  /*77a0*/  IMAD R8, R29.reuse, R9, R8 ;  /* 0x000000091d087224 */ /* 0x040fe400078e0208 */
[----:B------:R-:W-:Y:S02]  /*77b0*/  IMAD.MOV R6, RZ, RZ, -R6 ;  /* 0x000000ffff067224 */ /* 0x000fe400078e0a06 */
[C---:B------:R-:W-:Y:S02]  /*77c0*/  IMAD R7, R29.reuse, R7, R4 ;  /* 0x000000071d077224 */ /* 0x040fe400078e0204 */
[C---:B------:R-:W-:Y:S01]  /*77d0*/  IMAD R5, R29.reuse, R6, R5 ;  /* 0x000000061d057224 */ /* 0x040fe200078e0205 */
[----:B--2---:R-:W-:Y:S02]  /*77e0*/  IABS R2, R10 ;  /* 0x0000000a00027213 */ /* 0x004fe40000000000 */
[----:B------:R-:W2:Y:S03]  /*77f0*/  LDL R10, [R1+0x2950] ;  /* 0x00295000010a7983 */ /* 0x000ea60000100800 */
[----:B------:R-:W-:Y:S01]  /*7800*/  IMAD.HI.U32 R3, R28, R2, RZ ;  /* 0x000000021c037227 */ /* 0x000fe200078e00ff */
[----:B------:R3:W-:Y:S03]  /*7810*/  STL [R1+0x694], R0 ;  /* 0x0006940001007387 */ /* 0x0007e60000100800 */
[----:B------:R-:W-:Y:S01]  /*7820*/  IMAD.MOV R3, RZ, RZ, -R3 ;  /* 0x000000ffff037224 */ /* 0x000fe200078e0a03 */
[----:B------:R4:W-:Y:S03]  /*7830*/  STL [R1+0x674], R8 ;  /* 0x0006740801007387 */ /* 0x0009e60000100800 */
[----:B------:R-:W-:Y:S01]  /*7840*/  IMAD R2, R29, R3, R2 ;  /* 0x000000031d027224 */ /* 0x000fe200078e0202 */
[----:B------:R0:W-:Y:S01]  /*7850*/  STL [R1+0x678], R7 ;  /* 0x0006780701007387 */ /* 0x0001e20000100800 */
[----:B---3--:R-:W-:-:S03]  /*7860*/  IABS R0, R19 ;  /* 0x0000001300007213 */ /* 0x008fc60000000000 */
[----:B------:R-:W3:Y:S04]  /*7870*/  LDL R19, [R1+0x294c] ;  /* 0x00294c0001137983 */ /* 0x000ee80000100800 */
[----:B------:R1:W-:Y:S04]  /*7880*/  STL [R1+0x67c], R5 ;  /* 0x00067c0501007387 */ /* 0x0003e80000100800 */
[----:B------:R0:W-:Y:S01]  /*7890*/  STL [R1+0x684], R2 ;  /* 0x0006840201007387 */ /* 0x0001e20000100800 */
[----:B----4-:R-:W-:-:S03]  /*78a0*/  IABS R8, R14 ;  /* 0x0000000e00087213 */ /* 0x010fc60000000000 */
[----:B------:R-:W4:Y:S01]  /*78b0*/  LDL R14, [R1+0x2948] ;  /* 0x00294800010e7983 */ /* 0x000f220000100800 */
[----:B------:R-:W-:-:S04]  /*78c0*/  IMAD.HI.U32 R4, R28, R0, RZ ;  /* 0x000000001c047227 */ /* 0x000fc800078e00ff */
[----:B------:R-:W-:-:S04]  /*78d0*/  IMAD.HI.U32 R9, R28, R8, RZ ;  /* 0x000000081c097227 */ /* 0x000fc800078e00ff */
[----:B------:R-:W-:Y:S02]  /*78e0*/  IMAD.MOV R4, RZ, RZ, -R4 ;  /* 0x000000ffff047224 */ /* 0x000fe400078e0a04 */
[----:B------:R-:W-:Y:S02]  /*78f0*/  IMAD.MOV R9, RZ, RZ, -R9 ;  /* 0x000000ffff097224 */ /* 0x000fe400078e0a09 */
[C---:B------:R-:W-:Y:S02]  /*7900*/  IMAD R0, R29.reuse, R4, R0 ;  /* 0x000000041d007224 */ /* 0x040fe400078e0200 */
[----:B------:R-:W-:Y:S01]  /*7910*/  IMAD R8, R29, R9, R8 ;  /* 0x000000091d087224 */ /* 0x000fe200078e0208 */
[----:B-----5:R-:W-:Y:S02]  /*7920*/  IABS R3, R15 ;  /* 0x0000000f00037213 */ /* 0x020fe40000000000 */
[----:B------:R-:W5:Y:S03]  /*7930*/  LDL R15, [R1+0x2944] ;  /* 0x00294400010f7983 */ /* 0x000f660000100800 */
[----:B0-----:R-:W-:Y:S01]  /*7940*/  IMAD.HI.U32 R7, R28, R3, RZ ;  /* 0x000000031c077227 */ /* 0x001fe200078e00ff */
[----:B-1----:R-:W-:-:S02]  /*7950*/  IABS R5, R17 ;  /* 0x0000001100057213 */ /* 0x002fc40000000000 */
[----:B------:R-:W5:Y:S01]  /*7960*/  LDL R17, [R1+0x2940] ;  /* 0x0029400001117983 */ /* 0x000f620000100800 */
[----:B------:R-:W-:Y:S01]  /*7970*/  IMAD.MOV R7, RZ, RZ, -R7 ;  /* 0x000000ffff077224 */ /* 0x000fe200078e0a07 */
[----:B------:R-:W-:Y:S02]  /*7980*/  IABS R2, R18 ;  /* 0x0000001200027213 */ /* 0x000fe40000000000 */
[----:B------:R-:W5:Y:S01]  /*7990*/  LDL R18, [R1+0x293c] ;  /* 0x00293c0001127983 */ /* 0x000f620000100800 */
[----:B------:R-:W-:Y:S02]  /*79a0*/  IMAD R7, R29, R7, R3 ;  /* 0x000000071d077224 */ /* 0x000fe400078e0203 */
[C---:B------:R-:W-:Y:S01]  /*79b0*/  IMAD.HI.U32 R6, R28.reuse, R5, RZ ;  /* 0x000000051c067227 */ /* 0x040fe200078e00ff */
[----:B------:R2:W-:Y:S03]  /*79c0*/  STL [R1+0x680], R0 ;  /* 0x0006800001007387 */ /* 0x0005e60000100800 */
[----:B------:R-:W-:Y:S01]  /*79d0*/  IMAD.HI.U32 R4, R28, R2, RZ ;  /* 0x000000021c047227 */ /* 0x000fe200078e00ff */
[----:B------:R3:W-:Y:S04]  /*79e0*/  STL [R1+0x660], R8 ;  /* 0x0006600801007387 */ /* 0x0007e80000100800 */
[----:B------:R0:W-:Y:S01]  /*79f0*/  STL [R1+0x664], R7 ;  /* 0x0006640701007387 */ /* 0x0001e20000100800 */
[----:B------:R-:W-:-:S02]  /*7a00*/  IMAD.MOV R6, RZ, RZ, -R6 ;  /* 0x000000ffff067224 */ /* 0x000fc400078e0a06 */
        /* <DEDUP_REMOVED lines=16> */
[----:B------:R-:W-:Y:S02]  /*7b10*/  IMAD.MOV R7, RZ, RZ, -R7 ;  /* 0x000000ffff077224 */ /* 0x000fe400078e0a07 */
[C---:B------:R-:W-:Y:S02]  /*7b20*/  IMAD R0, R29.reuse, R3, R0 ;  /* 0x000000031d007224 */ /* 0x040fe400078e0200 */
[C---:B------:R-:W-:Y:S01]  /*7b30*/  IMAD R8, R29.reuse, R9, R8 ;  /* 0x000000091d087224 */ /* 0x040fe200078e0208 */
[----:B-----5:R-:W-:Y:S02]  /*7b40*/  IABS R5, R15 ;  /* 0x0000000f00057213 */ /* 0x020fe40000000000 */
[----:B------:R-:W5:Y:S01]  /*7b50*/  LDL R15, [R1+0x292c] ;  /* 0x00292c00010f7983 */ /* 0x000f620000100800 */
[----:B------:R-:W-:-:S02]  /*7b60*/  IMAD R7, R29, R7, R4 ;  /* 0x000000071d077224 */ /* 0x000fc400078e0204 */
[C---:B------:R-:W-:Y:S01]  /*7b70*/  IMAD.HI.U32 R6, R28.reuse, R5, RZ ;  /* 0x000000051c067227 */ /* 0x040fe200078e00ff */
[----:B-1----:R-:W-:Y:S02]  /*7b80*/  IABS R2, R17 ;  /* 0x0000001100027213 */ /* 0x002fe40000000000 */
[----:B------:R-:W5:Y:S03]  /*7b90*/  LDL R17, [R1+0x2928] ;  /* 0x0029280001117983 */ /* 0x000f660000100800 */
[----:B------:R-:W-:Y:S01]  /*7ba0*/  IMAD.HI.U32 R3, R28, R2, RZ ;  /* 0x000000021c037227 */ /* 0x000fe200078e00ff */
[----:B------:R0:W-:Y:S03]  /*7bb0*/  STL [R1+0x66c], R0 ;  /* 0x00066c0001007387 */ /* 0x0001e60000100800 */
[----:B------:R-:W-:Y:S01]  /*7bc0*/  IMAD.MOV R6, RZ, RZ, -R6 ;  /* 0x000000ffff067224 */ /* 0x000fe200078e0a06 */
[----:B------:R2:W-:Y:S01]  /*7bd0*/  STL [R1+0x64c], R8 ;  /* 0x00064c0801007387 */ /* 0x0005e20000100800 */
[----:B------:R-:W-:-:S03]  /*7be0*/  IMAD.MOV R3, RZ, RZ, -R3 ;  /* 0x000000ffff037224 */ /* 0x000fc600078e0a03 */
[----:B------:R-:W-:Y:S01]  /*7bf0*/  STL [R1+0x650], R7 ;  /* 0x0006500701007387 */ /* 0x000fe20000100800 */
[----:B0-----:R-:W-:Y:S01]  /*7c00*/  IABS R0, R18 ;  /* 0x0000001200007213 */ /* 0x001fe20000000000 */
[C---:B------:R-:W-:Y:S02]  /*7c10*/  IMAD R5, R29.reuse, R6, R5 ;  /* 0x000000061d057224 */ /* 0x040fe400078e0205 */
        /* <DEDUP_REMOVED lines=18> */
[----:B------:R-:W-:-:S02]  /*7d40*/  IMAD R7, R29, R7, R3 ;  /* 0x000000071d077224 */ /* 0x000fc400078e0203 */
[C---:B------:R-:W-:Y:S01]  /*7d50*/  IMAD.HI.U32 R6, R28.reuse, R5, RZ ;  /* 0x000000051c067227 */ /* 0x040fe200078e00ff */
[----:B-----5:R-:W-:Y:S02]  /*7d60*/  IABS R2, R15 ;  /* 0x0000000f00027213 */ /* 0x020fe40000000000 */
[----:B------:R-:W5:Y:S03]  /*7d70*/  LDL R15, [R1+0x2914] ;  /* 0x00291400010f7983 */ /* 0x000f660000100800 */
[----:B------:R-:W-:Y:S01]  /*7d80*/  IMAD.HI.U32 R4, R28, R2, RZ ;  /* 0x000000021c047227 */ /* 0x000fe200078e00ff */
[----:B------:R0:W-:Y:S03]  /*7d90*/  STL [R1+0x658], R0 ;  /* 0x0006580001007387 */ /* 0x0001e60000100800 */
[----:B------:R-:W-:Y:S01]  /*7da0*/  IMAD.MOV R6, RZ, RZ, -R6 ;  /* 0x000000ffff067224 */ /* 0x000fe200078e0a06 */
[----:B------:R1:W-:Y:S01]  /*7db0*/  STL [R1+0x638], R8 ;  /* 0x0006380801007387 */ /* 0x0003e20000100800 */
[----:B------:R-:W-:-:S03]  /*7dc0*/  IMAD.MOV R4, RZ, RZ, -R4 ;  /* 0x000000ffff047224 */ /* 0x000fc600078e0a04 */
        /* <DEDUP_REMOVED lines=35> */
[----:B------:R2:W-:Y:S04]  /*8000*/  STL [R1+0x62c], R5 ;  /* 0x00062c0501007387 */ /* 0x0005e80000100800 */
[----:B------:R3:W-:Y:S01]  /*8010*/  STL [R1+0x634], R2 ;  /* 0x0006340201007387 */ /* 0x0007e20000100800 */
[----:B0-----:R-:W-:-:S03]  /*8020*/  IABS R8, R17 ;  /* 0x0000001100087213 */ /* 0x001fc60000000000 */
[----:B------:R-:W5:Y:S01]  /*8030*/  LDL R17, [R1+0x28f8] ;  /* 0x0028f80001117983 */ /* 0x000f620000100800 */
[C---:B------:R-:W-:Y:S01]  /*8040*/  IMAD.HI.U32 R4, R28.reuse, R0, RZ ;  /* 0x000000001c047227 */ /* 0x040fe200078e00ff */
[----:B------:R-:W-:Y:S02]  /*8050*/  IABS R3, R18 ;  /* 0x0000001200037213 */ /* 0x000fe40000000000 */
[----:B------:R-:W5:Y:S01]  /*8060*/  LDL R18, [R1+0x28f4] ;  /* 0x0028f40001127983 */ /* 0x000f620000100800 */
        /* <DEDUP_REMOVED lines=29> */
[----:B------:R-:W-:-:S04]  /*8240*/  IMAD.HI.U32 R3, R28, R0, RZ ;  /* 0x000000001c037227 */ /* 0x000fc800078e00ff */
[C---:B------:R-:W-:Y:S01]  /*8250*/  IMAD.HI.U32 R9, R28.reuse, R8, RZ ;  /* 0x000000081c097227 */ /* 0x040fe200078e00ff */
[----:B0-----:R-:W-:Y:S02]  /*8260*/  IABS R5, R18 ;  /* 0x0000001200057213 */ /* 0x001fe40000000000 */
[----:B------:R-:W5:Y:S01]  /*8270*/  LDL R18, [R1+0x28dc] ;  /* 0x0028dc0001127983 */ /* 0x000f620000100800 */
        /* <DEDUP_REMOVED lines=35> */
[----:B------:R-:W-:-:S04]  /*84b0*/  IMAD.MOV R7, RZ, RZ, -R7 ;  /* 0x000000ffff077224 */ /* 0x000fc800078e0a07 */
[----:B------:R-:W-:Y:S01]  /*84c0*/  IMAD R7, R29, R7, R3 ;  /* 0x000000071d077224 */ /* 0x000fe200078e0203 */
[----:B------:R-:W-:Y:S02]  /*84d0*/  IABS R2, R18 ;  /* 0x0000001200027213 */ /* 0x000fe40000000000 */
        /* <DEDUP_REMOVED lines=25> */
[C---:B------:R-:W-:Y:S02]  /*8670*/  IMAD R8, R29.reuse, R9, R8 ;  /* 0x000000091d087224 */ /* 0x040fe400078e0208 */
[----:B------:R-:W-:Y:S01]  /*8680*/  IMAD R7, R29, R7, R4 ;  /* 0x000000071d077224 */ /* 0x000fe200078e0204 */
[----:B-----5:R-:W-:-:S02]  /*8690*/  IABS R5, R15 ;  /* 0x0000000f00057213 */ /* 0x020fc40000000000 */
[----:B------:R-:W5:Y:S03]  /*86a0*/  LDL R15, [R1+0x28bc] ;  /* 0x0028bc00010f7983 */ /* 0x000f660000100800 */
        /* <DEDUP_REMOVED lines=31> */
[----:B------:R-:W-:Y:S01]  /*88a0*/  IMAD.MOV R6, RZ, RZ, -R6 ;  /* 0x000000ffff067224 */ /* 0x000fe200078e0a06 */
[----:B-----5:R-:W-:Y:S02]  /*88b0*/  IABS R2, R15 ;  /* 0x0000000f00027213 */ /* 0x020fe40000000000 */
[----:B------:R-:W5:Y:S03]  /*88c0*/  LDL R15, [R1+0x289c] ;  /* 0x00289c00010f7983 */ /* 0x000f660000100800 */
[----:B------:R-:W-:Y:S01]  /*88d0*/  IMAD.HI.U32 R4, R28, R2, RZ ;  /* 0x000000021c047227 */ /* 0x000fe200078e00ff */
[----:B------:R0:W-:Y:S04]  /*88e0*/  STL [R1+0x5e0], R0 ;  /* 0x0005e00001007387 */ /* 0x0001e80000100800 */
[----:B------:R1:W-:Y:S01]  /*88f0*/  STL [R1+0x5c0], R8 ;  /* 0x0005c00801007387 */ /* 0x0003e20000100800 */
[----:B------:R-:W-:-:S03]  /*8900*/  IMAD.MOV R4, RZ, RZ, -R4 ;  /* 0x000000ffff047224 */ /* 0x000fc600078e0a04 */
[----:B------:R-:W-:Y:S01]  /*8910*/  STL [R1+0x5c4], R7 ;  /* 0x0005c40701007387 */ /* 0x000fe20000100800 */
[----:B0-----:R-:W-:-:S03]  /*8920*/  IABS R0, R17 ;  /* 0x0000001100007213 */ /* 0x001fc60000000000 */
[----:B------:R-:W5:Y:S01]  /*8930*/  LDL R17, [R1+0x2898] ;  /* 0x0028980001117983 */ /* 0x000f620000100800 */
[C---:B------:R-:W-:Y:S02]  /*8940*/  IMAD R5, R29.reuse, R6, R5 ;  /* 0x000000061d057224 */ /* 0x040fe400078e0205 */
[----:B------:R-:W-:-:S03]  /*8950*/  IMAD R2, R29, R4, R2 ;  /* 0x000000041d027224 */ /* 0x000fc600078e0202 */
[----:B------:R3:W-:Y:S04]  /*8960*/  STL [R1+0x5c8], R5 ;  /* 0x0005c80501007387 */ /* 0x0007e80000100800 */
[----:B------:R4:W-:Y:S01]  /*8970*/  STL [R1+0x5d0], R2 ;  /* 0x0005d00201007387 */ /* 0x0009e20000100800 */
[----:B-1----:R-:W-:-:S03]  /*8980*/  IABS R8, R18 ;  /* 0x0000001200087213 */ /* 0x002fc60000000000 */
        /* <DEDUP_REMOVED lines=283> */
[----:B------:R-:W-:Y:S02]  /*9b40*/  IMAD R7, R29, R7, R3 ;  /* 0x000000071d077224 */ /* 0x000fe400078e0203 */
[C---:B------:R-:W-:Y:S01]  /*9b50*/  IMAD.HI.U32 R6, R28.reuse, R5, RZ ;  /* 0x000000051c067227 */ /* 0x040fe200078e00ff */
[----:B------:R-:W-:Y:S02]  /*9b60*/  IABS R2, R18 ;  /* 0x0000001200027213 */ /* 0x000fe40000000000 */
[----:B------:R-:W5:Y:S04]  /*9b70*/  LDL R18, [R1+0x27d4] ;  /* 0x0027d40001127983 */ /* 0x000f680000100800 */
        /* <DEDUP_REMOVED lines=1647> */
[----:B------:R-:W-:Y:S01]  /*10270*/  IMAD.HI.U32 R6, R28, R5, RZ ;  /* 0x000000051c067227 */ /* 0x000fe200078e00ff */
[----:B-1----:R-:W-:-:S03]  /*10280*/  IABS R2, R17 ;  /* 0x0000001100027213 */ /* 0x002fc60000000000 */
[----:B------:R-:W-:Y:S01]  /*10290*/  IMAD.MOV R6, RZ, RZ, -R6 ;  /* 0x000000ffff067224 */ /* 0x000fe200078e0a06 */
[----:B------:R-:W5:Y:S01]  /*102a0*/  LDL R17, [R1+0x2390] ;  /* 0x0023900001117983 */ /* 0x000f620000100800 */
[----:B------:R-:W-:-:S03]  /*102b0*/  IMAD.HI.U32 R3, R28, R2, RZ ;  /* 0x000000021c037227 */ /* 0x000fc600078e00ff */
[----:B------:R0:W-:Y:S01]  /*102c0*/  STL [R1+0x1b4], R0 ;  /* 0x0001b40001007387 */ /* 0x0001e20000100800 */
[----:B------:R-:W-:-:S03]  /*102d0*/  IMAD.MOV R3, RZ, RZ, -R3 ;  /* 0x000000ffff037224 */ /* 0x000fc600078e0a03 */
[----:B------:R2:W-:Y:S01]  /*102e0*/  STL [R1+0x70], R8 ;  /* 0x0000700801007387 */ /* 0x0005e20000100800 */
[----:B------:R-:W-:-:S03]  /*102f0*/  IMAD R5, R29, R6, R5 ;  /* 0x000000061d057224 */ /* 0x000fc600078e0205 */
[----:B------:R-:W-:Y:S01]  /*10300*/  STL [R1+0x74], R7 ;  /* 0x0000740701007387 */ /* 0x000fe20000100800 */
[----:B0-----:R-:W-:-:S03]  /*10310*/  IABS R0, R18 ;  /* 0x0000001200007213 */ /* 0x001fc60000000000 */
        /* <DEDUP_REMOVED lines=11> */
[----:B------:R-:W-:Y:S02]  /*103d0*/  IMAD.MOV R4, RZ, RZ, -R4 ;  /* 0x000000ffff047224 */ /* 0x000fe400078e0a04 */
[----:B------:R-:W-:-:S04]  /*103e0*/  IMAD.HI.U32 R9, R28, R8, RZ ;  /* 0x000000081c097227 */ /* 0x000fc800078e00ff */
[----:B------:R-:W-:-:S04]  /*103f0*/  IMAD.HI.U32 R7, R28, R3, RZ ;  /* 0x000000031c077227 */ /* 0x000fc800078e00ff */
[----:B------:R-:W-:Y:S02]  /*10400*/  IMAD R0, R29, R4, R0 ;  /* 0x000000041d007224 */ /* 0x000fe400078e0200 */
[----:B------:R-:W-:-:S04]  /*10410*/  IMAD.HI.U32 R6, R28, R5, RZ ;  /* 0x000000051c067227 */ /* 0x000fc800078e00ff */
[----:B------:R-:W-:Y:S02]  /*10420*/  IMAD.MOV R9, RZ, RZ, -R9 ;  /* 0x000000ffff097224 */ /* 0x000fe400078e0a09 */
[----:B------:R-:W-:Y:S02]  /*10430*/  IMAD.MOV R7, RZ, RZ, -R7 ;  /* 0x000000ffff077224 */ /* 0x000fe400078e0a07 */
[----:B------:R-:W-:Y:S02]  /*10440*/  IMAD.MOV R6, RZ, RZ, -R6 ;  /* 0x000000ffff067224 */ /* 0x000fe400078e0a06 */
[----:B------:R-:W-:Y:S01]  /*10450*/  IMAD R8, R29, R9, R8 ;  /* 0x000000091d087224 */ /* 0x000fe200078e0208 */
[----:B-----5:R-:W-:Y:S02]  /*10460*/  IABS R2, R15 ;  /* 0x0000000f00027213 */ /* 0x020fe40000000000 */
[----:B------:R-:W5:Y:S03]  /*10470*/  LDL R15, [R1+0x237c] ;  /* 0x00237c00010f7983 */ /* 0x000f660000100800 */
[----:B------:R-:W-:-:S04]  /*10480*/  IMAD.HI.U32 R4, R28, R2, RZ ;  /* 0x000000021c047227 */ /* 0x000fc800078e00ff */
[----:B------:R-:W-:Y:S02]  /*10490*/  IMAD.MOV R4, RZ, RZ, -R4 ;  /* 0x000000ffff047224 */ /* 0x000fe400078e0a04 */
[C---:B------:R-:W-:Y:S01]  /*104a0*/  IMAD R7, R29.reuse, R7, R3 ;  /* 0x000000071d077224 */ /* 0x040fe200078e0203 */
[----:B------:R0:W-:Y:S01]  /*104b0*/  STL [R1+0x188], R0 ;  /* 0x0001880001007387 */ /* 0x0001e20000100800 */
[C---:B------:R-:W-:Y:S02]  /*104c0*/  IMAD R5, R29.reuse, R6, R5 ;  /* 0x000000061d057224 */ /* 0x040fe400078e0205 */
[----:B------:R-:W-:Y:S01]  /*104d0*/  IMAD R2, R29, R4, R2 ;  /* 0x000000041d027224 */ /* 0x000fe200078e0202 */
[----:B------:R1:W-:Y:S04]  /*104e0*/  STL [R1+0x140], R8 ;  /* 0x0001400801007387 */ /* 0x0003e80000100800 */
[----:B------:R-:W-:Y:S01]  /*104f0*/  STL [R1+0x144], R7 ;  /* 0x0001440701007387 */ /* 0x000fe20000100800 */
[----:B0-----:R-:W-:-:S03]  /*10500*/  IABS R0, R17 ;  /* 0x0000001100007213 */ /* 0x001fc60000000000 */
[----:B------:R-:W5:Y:S04]  /*10510*/  LDL R17, [R1+0x2378] ;  /* 0x0023780001117983 */ /* 0x000f680000100800 */
        /* <DEDUP_REMOVED lines=20> */
[----:B------:R0:W-:Y:S01]  /*10660*/  STL [R1+0x104], R8 ;  /* 0x0001040801007387 */ /* 0x0001e20000100800 */
[----:B------:R-:W-:-:S03]  /*10670*/  IMAD.HI.U32 R6, R28, R5, RZ ;  /* 0x000000051c067227 */ /* 0x000fc600078e00ff */
[----:B------:R1:W-:Y:S01]  /*10680*/  STL [R1+0x108], R7 ;  /* 0x0001080701007387 */ /* 0x0003e20000100800 */
[----:B------:R-:W-:Y:S01]  /*10690*/  IMAD.HI.U32 R3, R28, R2, RZ ;  /* 0x000000021c037227 */ /* 0x000fe200078e00ff */
[----:B-----5:R-:W-:Y:S02]  /*106a0*/  IABS R0, R15 ;  /* 0x0000000f00007213 */ /* 0x020fe40000000000 */
[----:B------:R-:W5:Y:S01]  /*106b0*/  LDL R15, [R1+0x2364] ;  /* 0x00236400010f7983 */ /* 0x000f620000100800 */
[----:B------:R-:W-:Y:S02]  /*106c0*/  IMAD.MOV R6, RZ, RZ, -R6 ;  /* 0x000000ffff067224 */ /* 0x000fe400078e0a06 */
[----:B------:R-:W-:Y:S02]  /*106d0*/  IMAD.MOV R3, RZ, RZ, -R3 ;  /* 0x000000ffff037224 */ /* 0x000fe400078e0a03 */
[C---:B------:R-:W-:Y:S02]  /*106e0*/  IMAD R5, R29.reuse, R6, R5 ;  /* 0x000000061d057224 */ /* 0x040fe400078e0205 */
[----:B------:R-:W-:-:S03]  /*106f0*/  IMAD R2, R29, R3, R2 ;  /* 0x000000031d027224 */ /* 0x000fc600078e0202 */
[----:B------:R2:W-:Y:S01]  /*10700*/  STL [R1+0x110], R5 ;  /* 0x0001100501007387 */ /* 0x0005e20000100800 */
[----:B0-----:R-:W-:-:S03]  /*10710*/  IABS R8, R17 ;  /* 0x0000001100087213 */ /* 0x001fc60000000000 */
[----:B------:R-:W5:Y:S04]  /*10720*/  LDL R17, [R1+0x2360] ;  /* 0x0023600001117983 */ /* 0x000f680000100800 */
[----:B------:R3:W-:Y:S01]  /*10730*/  STL [R1+0x128], R2 ;  /* 0x0001280201007387 */ /* 0x0007e20000100800 */
        /* <DEDUP_REMOVED lines=12> */
[----:B------:R-:W2:Y:S03]  /*10800*/  LDL R10, [R1+0x2358] ;  /* 0x00235800010a7983 */ /* 0x000ea60000100800 */
[----:B------:R-:W-:-:S04]  /*10810*/  IMAD.HI.U32 R6, R28, R5, RZ ;  /* 0x000000051c067227 */ /* 0x000fc800078e00ff */
[----:B------:R-:W-:-:S04]  /*10820*/  IMAD.MOV R6, RZ, RZ, -R6 ;  /* 0x000000ffff067224 */ /* 0x000fc800078e0a06 */
[----:B------:R-:W-:Y:S01]  /*10830*/  IMAD R5, R29, R6, R5 ;  /* 0x000000061d057224 */ /* 0x000fe200078e0205 */
[----:B---3--:R-:W-:Y:S02]  /*10840*/  IABS R2, R19 ;  /* 0x0000001300027213 */ /* 0x008fe40000000000 */
[----:B------:R-:W3:Y:S04]  /*10850*/  LDL R19, [R1+0x2354] ;  /* 0x0023540001137983 */ /* 0x000ee80000100800 */
[----:B------:R4:W-:Y:S04]  /*10860*/  STL [R1+0x118], R0 ;  /* 0x0001180001007387 */ /* 0x0009e80000100800 */
[----:B------:R5:W-:Y:S04]  /*10870*/  STL [R1+0xc8], R8 ;  /* 0x0000c80801007387 */ /* 0x000be80000100800 */
[----:B------:R-:W-:Y:S01]  /*10880*/  STL [R1+0xcc], R7 ;  /* 0x0000cc0701007387 */ /* 0x000fe20000100800 */
[----:B----4-:R-:W-:-:S03]  /*10890*/  IABS R0, R14 ;  /* 0x0000000e00007213 */ /* 0x010fc60000000000 */
[----:B------:R0:W-:Y:S04]  /*108a0*/  STL [R1+0xd0], R5 ;  /* 0x0000d00501007387 */ /* 0x0001e80000100800 */
[----:B------:R-:W4:Y:S01]  /*108b0*/  LDL R14, [R1+0x2350] ;  /* 0x00235000010e7983 */ /* 0x000f220000100800 */
[----:B------:R-:W-:-:S04]  /*108c0*/  IMAD.HI.U32 R4, R28, R2, RZ ;  /* 0x000000021c047227 */ /* 0x000fc800078e00ff */
[----:B------:R-:W-:-:S04]  /*108d0*/  IMAD.MOV R4, RZ, RZ, -R4 ;  /* 0x000000ffff047224 */ /* 0x000fc800078e0a04 */
[----:B------:R-:W-:-:S05]  /*108e0*/  IMAD R2, R29, R4, R2 ;  /* 0x000000041d027224 */ /* 0x000fca00078e0202 */
[----:B------:R2:W-:Y:S01]  /*108f0*/  STL [R1+0xf0], R2 ;  /* 0x0000f00201007387 */ /* 0x0005e20000100800 */
[----:B-----5:R-:W-:Y:S01]  /*10900*/  IABS R8, R15 ;  /* 0x0000000f00087213 */ /* 0x020fe20000000000 */
[C---:B------:R-:W-:Y:S02]  /*10910*/  IMAD.HI.U32 R3, R28.reuse, R0, RZ ;  /* 0x000000001c037227 */ /* 0x040fe400078e00ff */
[----:B------:R-:W5:Y:S04]  /*10920*/  LDL R15, [R1+0x234c] ;  /* 0x00234c00010f7983 */ /* 0x000f680000100800 */
[----:B------:R-:W5:Y:S01]  /*10930*/  LDL R16, [R1+0x2348] ;  /* 0x0023480001107983 */ /* 0x000f620000100800 */
[----:B------:R-:W-:Y:S02]  /*10940*/  IMAD.MOV R3, RZ, RZ, -R3 ;  /* 0x000000ffff037224 */ /* 0x000fe400078e0a03 */
[----:B------:R-:W-:-:S04]  /*10950*/  IMAD.HI.U32 R9, R28, R8, RZ ;  /* 0x000000081c097227 */ /* 0x000fc800078e00ff */
[----:B------:R-:W-:Y:S01]  /*10960*/  IMAD R0, R29, R3, R0 ;  /* 0x000000031d007224 */ /* 0x000fe200078e0200 */
[----:B0-----:R-:W-:Y:S01]  /*10970*/  IABS R5, R17 ;  /* 0x0000001100057213 */ /* 0x001fe20000000000 */
[----:B------:R-:W-:Y:S01]  /*10980*/  IMAD.MOV R9, RZ, RZ, -R9 ;  /* 0x000000ffff097224 */ /* 0x000fe200078e0a09 */
[----:B------:R-:W-:Y:S02]  /*10990*/  IABS R4, R18 ;  /* 0x0000001200047213 */ /* 0x000fe40000000000 */
[----:B------:R-:W5:Y:S01]  /*109a0*/  LDL R18, [R1+0x2344] ;  /* 0x0023440001127983 */ /* 0x000f620000100800 */
[----:B------:R-:W-:-:S04]  /*109b0*/  IMAD.HI.U32 R7, R28, R5, RZ ;  /* 0x000000051c077227 */ /* 0x000fc800078e00ff */
[----:B------:R-:W-:-:S04]  /*109c0*/  IMAD.HI.U32 R6, R28, R4, RZ ;  /* 0x000000041c067227 */ /* 0x000fc800078e00ff */
[----:B------:R-:W-:Y:S02]  /*109d0*/  IMAD.MOV R7, RZ, RZ, -R7 ;  /* 0x000000ffff077224 */ /* 0x000fe400078e0a07 */
[----:B------:R-:W-:Y:S02]  /*109e0*/  IMAD.MOV R6, RZ, RZ, -R6 ;  /* 0x000000ffff067224 */ /* 0x000fe400078e0a06 */
[C---:B------:R-:W-:Y:S02]  /*109f0*/  IMAD R8, R29.reuse, R9, R8 ;  /* 0x000000091d087224 */ /* 0x040fe400078e0208 */
[C---:B------:R-:W-:Y:S02]  /*10a00*/  IMAD R7, R29.reuse, R7, R5 ;  /* 0x000000071d077224 */ /* 0x040fe400078e0205 */
[C---:B------:R-:W-:Y:S01]  /*10a10*/  IMAD R4, R29.reuse, R6, R4 ;  /* 0x000000061d047224 */ /* 0x040fe200078e0204 */
[----:B--2---:R-:W-:Y:S02]  /*10a20*/  IABS R2, R10 ;  /* 0x0000000a00027213 */ /* 0x004fe40000000000 */
[----:B------:R-:W2:Y:S03]  /*10a30*/  LDL R10, [R1+0x2340] ;  /* 0x00234000010a7983 */ /* 0x000ea60000100800 */
[----:B------:R-:W-:Y:S01]  /*10a40*/  IMAD.HI.U32 R3, R28, R2, RZ ;  /* 0x000000021c037227 */ /* 0x000fe200078e00ff */
[----:B------:R3:W-:Y:S03]  /*10a50*/  STL [R1+0xd8], R0 ;  /* 0x0000d80001007387 */ /* 0x0007e60000100800 */
[----:B------:R-:W-:Y:S01]  /*10a60*/  IMAD.MOV R3, RZ, RZ, -R3 ;  /* 0x000000ffff037224 */ /* 0x000fe200078e0a03 */
[----:B------:R-:W-:Y:S03]  /*10a70*/  STL [R1+0x24], R8 ;  /* 0x0000240801007387 */ /* 0x000fe60000100800 */
[----:B------:R-:W-:Y:S01]  /*10a80*/  IMAD R2, R29, R3, R2 ;  /* 0x000000031d027224 */ /* 0x000fe200078e0202 */
[----:B------:R-:W-:Y:S01]  /*10a90*/  STL [R1+0x20], R7 ;  /* 0x0000200701007387 */ /* 0x000fe20000100800 */
[----:B---3--:R-:W-:-:S03]  /*10aa0*/  IABS R0, R19 ;  /* 0x0000001300007213 */ /* 0x008fc60000000000 */
[----:B------:R-:W3:Y:S04]  /*10ab0*/  LDL R17, [R1+0x233c] ;  /* 0x00233c0001117983 */ /* 0x000ee80000100800 */
[----:B------:R-:W3:Y:S04]  /*10ac0*/  LDL R19, [R1+0x2338] ;  /* 0x0023380001137983 */ /* 0x000ee80000100800 */
[----:B------:R4:W-:Y:S04]  /*10ad0*/  STL [R1+0x1c], R4 ;  /* 0x00001c0401007387 */ /* 0x0009e80000100800 */
[----:B------:R0:W-:Y:S01]  /*10ae0*/  STL [R1+0x18], R2 ;  /* 0x0000180201007387 */ /* 0x0001e20000100800 */
[----:B----4-:R-:W-:-:S03]  /*10af0*/  IABS R4, R14 ;  /* 0x0000000e00047213 */ /* 0x010fc60000000000 */
[----:B------:R-:W4:Y:S01]  /*10b00*/  LDL R14, [R1+0x2334] ;  /* 0x00233400010e7983 */ /* 0x000f220000100800 */
[----:B------:R-:W-:-:S04]  /*10b10*/  IMAD.HI.U32 R5, R28, R0, RZ ;  /* 0x000000001c057227 */ /* 0x000fc800078e00ff */
[----:B------:R-:W-:-:S04]  /*10b20*/  IMAD.MOV R5, RZ, RZ, -R5 ;  /* 0x000000ffff057224 */ /* 0x000fc800078e0a05 */
[----:B------:R-:W-:Y:S01]  /*10b30*/  IMAD R0, R29, R5, R0 ;  /* 0x000000051d007224 */ /* 0x000fe200078e0200 */
[----:B-----5:R-:W-:Y:S02]  /*10b40*/  IABS R3, R15 ;  /* 0x0000000f00037213 */ /* 0x020fe40000000000 */
[----:B------:R-:W5:Y:S01]  /*10b50*/  LDL R15, [R1+0x2330] ;  /* 0x00233000010f7983 */ /* 0x000f620000100800 */
[----:B0-----:R-:W-:Y:S01]  /*10b60*/  IABS R2, R16 ;  /* 0x0000001000027213 */ /* 0x001fe20000000000 */
[----:B------:R-:W-:-:S04]  /*10b70*/  IMAD.HI.U32 R7, R28, R4, RZ ;  /* 0x000000041c077227 */ /* 0x000fc800078e00ff */
[----:B------:R-:W-:-:S04]  /*10b80*/  IMAD.HI.U32 R9, R28, R2, RZ ;  /* 0x000000021c097227 */ /* 0x000fc800078e00ff */
[----:B------:R-:W-:-:S04]  /*10b90*/  IMAD.MOV R8, RZ, RZ, -R7 ;  /* 0x000000ffff087224 */ /* 0x000fc800078e0a07 */
[----:B------:R-:W-:Y:S01]  /*10ba0*/  IMAD R8, R29, R8, R4 ;  /* 0x000000081d087224 */ /* 0x000fe200078e0204 */
[----:B------:R-:W-:Y:S02]  /*10bb0*/  IABS R6, R18 ;  /* 0x0000001200067213 */ /* 0x000fe40000000000 */
[----:B------:R-:W5:Y:S04]  /*10bc0*/  LDL R18, [R1+0x232c] ;  /* 0x00232c0001127983 */ /* 0x000f680000100800 */
[----:B------:R0:W-:Y:S02]  /*10bd0*/  STL [R1+0x14], R0 ;  /* 0x0000140001007387 */ /* 0x0001e40000100800 */
[----:B0-----:R-:W-:Y:S02]  /*10be0*/  IMAD.MOV.U32 R0, RZ, RZ, R6 ;  /* 0x000000ffff007224 */ /* 0x001fe400078e0006 */
[----:B------:R-:W-:-:S04]  /*10bf0*/  IMAD.HI.U32 R6, R28, R3, RZ ;  /* 0x000000031c067227 */ /* 0x000fc800078e00ff */
[----:B------:R-:W-:Y:S02]  /*10c00*/  IMAD.MOV R7, RZ, RZ, -R6 ;  /* 0x000000ffff077224 */ /* 0x000fe400078e0a06 */
[----:B------:R-:W-:Y:S02]  /*10c10*/  IMAD.MOV R6, RZ, RZ, -R9 ;  /* 0x000000ffff067224 */ /* 0x000fe400078e0a09 */
[C---:B------:R-:W-:Y:S02]  /*10c20*/  IMAD R4, R29.reuse, R7, R3 ;  /* 0x000000071d047224 */ /* 0x040fe400078e0203 */
[----:B------:R-:W-:Y:S01]  /*10c30*/  IMAD R2, R29, R6, R2 ;  /* 0x000000061d027224 */ /* 0x000fe200078e0202 */
[----:B------:R-:W-:Y:S04]  /*10c40*/  STL [R1+0x10], R8 ;  /* 0x0000100801007387 */ /* 0x000fe80000100800 */
[----:B------:R-:W-:Y:S04]  /*10c50*/  STL [R1+0xc], R4 ;  /* 0x00000c0401007387 */ /* 0x000fe80000100800 */
[----:B------:R-:W-:Y:S01]  /*10c60*/  STL [R1+0x8], R2 ;  /* 0x0000080201007387 */ /* 0x000fe20000100800 */
[----:B--2---:R-:W-:Y:S01]  /*10c70*/  IABS R5, R10 ;  /* 0x0000000a00057213 */ /* 0x004fe20000000000 */
[----:B------:R-:W-:-:S04]  /*10c80*/  IMAD.HI.U32 R10, R28, R0, RZ ;  /* 0x000000001c0a7227 */ /* 0x000fc800078e00ff */
[----:B------:R-:W-:-:S04]  /*10c90*/  IMAD.MOV R9, RZ, RZ, -R10 ;  /* 0x000000ffff097224 */ /* 0x000fc800078e0a0a */
[----:B------:R-:W-:-:S05]  /*10ca0*/  IMAD R0, R29, R9, R0 ;  /* 0x000000091d007224 */ /* 0x000fca00078e0200 */
[----:B------:R0:W-:Y:S01]  /*10cb0*/  STL [R1+0x4], R0 ;  /* 0x0000040001007387 */ /* 0x0001e20000100800 */
[----:B---3--:R-:W-:-:S03]  /*10cc0*/  IABS R27, R17 ;  /* 0x00000011001b7213 */ /* 0x008fc60000000000 */
[----:B------:R-:W2:Y:S01]  /*10cd0*/  LDL R17, [R1+0x2328] ;  /* 0x0023280001117983 */ /* 0x000ea20000100800 */
[----:B----4-:R-:W-:-:S03]  /*10ce0*/  IABS R25, R14 ;  /* 0x0000000e00197213 */ /* 0x010fc60000000000 */
[----:B------:R-:W3:Y:S01]  /*10cf0*/  LDL R14, [R1+0x2320] ;  /* 0x00232000010e7983 */ /* 0x000ee20000100800 */
[----:B------:R-:W-:-:S03]  /*10d00*/  IABS R26, R19 ;  /* 0x00000013001a7213 */ /* 0x000fc60000000000 */
[----:B------:R-:W4:Y:S01]  /*10d10*/  LDL R19, [R1+0x2324] ;  /* 0x0023240001137983 */ /* 0x000f220000100800 */
[----:B------:R-:W-:-:S04]  /*10d20*/  IMAD.HI.U32 R3, R28, R5, RZ ;  /* 0x000000051c037227 */ /* 0x000fc800078e00ff */
[----:B0-----:R-:W-:-:S04]  /*10d30*/  IMAD.MOV R0, RZ, RZ, -R3 ;  /* 0x000000ffff007224 */ /* 0x001fc800078e0a03 */
[----:B------:R-:W-:Y:S01]  /*10d40*/  IMAD R0, R29, R0, R5 ;  /* 0x000000001d007224 */ /* 0x000fe200078e0205 */
[----:B-----5:R-:W-:Y:S02]  /*10d50*/  IABS R24, R15 ;  /* 0x0000000f00187213 */ /* 0x020fe40000000000 */
[----:B------:R-:W5:Y:S01]  /*10d60*/  LDL R15, [R1+0x231c] ;  /* 0x00231c00010f7983 */ /* 0x000f620000100800 */
[----:B------:R-:W-:-:S03]  /*10d70*/  IMAD.HI.U32 R2, R28, R27, RZ ;  /* 0x0000001b1c027227 */ /* 0x000fc600078e00ff */
[----:B------:R0:W-:Y:S01]  /*10d80*/  STL [R1], R0 ;  /* 0x0000000001007387 */ /* 0x0001e20000100800 */
[----:B------:R-:W-:-:S04]  /*10d90*/  IMAD.HI.U32 R4, R28, R25, RZ ;  /* 0x000000191c047227 */ /* 0x000fc800078e00ff */
[----:B------:R-:W-:-:S04]  /*10da0*/  IMAD.HI.U32 R5, R28, R24, RZ ;  /* 0x000000181c057227 */ /* 0x000fc800078e00ff */
[----:B0-----:R-:W-:-:S04]  /*10db0*/  IMAD.HI.U32 R0, R28, R26, RZ ;  /* 0x0000001a1c007227 */ /* 0x001fc800078e00ff */
[----:B------:R-:W-:Y:S02]  /*10dc0*/  IMAD.MOV R3, RZ, RZ, -R2 ;  /* 0x000000ffff037224 */ /* 0x000fe400078e0a02 */
[----:B------:R-:W-:Y:S02]  /*10dd0*/  IMAD.MOV R2, RZ, RZ, -R0 ;  /* 0x000000ffff027224 */ /* 0x000fe400078e0a00 */
[----:B------:R-:W-:Y:S02]  /*10de0*/  IMAD.MOV R0, RZ, RZ, -R4 ;  /* 0x000000ffff007224 */ /* 0x000fe400078e0a04 */
[----:B------:R-:W-:Y:S02]  /*10df0*/  IMAD.MOV R4, RZ, RZ, -R5 ;  /* 0x000000ffff047224 */ /* 0x000fe400078e0a05 */
[C---:B------:R-:W-:Y:S02]  /*10e00*/  IMAD R27, R29.reuse, R3, R27 ;  /* 0x000000031d1b7224 */ /* 0x040fe400078e021b */
[----:B------:R-:W-:-:S02]  /*10e10*/  IMAD R26, R29, R2, R26 ;  /* 0x000000021d1a7224 */ /* 0x000fc400078e021a */
[C---:B------:R-:W-:Y:S01]  /*10e20*/  IMAD R25, R29.reuse, R0, R25 ;  /* 0x000000001d197224 */ /* 0x040fe200078e0219 */
[----:B------:R-:W-:Y:S02]  /*10e30*/  IABS R23, R18 ;  /* 0x0000001200177213 */ /* 0x000fe40000000000 */
[----:B------:R-:W5:Y:S01]  /*10e40*/  LDL R18, [R1+0x2318] ;  /* 0x0023180001127983 */ /* 0x000f620000100800 */
[----:B------:R-:W-:-:S03]  /*10e50*/  IMAD R24, R29, R4, R24 ;  /* 0x000000041d187224 */ /* 0x000fc600078e0218 */
[----:B------:R-:W-:Y:S04]  /*10e60*/  STL [R1+0x2cd0], R27 ;  /* 0x002cd01b01007387 */ /* 0x000fe80000100800 */
[----:B------:R-:W-:Y:S04]  /*10e70*/  STL [R1+0x2cd4], R26 ;  /* 0x002cd41a01007387 */ /* 0x000fe80000100800 */
[----:B------:R-:W-:Y:S04]  /*10e80*/  STL [R1+0x2cb0], R25 ;  /* 0x002cb01901007387 */ /* 0x000fe80000100800 */
[----:B------:R0:W-:Y:S01]  /*10e90*/  STL [R1+0x2cac], R24 ;  /* 0x002cac1801007387 */ /* 0x0001e20000100800 */
[----:B--2---:R-:W-:-:S03]  /*10ea0*/  IABS R22, R17 ;  /* 0x0000001100167213 */ /* 0x004fc60000000000 */
[----:B------:R-:W2:Y:S01]  /*10eb0*/  LDL R17, [R1+0x2314] ;  /* 0x0023140001117983 */ /* 0x000ea20000100800 */
[----:B---3--:R-:W-:-:S03]  /*10ec0*/  IABS R20, R14 ;  /* 0x0000000e00147213 */ /* 0x008fc60000000000 */
[----:B------:R-:W3:Y:S01]  /*10ed0*/  LDL R14, [R1+0x2310] ;  /* 0x00231000010e7983 */ /* 0x000ee20000100800 */
[----:B------:R-:W-:Y:S01]  /*10ee0*/  IMAD.HI.U32 R2, R28, R23, RZ ;  /* 0x000000171c027227 */ /* 0x000fe200078e00ff */
[----:B----4-:R-:W-:-:S03]  /*10ef0*/  IABS R21, R19 ;  /* 0x0000001300157213 */ /* 0x010fc60000000000 */
[----:B------:R-:W-:-:S04]  /*10f00*/  IMAD.MOV R0, RZ, RZ, -R2 ;  /* 0x000000ffff007224 */ /* 0x000fc800078e0a02 */
[----:B------:R-:W-:Y:S02]  /*10f10*/  IMAD R23, R29, R0, R23 ;  /* 0x000000001d177224 */ /* 0x000fe400078e0217 */
[----:B------:R-:W-:-:S04]  /*10f20*/  IMAD.HI.U32 R0, R28, R22, RZ ;  /* 0x000000161c007227 */ /* 0x000fc800078e00ff */
[----:B------:R-:W-:-:S04]  /*10f30*/  IMAD.HI.U32 R2, R28, R21, RZ ;  /* 0x000000151c027227 */ /* 0x000fc800078e00ff */
[----:B------:R-:W-:-:S04]  /*10f40*/  IMAD.HI.U32 R3, R28, R20, RZ ;  /* 0x000000141c037227 */ /* 0x000fc800078e00ff */
[----:B------:R-:W-:Y:S02]  /*10f50*/  IMAD.MOV R0, RZ, RZ, -R0 ;  /* 0x000000ffff007224 */ /* 0x000fe400078e0a00 */
[----:B------:R-:W-:Y:S02]  /*10f60*/  IMAD.MOV R4, RZ, RZ, -R2 ;  /* 0x000000ffff047224 */ /* 0x000fe400078e0a02 */
[----:B------:R-:W-:Y:S01]  /*10f70*/  IMAD.MOV R2, RZ, RZ, -R3 ;  /* 0x000000ffff027224 */ /* 0x000fe200078e0a03 */
[----:B-----5:R-:W-:Y:S01]  /*10f80*/  IABS R19, R15 ;  /* 0x0000000f00137213 */ /* 0x020fe20000000000 */
[C---:B------:R-:W-:Y:S01]  /*10f90*/  IMAD R22, R29.reuse, R0, R22 ;  /* 0x000000001d167224 */ /* 0x040fe200078e0216 */
[----:B------:R-:W4:Y:S03]  /*10fa0*/  LDL R15, [R1+0x230c] ;  /* 0x00230c00010f7983 */ /* 0x000f260000100800 */
[----:B------:R-:W-:Y:S01]  /*10fb0*/  IMAD.HI.U32 R5, R28, R19, RZ ;  /* 0x000000131c057227 */ /* 0x000fe200078e00ff */
[----:B------:R-:W-:Y:S03]  /*10fc0*/  STL [R1+0x2ca8], R23 ;  /* 0x002ca81701007387 */ /* 0x000fe60000100800 */
[----:B------:R-:W-:Y:S01]  /*10fd0*/  IMAD.MOV R0, RZ, RZ, -R5 ;  /* 0x000000ffff007224 */ /* 0x000fe200078e0a05 */
[----:B------:R-:W5:Y:S01]  /*10fe0*/  LDL.LU R13, [R1+0x910] ;  /* 0x00091000010d7983 */ /* 0x000f620000300800 */
[----:B------:R-:W-:-:S02]  /*10ff0*/  IMAD R21, R29, R4, R21 ;  /* 0x000000041d157224 */ /* 0x000fc400078e0215 */
[C---:B------:R-:W-:Y:S01]  /*11000*/  IMAD R20, R29.reuse, R2, R20 ;  /* 0x000000021d147224 */ /* 0x040fe200078e0214 */
[----:B0-----:R-:W4:Y:S01]  /*11010*/  LDL.LU R24, [R1+0x60] ;  /* 0x0000600001187983 */ /* 0x001f220000300800 */
[----:B------:R-:W-:-:S03]  /*11020*/  IMAD R19, R29, R0, R19 ;  /* 0x000000001d137224 */ /* 0x000fc600078e0213 */
[----:B------:R-:W4:Y:S04]  /*11030*/  LDL.LU R26, [R1+0x5c] ;  /* 0x00005c00011a7983 */ /* 0x000f280000300800 */
[----:B------:R-:W-:Y:S04]  /*11040*/  STL [R1+0x2ca4], R22 ;  /* 0x002ca41601007387 */ /* 0x000fe80000100800 */
[----:B------:R-:W4:Y:S04]  /*11050*/  LDL.LU R5, [R1+0x64] ;  /* 0x0000640001057983 */ /* 0x000f280000300800 */
[----:B------:R-:W-:Y:S04]  /*11060*/  STL [R1+0x2ca0], R21 ;  /* 0x002ca01501007387 */ /* 0x000fe80000100800 */
[----:B------:R-:W-:Y:S04]  /*11070*/  STL [R1+0x2cb4], R20 ;  /* 0x002cb41401007387 */ /* 0x000fe80000100800 */
[----:B------:R-:W4:Y:S04]  /*11080*/  LDL.LU R9, [R1+0x58] ;  /* 0x0000580001097983 */ /* 0x000f280000300800 */
[----:B------:R0:W-:Y:S04]  /*11090*/  STL [R1+0x2cb8], R19 ;  /* 0x002cb81301007387 */ /* 0x0001e80000100800 */
[----:B0-----:R-:W4:Y:S01]  /*110a0*/  LDL.LU R19, [R1+0x68] ;  /* 0x0000680001137983 */ /* 0x001f220000300800 */
[----:B------:R-:W-:-:S05]  /*110b0*/  IABS R18, R18 ;  /* 0x0000001200127213 */ /* 0x000fca0000000000 */
[----:B------:R-:W-:-:S04]  /*110c0*/  IMAD.HI.U32 R3, R28, R18, RZ ;  /* 0x000000121c037227 */ /* 0x000fc800078e00ff */
[----:B------:R-:W-:-:S04]  /*110d0*/  IMAD.MOV R0, RZ, RZ, -R3 ;  /* 0x000000ffff007224 */ /* 0x000fc800078e0a03 */
[----:B------:R-:W-:Y:S01]  /*110e0*/  IMAD R18, R29, R0, R18 ;  /* 0x000000001d127224 */ /* 0x000fe200078e0212 */
[----:B--2---:R-:W-:-:S05]  /*110f0*/  IABS R17, R17 ;  /* 0x0000001100117213 */ /* 0x004fca0000000000 */
[----:B------:R-:W-:-:S04]  /*11100*/  IMAD.HI.U32 R0, R28, R17, RZ ;  /* 0x000000111c007227 */ /* 0x000fc800078e00ff */
[----:B------:R-:W-:Y:S01]  /*11110*/  IMAD.MOV R0, RZ, RZ, -R0 ;  /* 0x000000ffff007224 */ /* 0x000fe200078e0a00 */
[----:B---3--:R-:W-:Y:S02]  /*11120*/  IABS R16, R14 ;  /* 0x0000000e00107213 */ /* 0x008fe40000000000 */
[----:B------:R-:W2:Y:S04]  /*11130*/  LDL R14, [R1+0x2308] ;  /* 0x00230800010e7983 */ /* 0x000ea80000100800 */
[----:B------:R-:W3:Y:S04]  /*11140*/  LDL.LU R6, [R1+0x54] ;  /* 0x0000540001067983 */ /* 0x000ee80000300800 */
[----:B------:R-:W2:Y:S04]  /*11150*/  LDL.LU R20, [R1+0x50] ;  /* 0x0000500001147983 */ /* 0x000ea80000300800 */
[----:B------:R-:W2:Y:S04]  /*11160*/  LDL.LU R22, [R1+0x4c] ;  /* 0x00004c0001167983 */ /* 0x000ea80000300800 */
[----:B------:R-:W2:Y:S01]  /*11170*/  LDL.LU R25, [R1+0x48] ;  /* 0x0000480001197983 */ /* 0x000ea20000300800 */
[----:B------:R-:W-:-:S03]  /*11180*/  IMAD R17, R29, R0, R17 ;  /* 0x000000001d117224 */ /* 0x000fc600078e0211 */
[----:B------:R-:W2:Y:S04]  /*11190*/  LDL.LU R7, [R1+0x44] ;  /* 0x0000440001077983 */ /* 0x000ea80000300800 */
[----:B------:R-:W2:Y:S04]  /*111a0*/  LDL.LU R8, [R1+0x40] ;  /* 0x0000400001087983 */ /* 0x000ea80000300800 */
[----:B------:R-:W2:Y:S04]  /*111b0*/  LDL.LU R21, [R1+0x38] ;  /* 0x0000380001157983 */ /* 0x000ea80000300800 */
[----:B------:R-:W2:Y:S04]  /*111c0*/  LDL.LU R4, [R1+0x34] ;  /* 0x0000340001047983 */ /* 0x000ea80000300800 */
[----:B------:R-:W2:Y:S04]  /*111d0*/  LDL.LU R23, [R1+0x30] ;  /* 0x0000300001177983 */ /* 0x000ea80000300800 */
[----:B------:R-:W2:Y:S04]  /*111e0*/  LDL.LU R27, [R1+0x2c] ;  /* 0x00002c00011b7983 */ /* 0x000ea80000300800 */
[----:B------:R-:W2:Y:S04]  /*111f0*/  LDL.LU R10, [R1+0x28] ;  /* 0x00002800010a7983 */ /* 0x000ea80000300800 */
[----:B------:R-:W-:Y:S04]  /*11200*/  STL [R1+0x2cbc], R18 ;  /* 0x002cbc1201007387 */ /* 0x000fe80000100800 */
[----:B------:R0:W-:Y:S04]  /*11210*/  STL [R1+0x2cc0], R17 ;  /* 0x002cc01101007387 */ /* 0x0001e80000100800 */
[----:B0-----:R-:W2:Y:S01]  /*11220*/  LDL.LU R17, [R1+0x3c] ;  /* 0x00003c0001117983 */ /* 0x001ea20000300800 */
[----:B-----5:R-:W-:-:S02]  /*11230*/  ISETP.GT.U32.AND P0, PT, R11, R13, PT ;  /* 0x0000000d0b00720c */ /* 0x020fc40003f04070 */
[C---:B----4-:R-:W-:Y:S02]  /*11240*/  ISETP.GT.U32.AND P4, PT, R29.reuse, R5, PT ;  /* 0x000000051d00720c */ /* 0x050fe40003f84070 */
[C---:B------:R-:W-:Y:S02]  /*11250*/  ISETP.GT.U32.AND P3, PT, R29.reuse, R9, PT ;  /* 0x000000091d00720c */ /* 0x040fe40003f64070 */
[----:B------:R-:W-:-:S07]  /*11260*/  ISETP.GT.U32.AND P1, PT, R29, R19, PT ;  /* 0x000000131d00720c */ /* 0x000fce0003f24070 */
[----:B------:R-:W-:Y:S01]  /*11270*/  @!P0 IMAD.IADD R13, R13, 0x1, -R11 ;  /* 0x000000010d0d8824 */ /* 0x000fe200078e0a0b */
[----:B------:R-:W-:Y:S02]  /*11280*/  ISETP.GT.U32.AND P2, PT, R29, R26, PT ;  /* 0x0000001a1d00720c */ /* 0x000fe40003f44070 */
[----:B------:R-:W-:Y:S02]  /*11290*/  IABS R15, R15 ;  /* 0x0000000f000f7213 */ /* 0x000fe40000000000 */
[----:B------:R-:W-:Y:S01]  /*112a0*/  ISETP.GT.U32.AND P0, PT, R11, R13, PT ;  /* 0x0000000d0b00720c */ /* 0x000fe20003f04070 */
[----:B------:R-:W-:-:S04]  /*112b0*/  IMAD.HI.U32 R2, R28, R16, RZ ;  /* 0x000000101c027227 */ /* 0x000fc800078e00ff */
[----:B------:R-:W-:Y:S01]  /*112c0*/  @!P1 IMAD.IADD R19, R19, 0x1, -R29 ;  /* 0x0000000113139824 */ /* 0x000fe200078e0a1d */
[----:B------:R-:W-:Y:S01]  /*112d0*/  ISETP.GT.U32.AND P5, PT, R29, R24, PT ;  /* 0x000000181d00720c */ /* 0x000fe20003fa4070 */
[----:B------:R-:W-:-:S03]  /*112e0*/  IMAD.HI.U32 R3, R28, R15, RZ ;  /* 0x0000000f1c037227 */ /* 0x000fc600078e00ff */
[----:B------:R-:W-:Y:S01]  /*112f0*/  ISETP.GT.U32.AND P1, PT, R29, R19, PT ;  /* 0x000000131d00720c */ /* 0x000fe20003f24070 */
[--C-:B------:R-:W-:Y:S02]  /*11300*/  @!P3 IMAD.IADD R9, R9, 0x1, -R29.reuse ;  /* 0x000000010909b824 */ /* 0x100fe400078e0a1d */
[----:B------:R-:W-:Y:S02]  /*11310*/  @!P4 IMAD.IADD R5, R5, 0x1, -R29 ;  /* 0x000000010505c824 */ /* 0x000fe400078e0a1d */
[----:B------:R-:W-:Y:S02]  /*11320*/  IMAD.MOV R2, RZ, RZ, -R2 ;  /* 0x000000ffff027224 */ /* 0x000fe400078e0a02 */
[----:B------:R-:W-:Y:S01]  /*11330*/  IMAD.MOV R0, RZ, RZ, -R3 ;  /* 0x000000ffff007224 */ /* 0x000fe200078e0a03 */
[C---:B------:R-:W-:Y:S01]  /*11340*/  ISETP.GT.U32.AND P6, PT, R29.reuse, R9, PT ;  /* 0x000000091d00720c */ /* 0x040fe20003fc4070 */
[----:B------:R-:W-:Y:S01]  /*11350*/  @!P2 IMAD.IADD R26, R26, 0x1, -R29 ;  /* 0x000000011a1aa824 */ /* 0x000fe200078e0a1d */
[C---:B------:R-:W-:Y:S01]  /*11360*/  ISETP.GT.U32.AND P2, PT, R29.reuse, R5, PT ;  /* 0x000000051d00720c */ /* 0x040fe20003f44070 */
[----:B------:R-:W-:-:S02]  /*11370*/  IMAD R16, R29, R2, R16 ;  /* 0x000000021d107224 */ /* 0x000fc400078e0210 */
[----:B------:R-:W-:Y:S02]  /*11380*/  IMAD R15, R29, R0, R15 ;  /* 0x000000001d0f7224 */ /* 0x000fe400078e020f */
[----:B------:R-:W-:Y:S01]  /*11390*/  @!P0 IMAD.IADD R13, R13, 0x1, -R11 ;  /* 0x000000010d0d8824 */ /* 0x000fe200078e0a0b */
[----:B------:R-:W-:Y:S01]  /*113a0*/  STL [R1+0x2cc4], R16 ;  /* 0x002cc41001007387 */ /* 0x000fe20000100800 */
[--C-:B------:R-:W-:Y:S02]  /*113b0*/  @!P1 IMAD.IADD R19, R19, 0x1, -R29.reuse ;  /* 0x0000000113139824 */ /* 0x100fe400078e0a1d */
[--C-:B------:R-:W-:Y:S01]  /*113c0*/  @!P5 IMAD.IADD R24, R24, 0x1, -R29.reuse ;  /* 0x000000011818d824 */ /* 0x100fe200078e0a1d */
[----:B------:R-:W-:Y:S04]  /*113d0*/  STL [R1+0x2cc8], R15 ;  /* 0x002cc80f01007387 */ /* 0x000fe80000100800 */
[----:B------:R0:W-:Y:S01]  /*113e0*/  STL [R1+0x910], R13 ;  /* 0x0009100d01007387 */ /* 0x0001e20000100800 */
[----:B------:R-:W-:Y:S01]  /*113f0*/  ISETP.GT.U32.AND P3, PT, R29, R24, PT ;  /* 0x000000181d00720c */ /* 0x000fe20003f64070 */
[----:B------:R-:W-:-:S02]  /*11400*/  @!P6 IMAD.IADD R9, R9, 0x1, -R29 ;  /* 0x000000010909e824 */ /* 0x000fc400078e0a1d */
[----:B------:R-:W-:Y:S01]  /*11410*/  @!P2 IMAD.IADD R5, R5, 0x1, -R29 ;  /* 0x000000010505a824 */ /* 0x000fe200078e0a1d */
[----:B0-----:R-:W4:Y:S01]  /*11420*/  LDL.LU R13, [R1+0x2cf8] ;  /* 0x002cf800010d7983 */ /* 0x001f220000300800 */
[----:B------:R-:W-:-:S08]  /*11430*/  ISETP.GT.U32.AND P5, PT, R29, R26, PT ;  /* 0x0000001a1d00720c */ /* 0x000fd00003fa4070 */
[--C-:B------:R-:W-:Y:S01]  /*11440*/  @!P3 IMAD.IADD R24, R24, 0x1, -R29.reuse ;  /* 0x000000011818b824 */ /* 0x100fe200078e0a1d */
[----:B------:R-:W-:Y:S04]  /*11450*/  STL [R1+0x68], R19 ;  /* 0x0000681301007387 */ /* 0x000fe80000100800 */
[----:B------:R-:W-:Y:S01]  /*11460*/  STL [R1+0x64], R5 ;  /* 0x0000640501007387 */ /* 0x000fe20000100800 */
[----:B------:R-:W-:-:S03]  /*11470*/  @!P5 IMAD.IADD R26, R26, 0x1, -R29 ;  /* 0x000000011a1ad824 */ /* 0x000fc600078e0a1d */
[----:B------:R-:W-:Y:S04]  /*11480*/  STL [R1+0x60], R24 ;  /* 0x0000601801007387 */ /* 0x000fe80000100800 */
[----:B------:R0:W-:Y:S04]  /*11490*/  STL [R1+0x58], R9 ;  /* 0x0000580901007387 */ /* 0x0001e80000100800 */
[----:B------:R1:W-:Y:S04]  /*114a0*/  STL [R1+0x5c], R26 ;  /* 0x00005c1a01007387 */ /* 0x0003e80000100800 */
[----:B0-----:R-:W5:Y:S04]  /*114b0*/  LDL.LU R9, [R1+0x790] ;  /* 0x0007900001097983 */ /* 0x001f680000300800 */
[----:B------:R-:W5:Y:S04]  /*114c0*/  LDL.LU R18, [R1+0x778] ;  /* 0x0007780001127983 */ /* 0x000f680000300800 */
[----:B------:R-:W5:Y:S04]  /*114d0*/  LDL.LU R5, [R1+0x77c] ;  /* 0x00077c0001057983 */ /* 0x000f680000300800 */
[----:B------:R-:W5:Y:S04]  /*114e0*/  LDL.LU R24, [R1+0x780] ;  /* 0x0007800001187983 */ /* 0x000f680000300800 */
[----:B-1----:R-:W5:Y:S01]  /*114f0*/  LDL.LU R26, [R1+0x788] ;  /* 0x00078800011a7983 */ /* 0x002f620000300800 */
[----:B---3--:R-:W-:-:S02]  /*11500*/  ISETP.GT.U32.AND P4, PT, R29, R6, PT ;  /* 0x000000061d00720c */ /* 0x008fc40003f84070 */
[C---:B--2---:R-:W-:Y:S02]  /*11510*/  ISETP.GT.U32.AND P0, PT, R29.reuse, R20, PT ;  /* 0x000000141d00720c */ /* 0x044fe40003f04070 */
[C---:B------:R-:W-:Y:S02]  /*11520*/  ISETP.GT.U32.AND P1, PT, R29.reuse, R22, PT ;  /* 0x000000161d00720c */ /* 0x040fe40003f24070 */
[----:B------:R-:W-:-:S07]  /*11530*/  ISETP.GT.U32.AND P2, PT, R29, R25, PT ;  /* 0x000000191d00720c */ /* 0x000fce0003f44070 */
[--C-:B------:R-:W-:Y:S02]  /*11540*/  @!P4 IMAD.IADD R6, R6, 0x1, -R29.reuse ;  /* 0x000000010606c824 */ /* 0x100fe400078e0a1d */
[--C-:B------:R-:W-:Y:S02]  /*11550*/  @!P0 IMAD.IADD R20, R20, 0x1, -R29.reuse ;  /* 0x0000000114148824 */ /* 0x100fe400078e0a1d */
[--C-:B------:R-:W-:Y:S01]  /*11560*/  @!P1 IMAD.IADD R22, R22, 0x1, -R29.reuse ;  /* 0x0000000116169824 */ /* 0x100fe200078e0a1d */
[C---:B------:R-:W-:Y:S02]  /*11570*/  ISETP.GT.U32.AND P4, PT, R29.reuse, R21, PT ;  /* 0x000000151d00720c */ /* 0x040fe40003f84070 */
[C---:B------:R-:W-:Y:S02]  /*11580*/  ISETP.GT.U32.AND P0, PT, R29.reuse, R4, PT ;  /* 0x000000041d00720c */ /* 0x040fe40003f04070 */
[C---:B------:R-:W-:Y:S02]  /*11590*/  ISETP.GT.U32.AND P1, PT, R29.reuse, R23, PT ;  /* 0x000000171d00720c */ /* 0x040fe40003f24070 */
[----:B------:R-:W-:Y:S01]  /*115a0*/  ISETP.GT.U32.AND P3, PT, R29, R7, PT ;  /* 0x000000071d00720c */ /* 0x000fe20003f64070 */
[----:B------:R-:W-:Y:S01]  /*115b0*/  @!P2 IMAD.IADD R25, R25, 0x1, -R29 ;  /* 0x000000011919a824 */ /* 0x000fe200078e0a1d */
[----:B------:R-:W-:-:S05]  /*115c0*/  ISETP.GT.U32.AND P2, PT, R29, R27, PT ;  /* 0x0000001b1d00720c */ /* 0x000fca0003f44070 */
[--C-:B------:R-:W-:Y:S01]  /*115d0*/  @!P4 IMAD.IADD R21, R21, 0x1, -R29.reuse ;  /* 0x000000011515c824 */ /* 0x100fe200078e0a1d */
[C---:B------:R-:W-:Y:S01]  /*115e0*/  ISETP.GT.U32.AND P4, PT, R29.reuse, R20, PT ;  /* 0x000000141d00720c */ /* 0x040fe20003f84070 */
[--C-:B------:R-:W-:Y:S01]  /*115f0*/  @!P0 IMAD.IADD R4, R4, 0x1, -R29.reuse ;  /* 0x0000000104048824 */ /* 0x100fe200078e0a1d */
[----:B------:R-:W-:Y:S01]  /*11600*/  ISETP.GT.U32.AND P6, PT, R29, R17, PT ;  /* 0x000000111d00720c */ /* 0x000fe20003fc4070 */
[----:B------:R-:W-:Y:S01]  /*11610*/  @!P1 IMAD.IADD R23, R23, 0x1, -R29 ;  /* 0x0000000117179824 */ /* 0x000fe200078e0a1d */
[C---:B------:R-:W-:Y:S02]  /*11620*/  ISETP.GT.U32.AND P0, PT, R29.reuse, R22, PT ;  /* 0x000000161d00720c */ /* 0x040fe40003f04070 */
[----:B------:R-:W-:-:S09]  /*11630*/  ISETP.GT.U32.AND P1, PT, R29, R25, PT ;  /* 0x000000191d00720c */ /* 0x000fd20003f24070 */
[--C-:B------:R-:W-:Y:S01]  /*11640*/  @!P6 IMAD.IADD R17, R17, 0x1, -R29.reuse ;  /* 0x000000011111e824 */ /* 0x100fe200078e0a1d */
[----:B------:R-:W-:Y:S01]  /*11650*/  ISETP.GT.U32.AND P6, PT, R29, R6, PT ;  /* 0x000000061d00720c */ /* 0x000fe20003fc4070 */
[--C-:B------:R-:W-:Y:S02]  /*11660*/  @!P3 IMAD.IADD R7, R7, 0x1, -R29.reuse ;  /* 0x000000010707b824 */ /* 0x100fe400078e0a1d */
[--C-:B------:R-:W-:Y:S02]  /*11670*/  @!P2 IMAD.IADD R27, R27, 0x1, -R29.reuse ;  /* 0x000000011b1ba824 */ /* 0x100fe400078e0a1d */
[--C-:B------:R-:W-:Y:S01]  /*11680*/  @!P4 IMAD.IADD R20, R20, 0x1, -R29.reuse ;  /* 0x000000011414c824 */ /* 0x100fe200078e0a1d */
[----:B------:R-:W-:Y:S01]  /*11690*/  ISETP.GT.U32.AND P2, PT, R29, R7, PT ;  /* 0x000000071d00720c */ /* 0x000fe20003f44070 */
[----:B------:R-:W-:-:S06]  /*116a0*/  @!P0 IMAD.IADD R22, R22, 0x1, -R29 ;  /* 0x0000000116168824 */ /* 0x000fcc00078e0a1d */
[--C-:B------:R-:W-:Y:S02]  /*116b0*/  @!P6 IMAD.IADD R6, R6, 0x1, -R29.reuse ;  /* 0x000000010606e824 */ /* 0x100fe400078e0a1d */
[----:B------:R-:W-:-:S03]  /*116c0*/  @!P1 IMAD.IADD R25, R25, 0x1, -R29 ;  /* 0x0000000119199824 */ /* 0x000fc600078e0a1d */
[----:B------:R0:W-:Y:S01]  /*116d0*/  STL [R1+0x54], R6 ;  /* 0x0000540601007387 */ /* 0x0001e20000100800 */
[----:B------:R-:W-:-:S03]  /*116e0*/  @!P2 IMAD.IADD R7, R7, 0x1, -R29 ;  /* 0x000000010707a824 */ /* 0x000fc600078e0a1d */
[----:B0-----:R-:W2:Y:S04]  /*116f0*/  LDL.LU R6, [R1+0x784] ;  /* 0x0007840001067983 */ /* 0x001ea80000300800 */
[----:B------:R0:W-:Y:S04]  /*11700*/  STL [R1+0x50], R20 ;  /* 0x0000501401007387 */ /* 0x0001e80000100800 */
[----:B------:R-:W3:Y:S04]  /*11710*/  LDL.LU R16, [R1+0x764] ;  /* 0x0007640001107983 */ /* 0x000ee80000300800 */
[----:B------:R1:W-:Y:S04]  /*11720*/  STL [R1+0x4c], R22 ;  /* 0x00004c1601007387 */ /* 0x0003e80000100800 */
[----:B------:R-:W2:Y:S04]  /*11730*/  LDL.LU R19, [R1+0x768] ;  /* 0x0007680001137983 */ /* 0x000ea80000300800 */
[----:B------:R4:W-:Y:S04]  /*11740*/  STL [R1+0x48], R25 ;  /* 0x0000481901007387 */ /* 0x0009e80000100800 */
[----:B0-----:R-:W2:Y:S04]  /*11750*/  LDL.LU R20, [R1+0x76c] ;  /* 0x00076c0001147983 */ /* 0x001ea80000300800 */
[----:B-1----:R-:W2:Y:S04]  /*11760*/  LDL.LU R22, [R1+0x774] ;  /* 0x0007740001167983 */ /* 0x002ea80000300800 */
[----:B------:R0:W-:Y:S04]  /*11770*/  STL [R1+0x44], R7 ;  /* 0x0000440701007387 */ /* 0x0001e80000100800 */
[----:B----4-:R-:W4:Y:S01]  /*11780*/  LDL.LU R25, [R1+0x770] ;  /* 0x0007700001197983 */ /* 0x010f220000300800 */
[----:B------:R-:W-:-:S02]  /*11790*/  ISETP.GT.U32.AND P5, PT, R29, R8, PT ;  /* 0x000000081d00720c */ /* 0x000fc40003fa4070 */
[C---:B------:R-:W-:Y:S02]  /*117a0*/  ISETP.GT.U32.AND P3, PT, R29.reuse, R10, PT ;  /* 0x0000000a1d00720c */ /* 0x040fe40003f64070 */
[C---:B------:R-:W-:Y:S01]  /*117b0*/  ISETP.GT.U32.AND P4, PT, R29.reuse, R21, PT ;  /* 0x000000151d00720c */ /* 0x040fe20003f84070 */
[----:B0-----:R-:W4:Y:S08]  /*117c0*/  LDL.LU R7, [R1+0x750] ;  /* 0x0007500001077983 */ /* 0x001f300000300800 */
[--C-:B------:R-:W-:Y:S01]  /*117d0*/  @!P5 IMAD.IADD R8, R8, 0x1, -R29.reuse ;  /* 0x000000010808d824 */ /* 0x100fe200078e0a1d */
[C---:B------:R-:W-:Y:S01]  /*117e0*/  ISETP.GT.U32.AND P5, PT, R29.reuse, R13, PT ;  /* 0x0000000d1d00720c */ /* 0x040fe20003fa4070 */
[----:B------:R-:W-:Y:S01]  /*117f0*/  @!P3 IMAD.IADD R10, R10, 0x1, -R29 ;  /* 0x000000010a0ab824 */ /* 0x000fe200078e0a1d */
[----:B------:R-:W-:-:S02]  /*11800*/  ISETP.GT.U32.AND P0, PT, R29, R4, PT ;  /* 0x000000041d00720c */ /* 0x000fc40003f04070 */
[----:B------:R-:W-:-:S09]  /*11810*/  ISETP.GT.U32.AND P3, PT, R29, R8, PT ;  /* 0x000000081d00720c */ /* 0x000fd20003f64070 */
[--C-:B------:R-:W-:Y:S01]  /*11820*/  @!P5 IMAD.IADD R13, R13, 0x1, -R29.reuse ;  /* 0x000000010d0dd824 */ /* 0x100fe200078e0a1d */
[C---:B------:R-:W-:Y:S02]  /*11830*/  ISETP.GT.U32.AND P5, PT, R29.reuse, R17, PT ;  /* 0x000000111d00720c */ /* 0x040fe40003fa4070 */
[C---:B------:R-:W-:Y:S02]  /*11840*/  ISETP.GT.U32.AND P1, PT, R29.reuse, R23, PT ;  /* 0x000000171d00720c */ /* 0x040fe40003f24070 */
[----:B------:R-:W-:Y:S01]  /*11850*/  ISETP.GT.U32.AND P6, PT, R29, R13, PT ;  /* 0x0000000d1d00720c */ /* 0x000fe20003fc4070 */
[--C-:B------:R-:W-:Y:S01]  /*11860*/  @!P4 IMAD.IADD R21, R21, 0x1, -R29.reuse ;  /* 0x000000011515c824 */ /* 0x100fe200078e0a1d */
[----:B-----5:R-:W-:Y:S01]  /*11870*/  ISETP.GT.U32.AND P4, PT, R29, R18, PT ;  /* 0x000000121d00720c */ /* 0x020fe20003f84070 */
[--C-:B------:R-:W-:Y:S02]  /*11880*/  @!P3 IMAD.IADD R8, R8, 0x1, -R29.reuse ;  /* 0x000000010808b824 */ /* 0x100fe400078e0a1d */
[----:B------:R-:W-:-:S04]  /*11890*/  @!P0 IMAD.IADD R4, R4, 0x1, -R29 ;  /* 0x0000000104048824 */ /* 0x000fc800078e0a1d */
[--C-:B------:R-:W-:Y:S01]  /*118a0*/  @!P5 IMAD.IADD R17, R17, 0x1, -R29.reuse ;  /* 0x000000011111d824 */ /* 0x100fe200078e0a1d */
[C---:B------:R-:W-:Y:S02]  /*118b0*/  ISETP.GT.U32.AND P5, PT, R29.reuse, R9, PT ;  /* 0x000000091d00720c */ /* 0x040fe40003fa4070 */
[C---:B------:R-:W-:Y:S01]  /*118c0*/  ISETP.GT.U32.AND P0, PT, R29.reuse, R5, PT ;  /* 0x000000051d00720c */ /* 0x040fe20003f04070 */
[----:B------:R0:W-:Y:S01]  /*118d0*/  STL [R1+0x40], R8 ;  /* 0x0000400801007387 */ /* 0x0001e20000100800 */
[----:B------:R-:W-:Y:S01]  /*118e0*/  ISETP.GT.U32.AND P2, PT, R29, R27, PT ;  /* 0x0000001b1d00720c */ /* 0x000fe20003f44070 */
[--C-:B------:R-:W-:Y:S01]  /*118f0*/  @!P1 IMAD.IADD R23, R23, 0x1, -R29.reuse ;  /* 0x0000000117179824 */ /* 0x100fe200078e0a1d */
[----:B------:R-:W-:Y:S01]  /*11900*/  ISETP.GT.U32.AND P1, PT, R29, R24, PT ;  /* 0x000000181d00720c */ /* 0x000fe20003f24070 */
[--C-:B------:R-:W-:Y:S01]  /*11910*/  @!P6 IMAD.IADD R13, R13, 0x1, -R29.reuse ;  /* 0x000000010d0de824 */ /* 0x100fe200078e0a1d */
[----:B0-----:R-:W5:Y:S05]  /*11920*/  LDL.LU R8, [R1+0x754] ;  /* 0x0007540001087983 */ /* 0x001f6a0000300800 */
[--C-:B------:R-:W-:Y:S01]  /*11930*/  @!P5 IMAD.IADD R9, R9, 0x1, -R29.reuse ;  /* 0x000000010909d824 */ /* 0x100fe200078e0a1d */
[----:B------:R-:W-:Y:S01]  /*11940*/  ISETP.GT.U32.AND P3, PT, R29, R10, PT ;  /* 0x0000000a1d00720c */ /* 0x000fe20003f64070 */
[----:B------:R-:W-:-:S02]  /*11950*/  @!P4 IMAD.IADD R18, R18, 0x1, -R29 ;  /* 0x000000011212c824 */ /* 0x000fc400078e0a1d */
[--C-:B------:R-:W-:Y:S02]  /*11960*/  @!P0 IMAD.IADD R5, R5, 0x1, -R29.reuse ;  /* 0x0000000105058824 */ /* 0x100fe400078e0a1d */
[--C-:B------:R-:W-:Y:S01]  /*11970*/  @!P2 IMAD.IADD R27, R27, 0x1, -R29.reuse ;  /* 0x000000011b1ba824 */ /* 0x100fe200078e0a1d */
[----:B------:R-:W-:Y:S01]  /*11980*/  ISETP.GT.U32.AND P2, PT, R29, R26, PT ;  /* 0x0000001a1d00720c */ /* 0x000fe20003f44070 */
[--C-:B------:R-:W-:Y:S01]  /*11990*/  @!P1 IMAD.IADD R24, R24, 0x1, -R29.reuse ;  /* 0x0000000118189824 */ /* 0x100fe200078e0a1d */
[----:B------:R-:W-:Y:S01]  /*119a0*/  IABS R14, R14 ;  /* 0x0000000e000e7213 */ /* 0x000fe20000000000 */
[----:B------:R-:W-:Y:S04]  /*119b0*/  STL [R1+0x3c], R17 ;  /* 0x00003c1101007387 */ /* 0x000fe80000100800 */
[----:B------:R-:W-:Y:S01]  /*119c0*/  IMAD.HI.U32 R0, R28, R14, RZ ;  /* 0x0000000e1c007227 */ /* 0x000fe200078e00ff */
[----:B------:R-:W-:Y:S03]  /*119d0*/  STL [R1+0x38], R21 ;  /* 0x0000381501007387 */ /* 0x000fe60000100800 */
[----:B------:R-:W-:Y:S01]  /*119e0*/  @!P3 IMAD.IADD R10, R10, 0x1, -R29 ;  /* 0x000000010a0ab824 */ /* 0x000fe200078e0a1d */
[----:B------:R-:W-:Y:S01]  /*119f0*/  STL [R1+0x34], R4 ;  /* 0x0000340401007387 */ /* 0x000fe20000100800 */
[----:B------:R-:W-:-:S03]  /*11a00*/  IMAD.MOV R0, RZ, RZ, -R0 ;  /* 0x000000ffff007224 */ /* 0x000fc600078e0a00 */
[----:B------:R-:W-:Y:S01]  /*11a10*/  STL [R1+0x30], R23 ;  /* 0x0000301701007387 */ /* 0x000fe20000100800 */
[----:B------:R-:W-:-:S03]  /*11a20*/  @!P2 IMAD.IADD R26, R26, 0x1, -R29 ;  /* 0x000000011a1aa824 */ /* 0x000fc600078e0a1d */
[----:B------:R-:W-:Y:S04]  /*11a30*/  STL [R1+0x2c], R27 ;  /* 0x00002c1b01007387 */ /* 0x000fe80000100800 */
[----:B------:R0:W-:Y:S01]  /*11a40*/  STL [R1+0x78c], R13 ;  /* 0x00078c0d01007387 */ /* 0x0001e20000100800 */
[----:B------:R-:W-:-:S03]  /*11a50*/  IMAD R14, R29, R0, R14 ;  /* 0x000000001d0e7224 */ /* 0x000fc600078e020e */
[----:B------:R1:W-:Y:S04]  /*11a60*/  STL [R1+0x28], R10 ;  /* 0x0000280a01007387 */ /* 0x0003e80000100800 */
[----:B0-----:R-:W5:Y:S04]  /*11a70*/  LDL R13, [R1+0x2304] ;  /* 0x00230400010d7983 */ /* 0x001f680000100800 */
[----:B-1----:R-:W5:Y:S04]  /*11a80*/  LDL.LU R10, [R1+0x758] ;  /* 0x00075800010a7983 */ /* 0x002f680000300800 */
[----:B------:R-:W5:Y:S04]  /*11a90*/  LDL.LU R21, [R1+0x760] ;  /* 0x0007600001157983 */ /* 0x000f680000300800 */
[----:B------:R-:W5:Y:S04]  /*11aa0*/  LDL.LU R4, [R1+0x75c] ;  /* 0x00075c0001047983 */ /* 0x000f680000300800 */
[----:B------:R-:W5:Y:S04]  /*11ab0*/  LDL.LU R23, [R1+0x73c] ;  /* 0x00073c0001177983 */ /* 0x000f680000300800 */
[----:B------:R-:W-:Y:S04]  /*11ac0*/  STL [R1+0x2ccc], R14 ;  /* 0x002ccc0e01007387 */ /* 0x000fe80000100800 */
[----:B------:R-:W5:Y:S01]  /*11ad0*/  LDL.LU R27, [R1+0x740] ;  /* 0x00074000011b7983 */ /* 0x000f620000300800 */
[----:B---3--:R-:W-:-:S02]  /*11ae0*/  ISETP.GT.U32.AND P6, PT, R29, R16, PT ;  /* 0x000000101d00720c */ /* 0x008fc40003fc4070 */
[C---:B--2---:R-:W-:Y:S02]  /*11af0*/  ISETP.GT.U32.AND P5, PT, R29.reuse, R19, PT ;  /* 0x000000131d00720c */ /* 0x044fe40003fa4070 */
[C---:B------:R-:W-:Y:S02]  /*11b00*/  ISETP.GT.U32.AND P4, PT, R29.reuse, R20, PT ;  /* 0x000000141d00720c */ /* 0x040fe40003f84070 */
[----:B------:R-:W-:-:S07]  /*11b10*/  ISETP.GT.U32.AND P0, PT, R29, R22, PT ;  /* 0x000000161d00720c */ /* 0x000fce0003f04070 */
[--C-:B------:R-:W-:Y:S01]  /*11b20*/  @!P6 IMAD.IADD R16, R16, 0x1, -R29.reuse ;  /* 0x000000011010e824 */ /* 0x100fe200078e0a1d */
[----:B------:R-:W-:Y:S01]  /*11b30*/  ISETP.GT.U32.AND P6, PT, R29, R9, PT ;  /* 0x000000091d00720c */ /* 0x000fe20003fc4070 */
[--C-:B------:R-:W-:Y:S01]  /*11b40*/  @!P5 IMAD.IADD R19, R19, 0x1, -R29.reuse ;  /* 0x000000011313d824 */ /* 0x100fe200078e0a1d */
[C---:B------:R-:W-:Y:S02]  /*11b50*/  ISETP.GT.U32.AND P5, PT, R29.reuse, R18, PT ;  /* 0x000000121d00720c */ /* 0x040fe40003fa4070 */
[C---:B----4-:R-:W-:Y:S01]  /*11b60*/  ISETP.GT.U32.AND P1, PT, R29.reuse, R25, PT ;  /* 0x000000191d00720c */ /* 0x050fe20003f24070 */
[--C-:B------:R-:W-:Y:S01]  /*11b70*/  @!P4 IMAD.IADD R20, R20, 0x1, -R29.reuse ;  /* 0x000000011414c824 */ /* 0x100fe200078e0a1d */
[C---:B------:R-:W-:Y:S01]  /*11b80*/  ISETP.GT.U32.AND P4, PT, R29.reuse, R5, PT ;  /* 0x000000051d00720c */ /* 0x040fe20003f84070 */
[----:B------:R-:W-:Y:S01]  /*11b90*/  @!P0 IMAD.IADD R22, R22, 0x1, -R29 ;  /* 0x0000000116168824 */ /* 0x000fe200078e0a1d */
[----:B------:R-:W-:-:S05]  /*11ba0*/  ISETP.GT.U32.AND P0, PT, R29, R24, PT ;  /* 0x000000181d00720c */ /* 0x000fca0003f04070 */
[--C-:B------:R-:W-:Y:S02]  /*11bb0*/  @!P6 IMAD.IADD R9, R9, 0x1, -R29.reuse ;  /* 0x000000010909e824 */ /* 0x100fe400078e0a1d */
[--C-:B------:R-:W-:Y:S02]  /*11bc0*/  @!P5 IMAD.IADD R18, R18, 0x1, -R29.reuse ;  /* 0x000000011212d824 */ /* 0x100fe400078e0a1d */
[--C-:B------:R-:W-:Y:S01]  /*11bd0*/  @!P1 IMAD.IADD R25, R25, 0x1, -R29.reuse ;  /* 0x0000000119199824 */ /* 0x100fe200078e0a1d */
[----:B------:R-:W-:Y:S01]  /*11be0*/  ISETP.GT.U32.AND P1, PT, R29, R26, PT ;  /* 0x0000001a1d00720c */ /* 0x000fe20003f24070 */
[--C-:B------:R-:W-:Y:S01]  /*11bf0*/  @!P4 IMAD.IADD R5, R5, 0x1, -R29.reuse ;  /* 0x000000010505c824 */ /* 0x100fe200078e0a1d */
[----:B------:R0:W-:Y:S01]  /*11c00*/  STL [R1+0x790], R9 ;  /* 0x0007900901007387 */ /* 0x0001e20000100800 */
[----:B------:R-:W-:-:S03]  /*11c10*/  @!P0 IMAD.IADD R24, R24, 0x1, -R29 ;  /* 0x0000000118188824 */ /* 0x000fc600078e0a1d */
[----:B0-----:R-:W2:Y:S04]  /*11c20*/  LDL.LU R9, [R1+0x744] ;  /* 0x0007440001097983 */ /* 0x001ea80000300800 */
[----:B------:R0:W-:Y:S04]  /*11c30*/  STL [R1+0x778], R18 ;  /* 0x0007781201007387 */ /* 0x0001e80000100800 */
[----:B------:R-:W3:Y:S04]  /*11c40*/  LDL.LU R2, [R1+0x74c] ;  /* 0x00074c0001027983 */ /* 0x000ee80000300800 */
[----:B------:R1:W-:Y:S01]  /*11c50*/  STL [R1+0x77c], R5 ;  /* 0x00077c0501007387 */ /* 0x0003e20000100800 */
[----:B------:R-:W-:-:S03]  /*11c60*/  @!P1 IMAD.IADD R26, R26, 0x1, -R29 ;  /* 0x000000011a1a9824 */ /* 0x000fc600078e0a1d */
[----:B------:R4:W-:Y:S04]  /*11c70*/  STL [R1+0x780], R24 ;  /* 0x0007801801007387 */ /* 0x0009e80000100800 */
[----:B------:R-:W2:Y:S04]  /*11c80*/  LDL.LU R17, [R1+0x748] ;  /* 0x0007480001117983 */ /* 0x000ea80000300800 */
[----:B0-----:R-:W2:Y:S04]  /*11c90*/  LDL.LU R18, [R1+0x728] ;  /* 0x0007280001127983 */ /* 0x001ea80000300800 */
[----:B------:R0:W-:Y:S04]  /*11ca0*/  STL [R1+0x788], R26 ;  /* 0x0007881a01007387 */ /* 0x0001e80000100800 */
[----:B-1----:R-:W2:Y:S01]  /*11cb0*/  LDL.LU R5, [R1+0x72c] ;  /* 0x00072c0001057983 */ /* 0x002ea20000300800 */
[----:B------:R-:W-:-:S02]  /*11cc0*/  ISETP.GT.U32.AND P3, PT, R29, R6, PT ;  /* 0x000000061d00720c */ /* 0x000fc40003f64070 */
[C---:B------:R-:W-:Y:S01]  /*11cd0*/  ISETP.GT.U32.AND P2, PT, R29.reuse, R7, PT ;  /* 0x000000071d00720c */ /* 0x040fe20003f44070 */
[----:B----4-:R-:W4:Y:S10]  /*11ce0*/  LDL.LU R24, [R1+0x730] ;  /* 0x0007300001187983 */ /* 0x010f340000300800 */
[--C-:B------:R-:W-:Y:S01]  /*11cf0*/  @!P3 IMAD.IADD R6, R6, 0x1, -R29.reuse ;  /* 0x000000010606b824 */ /* 0x100fe200078e0a1d */
[----:B-----5:R-:W-:Y:S01]  /*11d00*/  ISETP.GT.U32.AND P3, PT, R29, R8, PT ;  /* 0x000000081d00720c */ /* 0x020fe20003f64070 */
[----:B------:R-:W-:-:S03]  /*11d10*/  @!P2 IMAD.IADD R7, R7, 0x1, -R29 ;  /* 0x000000010707a824 */ /* 0x000fc600078e0a1d */
[C---:B------:R-:W-:Y:S02]  /*11d20*/  ISETP.GT.U32.AND P2, PT, R29.reuse, R6, PT ;  /* 0x000000061d00720c */ /* 0x040fe40003f44070 */
[----:B------:R-:W-:-:S07]  /*11d30*/  ISETP.GT.U32.AND P5, PT, R29, R19, PT ;  /* 0x000000131d00720c */ /* 0x000fce0003fa4070 */
[--C-:B------:R-:W-:Y:S01]  /*11d40*/  @!P3 IMAD.IADD R8, R8, 0x1, -R29.reuse ;  /* 0x000000010808b824 */ /* 0x100fe200078e0a1d */
[C---:B------:R-:W-:Y:S02]  /*11d50*/  ISETP.GT.U32.AND P3, PT, R29.reuse, R16, PT ;  /* 0x000000101d00720c */ /* 0x040fe40003f64070 */
[C---:B------:R-:W-:Y:S01]  /*11d60*/  ISETP.GT.U32.AND P4, PT, R29.reuse, R20, PT ;  /* 0x000000141d00720c */ /* 0x040fe20003f84070 */
[--C-:B------:R-:W-:Y:S01]  /*11d70*/  @!P2 IMAD.IADD R6, R6, 0x1, -R29.reuse ;  /* 0x000000010606a824 */ /* 0x100fe200078e0a1d */
[----:B------:R-:W-:Y:S01]  /*11d80*/  ISETP.GT.U32.AND P6, PT, R29, R8, PT ;  /* 0x000000081d00720c */ /* 0x000fe20003fc4070 */
[--C-:B------:R-:W-:Y:S01]  /*11d90*/  @!P5 IMAD.IADD R19, R19, 0x1, -R29.reuse ;  /* 0x000000011313d824 */ /* 0x100fe200078e0a1d */
[C---:B------:R-:W-:Y:S02]  /*11da0*/  ISETP.GT.U32.AND P0, PT, R29.reuse, R22, PT ;  /* 0x000000161d00720c */ /* 0x040fe40003f04070 */
[----:B------:R1:W-:Y:S04]  /*11db0*/  STL [R1+0x784], R6 ;  /* 0x0007840601007387 */ /* 0x0003e80000100800 */
[----:B0-----:R-:W5:Y:S01]  /*11dc0*/  LDL.LU R26, [R1+0x738] ;  /* 0x00073800011a7983 */ /* 0x001f620000300800 */
[--C-:B------:R-:W-:Y:S01]  /*11dd0*/  @!P3 IMAD.IADD R16, R16, 0x1, -R29.reuse ;  /* 0x000000011010b824 */ /* 0x100fe200078e0a1d */
[C---:B------:R-:W-:Y:S01]  /*11de0*/  ISETP.GT.U32.AND P3, PT, R29.reuse, R10, PT ;  /* 0x0000000a1d00720c */ /* 0x040fe20003f64070 */
[--C-:B------:R-:W-:Y:S01]  /*11df0*/  @!P4 IMAD.IADD R20, R20, 0x1, -R29.reuse ;  /* 0x000000011414c824 */ /* 0x100fe200078e0a1d */
[----:B-1----:R-:W4:Y:S01]  /*11e00*/  LDL.LU R6, [R1+0x734] ;  /* 0x0007340001067983 */ /* 0x002f220000300800 */
[C---:B------:R-:W-:Y:S01]  /*11e10*/  ISETP.GT.U32.AND P5, PT, R29.reuse, R21, PT ;  /* 0x000000151d00720c */ /* 0x040fe20003fa4070 */
[----:B------:R-:W-:Y:S01]  /*11e20*/  @!P6 IMAD.IADD R8, R8, 0x1, -R29 ;  /* 0x000000010808e824 */ /* 0x000fe200078e0a1d */
[----:B------:R-:W-:-:S02]  /*11e30*/  ISETP.GT.U32.AND P4, PT, R29, R4, PT ;  /* 0x000000041d00720c */ /* 0x000fc40003f84070 */
[C---:B------:R-:W-:Y:S02]  /*11e40*/  ISETP.GT.U32.AND P1, PT, R29.reuse, R25, PT ;  /* 0x000000191d00720c */ /* 0x040fe40003f24070 */
[----:B------:R-:W-:-:S04]  /*11e50*/  ISETP.GT.U32.AND P2, PT, R29, R7, PT ;  /* 0x000000071d00720c */ /* 0x000fc80003f44070 */
[--C-:B------:R-:W-:Y:S02]  /*11e60*/  @!P3 IMAD.IADD R10, R10, 0x1, -R29.reuse ;  /* 0x000000010a0ab824 */ /* 0x100fe400078e0a1d */
[--C-:B------:R-:W-:Y:S02]  /*11e70*/  @!P0 IMAD.IADD R22, R22, 0x1, -R29.reuse ;  /* 0x0000000116168824 */ /* 0x100fe400078e0a1d */
[--C-:B------:R-:W-:Y:S01]  /*11e80*/  @!P5 IMAD.IADD R21, R21, 0x1, -R29.reuse ;  /* 0x000000011515d824 */ /* 0x100fe200078e0a1d */
[----:B------:R-:W-:Y:S01]  /*11e90*/  ISETP.GT.U32.AND P0, PT, R29, R23, PT ;  /* 0x000000171d00720c */ /* 0x000fe20003f04070 */
[--C-:B------:R-:W-:Y:S01]  /*11ea0*/  @!P4 IMAD.IADD R4, R4, 0x1, -R29.reuse ;  /* 0x000000010404c824 */ /* 0x100fe200078e0a1d */
[----:B------:R-:W-:Y:S01]  /*11eb0*/  STL [R1+0x764], R16 ;  /* 0x0007641001007387 */ /* 0x000fe20000100800 */
[--C-:B------:R-:W-:Y:S02]  /*11ec0*/  @!P1 IMAD.IADD R25, R25, 0x1, -R29.reuse ;  /* 0x0000000119199824 */ /* 0x100fe400078e0a1d */
[--C-:B------:R-:W-:Y:S01]  /*11ed0*/  @!P2 IMAD.IADD R7, R7, 0x1, -R29.reuse ;  /* 0x000000010707a824 */ /* 0x100fe200078e0a1d */
[----:B------:R-:W-:Y:S04]  /*11ee0*/  STL [R1+0x768], R19 ;  /* 0x0007681301007387 */ /* 0x000fe80000100800 */
[----:B------:R-:W-:Y:S03]  /*11ef0*/  STL [R1+0x76c], R20 ;  /* 0x00076c1401007387 */ /* 0x000fe60000100800 */
[----:B------:R-:W-:Y:S01]  /*11f00*/  @!P0 IMAD.IADD R23, R23, 0x1, -R29 ;  /* 0x0000000117178824 */ /* 0x000fe200078e0a1d */
[----:B------:R-:W-:Y:S04]  /*11f10*/  STL [R1+0x774], R22 ;  /* 0x0007741601007387 */ /* 0x000fe80000100800 */
[----:B------:R-:W-:Y:S04]  /*11f20*/  STL [R1+0x770], R25 ;  /* 0x0007701901007387 */ /* 0x000fe80000100800 */
[----:B------:R0:W-:Y:S04]  /*11f30*/  STL [R1+0x750], R7 ;  /* 0x0007500701007387 */ /* 0x0001e80000100800 */
[----:B0-----:R-:W5:Y:S04]  /*11f40*/  LDL.LU R7, [R1+0x714] ;  /* 0x0007140001077983 */ /* 0x001f680000300800 */
[----:B------:R0:W-:Y:S04]  /*11f50*/  STL [R1+0x754], R8 ;  /* 0x0007540801007387 */ /* 0x0001e80000100800 */
[----:B0-----:R-:W5:Y:S04]  /*11f60*/  LDL.LU R8, [R1+0x718] ;  /* 0x0007180001087983 */ /* 0x001f680000300800 */
[----:B------:R-:W5:Y:S04]  /*11f70*/  LDL.LU R19, [R1+0x71c] ;  /* 0x00071c0001137983 */ /* 0x000f680000300800 */
[----:B------:R-:W5:Y:S04]  /*11f80*/  LDL.LU R22, [R1+0x724] ;  /* 0x0007240001167983 */ /* 0x000f680000300800 */
[----:B------:R-:W5:Y:S01]  /*11f90*/  LDL.LU R25, [R1+0x720] ;  /* 0x0007200001197983 */ /* 0x000f620000300800 */
[----:B---3--:R-:W-:-:S02]  /*11fa0*/  ISETP.GT.U32.AND P6, PT, R29, R2, PT ;  /* 0x000000021d00720c */ /* 0x008fc40003fc4070 */
[C---:B--2---:R-:W-:Y:S02]  /*11fb0*/  ISETP.GT.U32.AND P3, PT, R29.reuse, R17, PT ;  /* 0x000000111d00720c */ /* 0x044fe40003f64070 */
[----:B------:R-:W-:-:S09]  /*11fc0*/  ISETP.GT.U32.AND P5, PT, R29, R18, PT ;  /* 0x000000121d00720c */ /* 0x000fd20003fa4070 */
[--C-:B------:R-:W-:Y:S01]  /*11fd0*/  @!P6 IMAD.IADD R2, R2, 0x1, -R29.reuse ;  /* 0x000000010202e824 */ /* 0x100fe200078e0a1d */
[C---:B------:R-:W-:Y:S02]  /*11fe0*/  ISETP.GT.U32.AND P6, PT, R29.reuse, R10, PT ;  /* 0x0000000a1d00720c */ /* 0x040fe40003fc4070 */
[----:B------:R-:W-:Y:S01]  /*11ff0*/  ISETP.GT.U32.AND P4, PT, R29, R5, PT ;  /* 0x000000051d00720c */ /* 0x000fe20003f84070 */
[--C-:B------:R-:W-:Y:S01]  /*12000*/  @!P3 IMAD.IADD R17, R17, 0x1, -R29.reuse ;  /* 0x000000011111b824 */ /* 0x100fe200078e0a1d */
[C---:B------:R-:W-:Y:S01]  /*12010*/  ISETP.GT.U32.AND P3, PT, R29.reuse, R21, PT ;  /* 0x000000151d00720c */ /* 0x040fe20003f64070 */
[----:B------:R-:W-:Y:S01]  /*12020*/  @!P5 IMAD.IADD R18, R18, 0x1, -R29 ;  /* 0x000000011212d824 */ /* 0x000fe200078e0a1d */
[----:B------:R-:W-:-:S07]  /*12030*/  ISETP.GT.U32.AND P5, PT, R29, R4, PT ;  /* 0x000000041d00720c */ /* 0x000fce0003fa4070 */
[--C-:B------:R-:W-:Y:S02]  /*12040*/  @!P6 IMAD.IADD R10, R10, 0x1, -R29.reuse ;  /* 0x000000010a0ae824 */ /* 0x100fe400078e0a1d */
[--C-:B------:R-:W-:Y:S01]  /*12050*/  @!P4 IMAD.IADD R5, R5, 0x1, -R29.reuse ;  /* 0x000000010505c824 */ /* 0x100fe200078e0a1d */
[----:B------:R-:W-:Y:S01]  /*12060*/  ISETP.GT.U32.AND P4, PT, R29, R23, PT ;  /* 0x000000171d00720c */ /* 0x000fe20003f84070 */
[--C-:B------:R-:W-:Y:S01]  /*12070*/  @!P3 IMAD.IADD R21, R21, 0x1, -R29.reuse ;  /* 0x000000011515b824 */ /* 0x100fe200078e0a1d */
[----:B------:R0:W-:Y:S01]  /*12080*/  STL [R1+0x758], R10 ;  /* 0x0007580a01007387 */ /* 0x0001e20000100800 */
[----:B------:R-:W-:-:S03]  /*12090*/  @!P5 IMAD.IADD R4, R4, 0x1, -R29 ;  /* 0x000000010404d824 */ /* 0x000fc600078e0a1d */
[----:B0-----:R-:W2:Y:S04]  /*120a0*/  LDL.LU R10, [R1+0x700] ;  /* 0x00070000010a7983 */ /* 0x001ea80000300800 */
[----:B------:R-:W3:Y:S03]  /*120b0*/  LDL.LU R20, [R1+0x704] ;  /* 0x0007040001147983 */ /* 0x000ee60000300800 */
[----:B------:R-:W-:Y:S01]  /*120c0*/  @!P4 IMAD.IADD R23, R23, 0x1, -R29 ;  /* 0x000000011717c824 */ /* 0x000fe200078e0a1d */
[----:B------:R0:W-:Y:S04]  /*120d0*/  STL [R1+0x760], R21 ;  /* 0x0007601501007387 */ /* 0x0001e80000100800 */
[----:B0-----:R-:W2:Y:S04]  /*120e0*/  LDL.LU R21, [R1+0x708] ;  /* 0x0007080001157983 */ /* 0x001ea80000300800 */
[----:B------:R0:W-:Y:S04]  /*120f0*/  STL [R1+0x75c], R4 ;  /* 0x00075c0401007387 */ /* 0x0001e80000100800 */
[----:B0-----:R-:W2:Y:S04]  /*12100*/  LDL.LU R4, [R1+0x710] ;  /* 0x0007100001047983 */ /* 0x001ea80000300800 */
[----:B------:R0:W-:Y:S04]  /*12110*/  STL [R1+0x73c], R23 ;  /* 0x00073c1701007387 */ /* 0x0001e80000100800 */
[----:B0-----:R-:W2:Y:S01]  /*12120*/  LDL.LU R23, [R1+0x70c] ;  /* 0x00070c0001177983 */ /* 0x001ea20000300800 */
[----:B------:R-:W-:-:S02]  /*12130*/  ISETP.GT.U32.AND P2, PT, R29, R9, PT ;  /* 0x000000091d00720c */ /* 0x000fc40003f44070 */
[C---:B------:R-:W-:Y:S02]  /*12140*/  ISETP.GT.U32.AND P1, PT, R29.reuse, R27, PT ;  /* 0x0000001b1d00720c */ /* 0x040fe40003f24070 */
[----:B----4-:R-:W-:-:S09]  /*12150*/  ISETP.GT.U32.AND P0, PT, R29, R24, PT ;  /* 0x000000181d00720c */ /* 0x010fd20003f04070 */
[--C-:B------:R-:W-:Y:S01]  /*12160*/  @!P2 IMAD.IADD R9, R9, 0x1, -R29.reuse ;  /* 0x000000010909a824 */ /* 0x100fe200078e0a1d */
[----:B------:R-:W-:Y:S01]  /*12170*/  ISETP.GT.U32.AND P2, PT, R29, R6, PT ;  /* 0x000000061d00720c */ /* 0x000fe20003f44070 */
[--C-:B------:R-:W-:Y:S01]  /*12180*/  @!P1 IMAD.IADD R27, R27, 0x1, -R29.reuse ;  /* 0x000000011b1b9824 */ /* 0x100fe200078e0a1d */
[C---:B-----5:R-:W-:Y:S01]  /*12190*/  ISETP.GT.U32.AND P1, PT, R29.reuse, R26, PT ;  /* 0x0000001a1d00720c */ /* 0x060fe20003f24070 */
[----:B------:R-:W-:Y:S01]  /*121a0*/  @!P0 IMAD.IADD R24, R24, 0x1, -R29 ;  /* 0x0000000118188824 */ /* 0x000fe200078e0a1d */
[C---:B------:R-:W-:Y:S02]  /*121b0*/  ISETP.GT.U32.AND P3, PT, R29.reuse, R17, PT ;  /* 0x000000111d00720c */ /* 0x040fe40003f64070 */
[----:B------:R-:W-:-:S07]  /*121c0*/  ISETP.GT.U32.AND P0, PT, R29, R27, PT ;  /* 0x0000001b1d00720c */ /* 0x000fce0003f04070 */
[--C-:B------:R-:W-:Y:S01]  /*121d0*/  @!P2 IMAD.IADD R6, R6, 0x1, -R29.reuse ;  /* 0x000000010606a824 */ /* 0x100fe200078e0a1d */
[C---:B------:R-:W-:Y:S01]  /*121e0*/  ISETP.GT.U32.AND P2, PT, R29.reuse, R2, PT ;  /* 0x000000021d00720c */ /* 0x040fe20003f44070 */
[--C-:B------:R-:W-:Y:S01]  /*121f0*/  @!P1 IMAD.IADD R26, R26, 0x1, -R29.reuse ;  /* 0x000000011a1a9824 */ /* 0x100fe200078e0a1d */
[C---:B------:R-:W-:Y:S02]  /*12200*/  ISETP.GT.U32.AND P1, PT, R29.reuse, R9, PT ;  /* 0x000000091d00720c */ /* 0x040fe40003f24070 */
[C---:B------:R-:W-:Y:S02]  /*12210*/  ISETP.GT.U32.AND P5, PT, R29.reuse, R18, PT ;  /* 0x000000121d00720c */ /* 0x040fe40003fa4070 */
[----:B------:R-:W-:Y:S01]  /*12220*/  ISETP.GT.U32.AND P6, PT, R29, R6, PT ;  /* 0x000000061d00720c */ /* 0x000fe20003fc4070 */
[--C-:B------:R-:W-:Y:S02]  /*12230*/  @!P0 IMAD.IADD R27, R27, 0x1, -R29.reuse ;  /* 0x000000011b1b8824 */ /* 0x100fe400078e0a1d */
[----:B------:R-:W-:-:S04]  /*12240*/  @!P3 IMAD.IADD R17, R17, 0x1, -R29 ;  /* 0x000000011111b824 */ /* 0x000fc800078e0a1d */
[--C-:B------:R-:W-:Y:S01]  /*12250*/  @!P2 IMAD.IADD R2, R2, 0x1, -R29.reuse ;  /* 0x000000010202a824 */ /* 0x100fe200078e0a1d */
[----:B------:R-:W-:Y:S01]  /*12260*/  ISETP.GT.U32.AND P2, PT, R29, R7, PT ;  /* 0x000000071d00720c */ /* 0x000fe20003f44070 */
[--C-:B------:R-:W-:Y:S01]  /*12270*/  @!P1 IMAD.IADD R9, R9, 0x1, -R29.reuse ;  /* 0x0000000109099824 */ /* 0x100fe200078e0a1d */
[C---:B------:R-:W-:Y:S01]  /*12280*/  ISETP.GT.U32.AND P3, PT, R29.reuse, R8, PT ;  /* 0x000000081d00720c */ /* 0x040fe20003f64070 */
[----:B------:R0:W-:Y:S01]  /*12290*/  STL [R1+0x740], R27 ;  /* 0x0007401b01007387 */ /* 0x0001e20000100800 */
[C---:B------:R-:W-:Y:S01]  /*122a0*/  ISETP.GT.U32.AND P4, PT, R29.reuse, R5, PT ;  /* 0x000000051d00720c */ /* 0x040fe20003f84070 */
[--C-:B------:R-:W-:Y:S01]  /*122b0*/  @!P5 IMAD.IADD R18, R18, 0x1, -R29.reuse ;  /* 0x000000011212d824 */ /* 0x100fe200078e0a1d */
[----:B------:R-:W-:Y:S01]  /*122c0*/  ISETP.GT.U32.AND P5, PT, R29, R19, PT ;  /* 0x000000131d00720c */ /* 0x000fe20003fa4070 */
[--C-:B------:R-:W-:Y:S01]  /*122d0*/  @!P6 IMAD.IADD R6, R6, 0x1, -R29.reuse ;  /* 0x000000010606e824 */ /* 0x100fe200078e0a1d */
[----:B0-----:R-:W4:Y:S04]  /*122e0*/  LDL.LU R27, [R1+0x6f0] ;  /* 0x0006f000011b7983 */ /* 0x001f280000300800 */
[----:B------:R0:W-:Y:S01]  /*122f0*/  STL [R1+0x744], R9 ;  /* 0x0007440901007387 */ /* 0x0001e20000100800 */
[----:B------:R-:W-:Y:S01]  /*12300*/  @!P2 IMAD.IADD R7, R7, 0x1, -R29 ;  /* 0x000000010707a824 */ /* 0x000fe200078e0a1d */
[----:B------:R-:W-:-:S02]  /*12310*/  ISETP.GT.U32.AND P0, PT, R29, R24, PT ;  /* 0x000000181d00720c */ /* 0x000fc40003f04070 */
[----:B0-----:R-:W5:Y:S01]  /*12320*/  LDL.LU R9, [R1+0x6f4] ;  /* 0x0006f40001097983 */ /* 0x001f620000300800 */
[--C-:B------:R-:W-:Y:S01]  /*12330*/  @!P3 IMAD.IADD R8, R8, 0x1, -R29.reuse ;  /* 0x000000010808b824 */ /* 0x100fe200078e0a1d */
[----:B------:R-:W-:Y:S01]  /*12340*/  ISETP.GT.U32.AND P1, PT, R29, R26, PT ;  /* 0x0000001a1d00720c */ /* 0x000fe20003f24070 */
[--C-:B------:R-:W-:Y:S01]  /*12350*/  @!P4 IMAD.IADD R5, R5, 0x1, -R29.reuse ;  /* 0x000000010505c824 */ /* 0x100fe200078e0a1d */
[----:B------:R-:W-:Y:S01]  /*12360*/  ISETP.GT.U32.AND P4, PT, R29, R22, PT ;  /* 0x000000161d00720c */ /* 0x000fe20003f84070 */
[--C-:B------:R-:W-:Y:S01]  /*12370*/  @!P5 IMAD.IADD R19, R19, 0x1, -R29.reuse ;  /* 0x000000011313d824 */ /* 0x100fe200078e0a1d */
[----:B------:R-:W-:Y:S05]  /*12380*/  STL [R1+0x74c], R2 ;  /* 0x00074c0201007387 */ /* 0x000fea0000100800 */
[--C-:B------:R-:W-:Y:S01]  /*12390*/  @!P0 IMAD.IADD R24, R24, 0x1, -R29.reuse ;  /* 0x0000000118188824 */ /* 0x100fe200078e0a1d */
[----:B------:R-:W-:Y:S04]  /*123a0*/  STL [R1+0x748], R17 ;  /* 0x0007481101007387 */ /* 0x000fe80000100800 */
[----:B------:R-:W-:Y:S01]  /*123b0*/  STL [R1+0x728], R18 ;  /* 0x0007281201007387 */ /* 0x000fe20000100800 */
[----:B------:R-:W-:-:S02]  /*123c0*/  @!P1 IMAD.IADD R26, R26, 0x1, -R29 ;  /* 0x000000011a1a9824 */ /* 0x000fc400078e0a1d */
[----:B------:R-:W-:Y:S01]  /*123d0*/  @!P4 IMAD.IADD R22, R22, 0x1, -R29 ;  /* 0x000000011616c824 */ /* 0x000fe200078e0a1d */
[----:B------:R-:W-:Y:S04]  /*123e0*/  STL [R1+0x72c], R5 ;  /* 0x00072c0501007387 */ /* 0x000fe80000100800 */
[----:B------:R-:W-:Y:S04]  /*123f0*/  STL [R1+0x730], R24 ;  /* 0x0007301801007387 */ /* 0x000fe80000100800 */
[----:B------:R0:W-:Y:S04]  /*12400*/  STL [R1+0x734], R6 ;  /* 0x0007340601007387 */ /* 0x0001e80000100800 */
[----:B------:R1:W-:Y:S04]  /*12410*/  STL [R1+0x738], R26 ;  /* 0x0007381a01007387 */ /* 0x0003e80000100800 */
[----:B0-----:R-:W4:Y:S04]  /*12420*/  LDL.LU R6, [R1+0x6fc] ;  /* 0x0006fc0001067983 */ /* 0x001f280000300800 */
[----:B------:R-:W4:Y:S04]  /*12430*/  LDL.LU R5, [R1+0x6f8] ;  /* 0x0006f80001057983 */ /* 0x000f280000300800 */
[----:B------:R-:W4:Y:S04]  /*12440*/  LDL.LU R24, [R1+0x6d8] ;  /* 0x0006d80001187983 */ /* 0x000f280000300800 */
[----:B-1----:R-:W4:Y:S01]  /*12450*/  LDL.LU R26, [R1+0x6dc] ;  /* 0x0006dc00011a7983 */ /* 0x002f220000300800 */
[----:B---3--:R-:W-:-:S02]  /*12460*/  ISETP.GT.U32.AND P6, PT, R29, R20, PT ;  /* 0x000000141d00720c */ /* 0x008fc40003fc4070 */
[----:B--2---:R-:W-:-:S11]  /*12470*/  ISETP.GT.U32.AND P2, PT, R29, R21, PT ;  /* 0x000000151d00720c */ /* 0x004fd60003f44070 */
[--C-:B------:R-:W-:Y:S01]  /*12480*/  @!P6 IMAD.IADD R20, R20, 0x1, -R29.reuse ;  /* 0x000000011414e824 */ /* 0x100fe200078e0a1d */
[C---:B------:R-:W-:Y:S02]  /*12490*/  ISETP.GT.U32.AND P6, PT, R29.reuse, R7, PT ;  /* 0x000000071d00720c */ /* 0x040fe40003fc4070 */
        /* <DEDUP_REMOVED lines=10> */
[----:B------:R0:W-:Y:S06]  /*12540*/  STL [R1+0x714], R7 ;  /* 0x0007140701007387 */ /* 0x0001ec0000100800 */
[--C-:B------:R-:W-:Y:S01]  /*12550*/  @!P3 IMAD.IADD R19, R19, 0x1, -R29.reuse ;  /* 0x000000011313b824 */ /* 0x100fe200078e0a1d */
[----:B0-----:R-:W2:Y:S04]  /*12560*/  LDL.LU R7, [R1+0x6e0] ;  /* 0x0006e00001077983 */ /* 0x001ea80000300800 */
[----:B------:R0:W-:Y:S01]  /*12570*/  STL [R1+0x718], R8 ;  /* 0x0007180801007387 */ /* 0x0001e20000100800 */
[----:B------:R-:W-:-:S03]  /*12580*/  @!P5 IMAD.IADD R22, R22, 0x1, -R29 ;  /* 0x000000011616d824 */ /* 0x000fc600078e0a1d */
[----:B0-----:R-:W3:Y:S04]  /*12590*/  LDL.LU R8, [R1+0x6e8] ;  /* 0x0006e80001087983 */ /* 0x001ee80000300800 */
[----:B------:R-:W2:Y:S04]  /*125a0*/  LDL.LU R2, [R1+0x6e4] ;  /* 0x0006e40001027983 */ /* 0x000ea80000300800 */
[----:B------:R0:W-:Y:S04]  /*125b0*/  STL [R1+0x71c], R19 ;  /* 0x00071c1301007387 */ /* 0x0001e80000100800 */
[----:B------:R-:W3:Y:S04]  /*125c0*/  LDL.LU R17, [R1+0x6c4] ;  /* 0x0006c40001117983 */ /* 0x000ee80000300800 */
[----:B------:R-:W3:Y:S04]  /*125d0*/  LDL.LU R18, [R1+0x6c8] ;  /* 0x0006c80001127983 */ /* 0x000ee80000300800 */
[----:B------:R1:W-:Y:S04]  /*125e0*/  STL [R1+0x724], R22 ;  /* 0x0007241601007387 */ /* 0x0003e80000100800 */
[----:B0-----:R-:W3:Y:S01]  /*125f0*/  LDL.LU R19, [R1+0x6cc] ;  /* 0x0006cc0001137983 */ /* 0x001ee20000300800 */
[----:B------:R-:W-:-:S02]  /*12600*/  ISETP.GT.U32.AND P1, PT, R29, R10, PT ;  /* 0x0000000a1d00720c */ /* 0x000fc40003f24070 */
[C---:B------:R-:W-:Y:S02]  /*12610*/  ISETP.GT.U32.AND P0, PT, R29.reuse, R25, PT ;  /* 0x000000191d00720c */ /* 0x040fe40003f04070 */
[C---:B------:R-:W-:Y:S01]  /*12620*/  ISETP.GT.U32.AND P4, PT, R29.reuse, R12, PT ;  /* 0x0000000c1d00720c */ /* 0x040fe20003f84070 */
[----:B-1----:R-:W3:Y:S08]  /*12630*/  LDL.LU R22, [R1+0x6d4] ;  /* 0x0006d40001167983 */ /* 0x002ef00000300800 */
[--C-:B------:R-:W-:Y:S01]  /*12640*/  @!P1 IMAD.IADD R10, R10, 0x1, -R29.reuse ;  /* 0x000000010a0a9824 */ /* 0x100fe200078e0a1d */
[----:B-----5:R-:W-:Y:S01]  /*12650*/  ISETP.GT.U32.AND P1, PT, R29, R9, PT ;  /* 0x000000091d00720c */ /* 0x020fe20003f24070 */
[--C-:B------:R-:W-:Y:S01]  /*12660*/  @!P0 IMAD.IADD R25, R25, 0x1, -R29.reuse ;  /* 0x0000000119198824 */ /* 0x100fe200078e0a1d */
[C---:B----4-:R-:W-:Y:S01]  /*12670*/  ISETP.GT.U32.AND P0, PT, R29.reuse, R27, PT ;  /* 0x0000001b1d00720c */ /* 0x050fe20003f04070 */
[----:B------:R-:W-:Y:S01]  /*12680*/  @!P4 IMAD.IADD R12, R12, 0x1, -R29 ;  /* 0x000000010c0cc824 */ /* 0x000fe200078e0a1d */
[----:B------:R-:W-:-:S02]  /*12690*/  ISETP.GT.U32.AND P2, PT, R29, R21, PT ;  /* 0x000000151d00720c */ /* 0x000fc40003f44070 */
[----:B------:R-:W-:-:S07]  /*126a0*/  ISETP.GT.U32.AND P4, PT, R29, R25, PT ;  /* 0x000000191d00720c */ /* 0x000fce0003f84070 */
[--C-:B------:R-:W-:Y:S01]  /*126b0*/  @!P1 IMAD.IADD R9, R9, 0x1, -R29.reuse ;  /* 0x0000000109099824 */ /* 0x100fe200078e0a1d */
[----:B------:R-:W-:Y:S01]  /*126c0*/  ISETP.GT.U32.AND P1, PT, R29, R20, PT ;  /* 0x000000141d00720c */ /* 0x000fe20003f24070 */
[--C-:B------:R-:W-:Y:S01]  /*126d0*/  @!P0 IMAD.IADD R27, R27, 0x1, -R29.reuse ;  /* 0x000000011b1b8824 */ /* 0x100fe200078e0a1d */
[C---:B------:R-:W-:Y:S02]  /*126e0*/  ISETP.GT.U32.AND P0, PT, R29.reuse, R10, PT ;  /* 0x0000000a1d00720c */ /* 0x040fe40003f04070 */
[----:B------:R-:W-:Y:S01]  /*126f0*/  ISETP.GT.U32.AND P3, PT, R29, R4, PT ;  /* 0x000000041d00720c */ /* 0x000fe20003f64070 */
[--C-:B------:R-:W-:Y:S01]  /*12700*/  @!P4 IMAD.IADD R25, R25, 0x1, -R29.reuse ;  /* 0x000000011919c824 */ /* 0x100fe200078e0a1d */
[----:B------:R-:W-:Y:S01]  /*12710*/  ISETP.GT.U32.AND P6, PT, R29, R9, PT ;  /* 0x000000091d00720c */ /* 0x000fe20003fc4070 */
[----:B------:R-:W-:Y:S01]  /*12720*/  @!P2 IMAD.IADD R21, R21, 0x1, -R29 ;  /* 0x000000011515a824 */ /* 0x000fe200078e0a1d */
[----:B------:R-:W-:-:S05]  /*12730*/  ISETP.GT.U32.AND P5, PT, R29, R23, PT ;  /* 0x000000171d00720c */ /* 0x000fca0003fa4070 */
[--C-:B------:R-:W-:Y:S01]  /*12740*/  @!P1 IMAD.IADD R20, R20, 0x1, -R29.reuse ;  /* 0x0000000114149824 */ /* 0x100fe200078e0a1d */
[C---:B------:R-:W-:Y:S01]  /*12750*/  ISETP.GT.U32.AND P1, PT, R29.reuse, R6, PT ;  /* 0x000000061d00720c */ /* 0x040fe20003f24070 */
[--C-:B------:R-:W-:Y:S01]  /*12760*/  @!P0 IMAD.IADD R10, R10, 0x1, -R29.reuse ;  /* 0x000000010a0a8824 */ /* 0x100fe200078e0a1d */
[----:B------:R0:W-:Y:S01]  /*12770*/  STL [R1+0x720], R25 ;  /* 0x0007201901007387 */ /* 0x0001e20000100800 */
[C---:B------:R-:W-:Y:S01]  /*12780*/  ISETP.GT.U32.AND P2, PT, R29.reuse, R5, PT ;  /* 0x000000051d00720c */ /* 0x040fe20003f44070 */
[----:B------:R-:W-:Y:S01]  /*12790*/  @!P3 IMAD.IADD R4, R4, 0x1, -R29 ;  /* 0x000000010404b824 */ /* 0x000fe200078e0a1d */
[----:B------:R-:W-:Y:S01]  /*127a0*/  ISETP.GT.U32.AND P3, PT, R29, R24, PT ;  /* 0x000000181d00720c */ /* 0x000fe20003f64070 */
[----:B0-----:R-:W4:Y:S01]  /*127b0*/  LDL.LU R25, [R1+0x6d0] ;  /* 0x0006d00001197983 */ /* 0x001f220000300800 */
[----:B------:R-:W-:-:S03]  /*127c0*/  IABS R13, R13 ;  /* 0x0000000d000d7213 */ /* 0x000fc60000000000 */
[----:B------:R0:W-:Y:S01]  /*127d0*/  STL [R1+0x700], R10 ;  /* 0x0007000a01007387 */ /* 0x0001e20000100800 */
[--C-:B------:R-:W-:Y:S01]  /*127e0*/  @!P6 IMAD.IADD R9, R9, 0x1, -R29.reuse ;  /* 0x000000010909e824 */ /* 0x100fe200078e0a1d */
[C---:B------:R-:W-:Y:S01]  /*127f0*/  ISETP.GT.U32.AND P4, PT, R29.reuse, R12, PT ;  /* 0x0000000c1d00720c */ /* 0x040fe20003f84070 */
[----:B------:R-:W-:Y:S01]  /*12800*/  @!P1 IMAD.IADD R6, R6, 0x1, -R29 ;  /* 0x0000000106069824 */ /* 0x000fe200078e0a1d */
[----:B0-----:R-:W5:Y:S01]  /*12810*/  LDL.LU R10, [R1+0x6b0] ;  /* 0x0006b000010a7983 */ /* 0x001f620000300800 */
[----:B------:R-:W-:Y:S01]  /*12820*/  IMAD.HI.U32 R0, R28, R13, RZ ;  /* 0x0000000d1c007227 */ /* 0x000fe200078e00ff */
[----:B------:R-:W-:-:S03]  /*12830*/  ISETP.GT.U32.AND P0, PT, R29, R27, PT ;  /* 0x0000001b1d00720c */ /* 0x000fc60003f04070 */
[--C-:B------:R-:W-:Y:S01]  /*12840*/  @!P5 IMAD.IADD R23, R23, 0x1, -R29.reuse ;  /* 0x000000011717d824 */ /* 0x100fe200078e0a1d */
[----:B------:R-:W-:Y:S01]  /*12850*/  ISETP.GT.U32.AND P5, PT, R29, R26, PT ;  /* 0x0000001a1d00720c */ /* 0x000fe20003fa4070 */
[--C-:B------:R-:W-:Y:S02]  /*12860*/  @!P2 IMAD.IADD R5, R5, 0x1, -R29.reuse ;  /* 0x000000010505a824 */ /* 0x100fe400078e0a1d */
[----:B------:R-:W-:Y:S02]  /*12870*/  IMAD.MOV R0, RZ, RZ, -R0 ;  /* 0x000000ffff007224 */ /* 0x000fe400078e0a00 */
[----:B------:R-:W-:Y:S02]  /*12880*/  @!P3 IMAD.IADD R24, R24, 0x1, -R29 ;  /* 0x000000011818b824 */ /* 0x000fe400078e0a1d */
[----:B------:R-:W-:Y:S02]  /*12890*/  IMAD R13, R29, R0, R13 ;  /* 0x000000001d0d7224 */ /* 0x000fe400078e020d */
[----:B------:R-:W-:-:S03]  /*128a0*/  @!P4 IMAD.IADD R12, R12, 0x1, -R29 ;  /* 0x000000010c0cc824 */ /* 0x000fc600078e0a1d */
[----:B------:R-:W-:Y:S01]  /*128b0*/  STL [R1+0x2cd8], R13 ;  /* 0x002cd80d01007387 */ /* 0x000fe20000100800 */
[--C-:B------:R-:W-:Y:S02]  /*128c0*/  @!P5 IMAD.IADD R26, R26, 0x1, -R29.reuse ;  /* 0x000000011a1ad824 */ /* 0x100fe400078e0a1d */
[----:B------:R-:W-:Y:S01]  /*128d0*/  @!P0 IMAD.IADD R27, R27, 0x1, -R29 ;  /* 0x000000011b1b8824 */ /* 0x000fe200078e0a1d */
[----:B------:R-:W-:Y:S04]  /*128e0*/  STL [R1+0x704], R20 ;  /* 0x0007041401007387 */ /* 0x000fe80000100800 */
[----:B------:R-:W-:Y:S04]  /*128f0*/  STL [R1+0x708], R21 ;  /* 0x0007081501007387 */ /* 0x000fe80000100800 */
[----:B------:R-:W-:Y:S04]  /*12900*/  STL [R1+0x710], R4 ;  /* 0x0007100401007387 */ /* 0x000fe80000100800 */
[----:B------:R0:W-:Y:S04]  /*12910*/  STL [R1+0x6ec], R12 ;  /* 0x0006ec0c01007387 */ /* 0x0001e80000100800 */
[----:B------:R-:W-:Y:S04]  /*12920*/  STL [R1+0x70c], R23 ;  /* 0x00070c1701007387 */ /* 0x000fe80000100800 */
[----:B0-----:R-:W4:Y:S04]  /*12930*/  LDL R12, [R1+0x2300] ;  /* 0x00230000010c7983 */ /* 0x001f280000100800 */
[----:B------:R0:W-:Y:S04]  /*12940*/  STL [R1+0x6f0], R27 ;  /* 0x0006f01b01007387 */ /* 0x0001e80000100800 */
[----:B0-----:R-:W4:Y:S04]  /*12950*/  LDL.LU R27, [R1+0x6b4] ;  /* 0x0006b400011b7983 */ /* 0x001f280000300800 */
[----:B------:R-:W4:Y:S04]  /*12960*/  LDL.LU R20, [R1+0x6b8] ;  /* 0x0006b80001147983 */ /* 0x000f280000300800 */
[----:B------:R0:W-:Y:S04]  /*12970*/  STL [R1+0x6f4], R9 ;  /* 0x0006f40901007387 */ /* 0x0001e80000100800 */
[----:B------:R-:W4:Y:S04]  /*12980*/  LDL.LU R21, [R1+0x6c0] ;  /* 0x0006c00001157983 */ /* 0x000f280000300800 */
[----:B------:R-:W4:Y:S04]  /*12990*/  LDL.LU R23, [R1+0x6bc] ;  /* 0x0006bc0001177983 */ /* 0x000f280000300800 */
[----:B0-----:R-:W4:Y:S01]  /*129a0*/  LDL.LU R9, [R1+0x69c] ;  /* 0x00069c0001097983 */ /* 0x001f220000300800 */
[----:B--2---:R-:W-:-:S02]  /*129b0*/  ISETP.GT.U32.AND P6, PT, R29, R2, PT ;  /* 0x000000021d00720c */ /* 0x004fc40003fc4070 */
[C---:B---3--:R-:W-:Y:S02]  /*129c0*/  ISETP.GT.U32.AND P1, PT, R29.reuse, R17, PT ;  /* 0x000000111d00720c */ /* 0x048fe40003f24070 */
[----:B------:R-:W-:-:S09]  /*129d0*/  ISETP.GT.U32.AND P2, PT, R29, R18, PT ;  /* 0x000000121d00720c */ /* 0x000fd20003f44070 */
[--C-:B------:R-:W-:Y:S01]  /*129e0*/  @!P6 IMAD.IADD R2, R2, 0x1, -R29.reuse ;  /* 0x000000010202e824 */ /* 0x100fe200078e0a1d */
[----:B------:R-:W-:Y:S01]  /*129f0*/  ISETP.GT.U32.AND P3, PT, R29, R19, PT ;  /* 0x000000131d00720c */ /* 0x000fe20003f64070 */
[--C-:B------:R-:W-:Y:S01]  /*12a00*/  @!P1 IMAD.IADD R17, R17, 0x1, -R29.reuse ;  /* 0x0000000111119824 */ /* 0x100fe200078e0a1d */
[C---:B------:R-:W-:Y:S02]  /*12a10*/  ISETP.GT.U32.AND P6, PT, R29.reuse, R6, PT ;  /* 0x000000061d00720c */ /* 0x040fe40003fc4070 */
[C---:B------:R-:W-:Y:S01]  /*12a20*/  ISETP.GT.U32.AND P1, PT, R29.reuse, R5, PT ;  /* 0x000000051d00720c */ /* 0x040fe20003f24070 */
[----:B------:R-:W-:Y:S01]  /*12a30*/  @!P2 IMAD.IADD R18, R18, 0x1, -R29 ;  /* 0x000000011212a824 */ /* 0x000fe200078e0a1d */
[----:B------:R-:W-:-:S07]  /*12a40*/  ISETP.GT.U32.AND P2, PT, R29, R24, PT ;  /* 0x000000181d00720c */ /* 0x000fce0003f44070 */
[--C-:B------:R-:W-:Y:S01]  /*12a50*/  @!P3 IMAD.IADD R19, R19, 0x1, -R29.reuse ;  /* 0x000000011313b824 */ /* 0x100fe200078e0a1d */
[----:B------:R-:W-:Y:S01]  /*12a60*/  ISETP.GT.U32.AND P3, PT, R29, R26, PT ;  /* 0x0000001a1d00720c */ /* 0x000fe20003f64070 */
[--C-:B------:R-:W-:Y:S02]  /*12a70*/  @!P6 IMAD.IADD R6, R6, 0x1, -R29.reuse ;  /* 0x000000010606e824 */ /* 0x100fe400078e0a1d */
[--C-:B------:R-:W-:Y:S02]  /*12a80*/  @!P1 IMAD.IADD R5, R5, 0x1, -R29.reuse ;  /* 0x0000000105059824 */ /* 0x100fe400078e0a1d */
[--C-:B------:R-:W-:Y:S01]  /*12a90*/  @!P2 IMAD.IADD R24, R24, 0x1, -R29.reuse ;  /* 0x000000011818a824 */ /* 0x100fe200078e0a1d */
[----:B------:R0:W-:Y:S07]  /*12aa0*/  STL [R1+0x6fc], R6 ;  /* 0x0006fc0601007387 */ /* 0x0001ee0000100800 */
[----:B------:R-:W-:Y:S01]  /*12ab0*/  @!P3 IMAD.IADD R26, R26, 0x1, -R29 ;  /* 0x000000011a1ab824 */ /* 0x000fe200078e0a1d */
[----:B0-----:R-:W2:Y:S04]  /*12ac0*/  LDL.LU R6, [R1+0x6a0] ;  /* 0x0006a00001067983 */ /* 0x001ea80000300800 */
[----:B------:R0:W-:Y:S04]  /*12ad0*/  STL [R1+0x6f8], R5 ;  /* 0x0006f80501007387 */ /* 0x0001e80000100800 */
[----:B------:R-:W3:Y:S04]  /*12ae0*/  LDL.LU R16, [R1+0x6a4] ;  /* 0x0006a40001107983 */ /* 0x000ee80000300800 */
[----:B------:R1:W-:Y:S04]  /*12af0*/  STL [R1+0x6d8], R24 ;  /* 0x0006d81801007387 */ /* 0x0003e80000100800 */
[----:B------:R-:W2:Y:S04]  /*12b00*/  LDL.LU R4, [R1+0x6ac] ;  /* 0x0006ac0001047983 */ /* 0x000ea80000300800 */
[----:B------:R4:W-:Y:S04]  /*12b10*/  STL [R1+0x6dc], R26 ;  /* 0x0006dc1a01007387 */ /* 0x0009e80000100800 */
[----:B0-----:R-:W2:Y:S04]  /*12b20*/  LDL.LU R5, [R1+0x6a8] ;  /* 0x0006a80001057983 */ /* 0x001ea80000300800 */
[----:B-1----:R-:W2:Y:S01]  /*12b30*/  LDL.LU R24, [R1+0x688] ;  /* 0x0006880001187983 */ /* 0x002ea20000300800 */
[----:B------:R-:W-:-:S02]  /*12b40*/  ISETP.GT.U32.AND P0, PT, R29, R8, PT ;  /* 0x000000081d00720c */ /* 0x000fc40003f04070 */
[C---:B------:R-:W-:Y:S02]  /*12b50*/  ISETP.GT.U32.AND P4, PT, R29.reuse, R7, PT ;  /* 0x000000071d00720c */ /* 0x040fe40003f84070 */
[----:B------:R-:W-:-:S09]  /*12b60*/  ISETP.GT.U32.AND P5, PT, R29, R22, PT ;  /* 0x000000161d00720c */ /* 0x000fd20003fa4070 */
[--C-:B------:R-:W-:Y:S01]  /*12b70*/  @!P0 IMAD.IADD R8, R8, 0x1, -R29.reuse ;  /* 0x0000000108088824 */ /* 0x100fe200078e0a1d */
[----:B-----5:R-:W-:Y:S01]  /*12b80*/  ISETP.GT.U32.AND P0, PT, R29, R10, PT ;  /* 0x0000000a1d00720c */ /* 0x020fe20003f04070 */
[--C-:B------:R-:W-:Y:S01]  /*12b90*/  @!P4 IMAD.IADD R7, R7, 0x1, -R29.reuse ;  /* 0x000000010707c824 */ /* 0x100fe200078e0a1d */
[----:B----4-:R-:W-:Y:S01]  /*12ba0*/  ISETP.GT.U32.AND P4, PT, R29, R25, PT ;  /* 0x000000191d00720c */ /* 0x010fe20003f84070 */
[----:B------:R-:W-:-:S03]  /*12bb0*/  @!P5 IMAD.IADD R22, R22, 0x1, -R29 ;  /* 0x000000011616d824 */ /* 0x000fc600078e0a1d */
[C---:B------:R-:W-:Y:S02]  /*12bc0*/  ISETP.GT.U32.AND P5, PT, R29.reuse, R7, PT ;  /* 0x000000071d00720c */ /* 0x040fe40003fa4070 */
[----:B------:R-:W-:-:S05]  /*12bd0*/  ISETP.GT.U32.AND P1, PT, R29, R17, PT ;  /* 0x000000111d00720c */ /* 0x000fca0003f24070 */
        /* <DEDUP_REMOVED lines=9> */
[--C-:B------:R-:W-:Y:S02]  /*12c70*/  @!P0 IMAD.IADD R2, R2, 0x1, -R29.reuse ;  /* 0x0000000102028824 */ /* 0x100fe400078e0a1d */
[--C-:B------:R-:W-:Y:S01]  /*12c80*/  @!P4 IMAD.IADD R8, R8, 0x1, -R29.reuse ;  /* 0x000000010808c824 */ /* 0x100fe200078e0a1d */
[----:B------:R0:W-:Y:S01]  /*12c90*/  STL [R1+0x6e0], R7 ;  /* 0x0006e00701007387 */ /* 0x0001e20000100800 */
[----:B------:R-:W-:-:S03]  /*12ca0*/  @!P2 IMAD.IADD R18, R18, 0x1, -R29 ;  /* 0x000000011212a824 */ /* 0x000fc600078e0a1d */
[----:B------:R-:W4:Y:S01]  /*12cb0*/  LDL.LU R26, [R1+0x68c] ;  /* 0x00068c00011a7983 */ /* 0x000f220000300800 */
[----:B------:R-:W-:-:S03]  /*12cc0*/  @!P6 IMAD.IADD R10, R10, 0x1, -R29 ;  /* 0x000000010a0ae824 */ /* 0x000fc600078e0a1d */
[----:B0-----:R-:W5:Y:S04]  /*12cd0*/  LDL.LU R7, [R1+0x690] ;  /* 0x0006900001077983 */ /* 0x001f680000300800 */
[----:B------:R0:W-:Y:S01]  /*12ce0*/  STL [R1+0x6e8], R8 ;  /* 0x0006e80801007387 */ /* 0x0001e20000100800 */
[----:B------:R-:W-:-:S03]  /*12cf0*/  ISETP.GT.U32.AND P0, PT, R29, R27, PT ;  /* 0x0000001b1d00720c */ /* 0x000fc60003f04070 */
[----:B0-----:R-:W5:Y:S01]  /*12d00*/  LDL.LU R8, [R1+0x698] ;  /* 0x0006980001087983 */ /* 0x001f620000300800 */
[C---:B------:R-:W-:Y:S02]  /*12d10*/  ISETP.GT.U32.AND P1, PT, R29.reuse, R20, PT ;  /* 0x000000141d00720c */ /* 0x040fe40003f24070 */
[----:B------:R-:W-:-:S07]  /*12d20*/  ISETP.GT.U32.AND P2, PT, R29, R21, PT ;  /* 0x000000151d00720c */ /* 0x000fce0003f44070 */
[--C-:B------:R-:W-:Y:S01]  /*12d30*/  @!P0 IMAD.IADD R27, R27, 0x1, -R29.reuse ;  /* 0x000000011b1b8824 */ /* 0x100fe200078e0a1d */
[----:B------:R-:W-:Y:S01]  /*12d40*/  ISETP.GT.U32.AND P5, PT, R29, R22, PT ;  /* 0x000000161d00720c */ /* 0x000fe20003fa4070 */
[--C-:B------:R-:W-:Y:S01]  /*12d50*/  @!P3 IMAD.IADD R19, R19, 0x1, -R29.reuse ;  /* 0x000000011313b824 */ /* 0x100fe200078e0a1d */
[C---:B------:R-:W-:Y:S01]  /*12d60*/  ISETP.GT.U32.AND P3, PT, R29.reuse, R23, PT ;  /* 0x000000171d00720c */ /* 0x040fe20003f64070 */
[--C-:B------:R-:W-:Y:S01]  /*12d70*/  @!P1 IMAD.IADD R20, R20, 0x1, -R29.reuse ;  /* 0x0000000114149824 */ /* 0x100fe200078e0a1d */
[----:B------:R-:W-:Y:S01]  /*12d80*/  ISETP.GT.U32.AND P4, PT, R29, R25, PT ;  /* 0x000000191d00720c */ /* 0x000fe20003f84070 */
[--C-:B------:R-:W-:Y:S01]  /*12d90*/  @!P2 IMAD.IADD R21, R21, 0x1, -R29.reuse ;  /* 0x000000011515a824 */ /* 0x100fe200078e0a1d */
[----:B------:R-:W-:Y:S07]  /*12da0*/  STL [R1+0x6e4], R2 ;  /* 0x0006e40201007387 */ /* 0x000fee0000100800 */
[----:B------:R-:W-:-:S02]  /*12db0*/  @!P5 IMAD.IADD R22, R22, 0x1, -R29 ;  /* 0x000000011616d824 */ /* 0x000fc400078e0a1d */
[--C-:B------:R-:W-:Y:S01]  /*12dc0*/  @!P3 IMAD.IADD R23, R23, 0x1, -R29.reuse ;  /* 0x000000011717b824 */ /* 0x100fe200078e0a1d */
[----:B------:R-:W-:Y:S01]  /*12dd0*/  STL [R1+0x6c4], R17 ;  /* 0x0006c41101007387 */ /* 0x000fe20000100800 */
[----:B------:R-:W-:-:S03]  /*12de0*/  @!P4 IMAD.IADD R25, R25, 0x1, -R29 ;  /* 0x000000011919c824 */ /* 0x000fc600078e0a1d */
[----:B------:R-:W-:Y:S04]  /*12df0*/  STL [R1+0x6c8], R18 ;  /* 0x0006c81201007387 */ /* 0x000fe80000100800 */
[----:B------:R-:W-:Y:S04]  /*12e00*/  STL [R1+0x6cc], R19 ;  /* 0x0006cc1301007387 */ /* 0x000fe80000100800 */
        /* <DEDUP_REMOVED lines=12> */
[--C-:B------:R-:W-:Y:S01]  /*12ed0*/  @!P6 IMAD.IADD R16, R16, 0x1, -R29.reuse ;  /* 0x000000011010e824 */ /* 0x100fe200078e0a1d */
[C---:B------:R-:W-:Y:S01]  /*12ee0*/  ISETP.GT.U32.AND P6, PT, R29.reuse, R27, PT ;  /* 0x0000001b1d00720c */ /* 0x040fe20003fc4070 */
[--C-:B------:R-:W-:Y:S01]  /*12ef0*/  @!P0 IMAD.IADD R4, R4, 0x1, -R29.reuse ;  /* 0x0000000104048824 */ /* 0x100fe200078e0a1d */
[----:B------:R-:W-:Y:S01]  /*12f00*/  ISETP.GT.U32.AND P0, PT, R29, R20, PT ;  /* 0x000000141d00720c */ /* 0x000fe20003f04070 */
[--C-:B------:R-:W-:Y:S01]  /*12f10*/  @!P1 IMAD.IADD R5, R5, 0x1, -R29.reuse ;  /* 0x0000000105059824 */ /* 0x100fe200078e0a1d */
[C---:B------:R-:W-:Y:S01]  /*12f20*/  ISETP.GT.U32.AND P1, PT, R29.reuse, R21, PT ;  /* 0x000000151d00720c */ /* 0x040fe20003f24070 */
[----:B------:R-:W-:Y:S01]  /*12f30*/  @!P2 IMAD.IADD R24, R24, 0x1, -R29 ;  /* 0x000000011818a824 */ /* 0x000fe200078e0a1d */
[----:B------:R-:W-:-:S07]  /*12f40*/  ISETP.GT.U32.AND P2, PT, R29, R23, PT ;  /* 0x000000171d00720c */ /* 0x000fce0003f44070 */
[--C-:B------:R-:W-:Y:S02]  /*12f50*/  @!P6 IMAD.IADD R27, R27, 0x1, -R29.reuse ;  /* 0x000000011b1be824 */ /* 0x100fe400078e0a1d */
[----:B------:R-:W-:-:S03]  /*12f60*/  @!P0 IMAD.IADD R20, R20, 0x1, -R29 ;  /* 0x0000000114148824 */ /* 0x000fc600078e0a1d */
[----:B------:R0:W-:Y:S01]  /*12f70*/  STL [R1+0x6b4], R27 ;  /* 0x0006b41b01007387 */ /* 0x0001e20000100800 */
[--C-:B------:R-:W-:Y:S02]  /*12f80*/  @!P1 IMAD.IADD R21, R21, 0x1, -R29.reuse ;  /* 0x0000000115159824 */ /* 0x100fe400078e0a1d */
        /* <DEDUP_REMOVED lines=11> */
[----:B----4-:R-:W-:-:S09]  /*13040*/  ISETP.GT.U32.AND P3, PT, R29, R26, PT ;  /* 0x0000001a1d00720c */ /* 0x010fd20003f64070 */
[--C-:B------:R-:W-:Y:S01]  /*13050*/  @!P4 IMAD.IADD R6, R6, 0x1, -R29.reuse ;  /* 0x000000010606c824 */ /* 0x100fe200078e0a1d */
[----:B-----5:R-:W-:Y:S01]  /*13060*/  ISETP.GT.U32.AND P4, PT, R29, R8, PT ;  /* 0x000000081d00720c */ /* 0x020fe20003f84070 */
[--C-:B------:R-:W-:Y:S01]  /*13070*/  @!P5 IMAD.IADD R9, R9, 0x1, -R29.reuse ;  /* 0x000000010909d824 */ /* 0x100fe200078e0a1d */
[C---:B------:R-:W-:Y:S01]  /*13080*/  ISETP.GT.U32.AND P5, PT, R29.reuse, R7, PT ;  /* 0x000000071d00720c */ /* 0x040fe20003fa4070 */
[----:B------:R-:W-:Y:S01]  /*13090*/  @!P3 IMAD.IADD R26, R26, 0x1, -R29 ;  /* 0x000000011a1ab824 */ /* 0x000fe200078e0a1d */
[C---:B------:R-:W-:Y:S02]  /*130a0*/  ISETP.GT.U32.AND P0, PT, R29.reuse, R4, PT ;  /* 0x000000041d00720c */ /* 0x040fe40003f04070 */
        /* <DEDUP_REMOVED lines=9> */
[--C-:B------:R-:W-:Y:S02]  /*13140*/  @!P0 IMAD.IADD R4, R4, 0x1, -R29.reuse ;  /* 0x0000000104048824 */ /* 0x100fe400078e0a1d */
[----:B------:R-:W-:-:S04]  /*13150*/  @!P1 IMAD.IADD R5, R5, 0x1, -R29 ;  /* 0x0000000105059824 */ /* 0x000fc800078e0a1d */
[--C-:B------:R-:W-:Y:S02]  /*13160*/  @!P4 IMAD.IADD R16, R16, 0x1, -R29.reuse ;  /* 0x000000011010c824 */ /* 0x100fe400078e0a1d */
[--C-:B------:R-:W-:Y:S01]  /*13170*/  @!P5 IMAD.IADD R6, R6, 0x1, -R29.reuse ;  /* 0x000000010606d824 */ /* 0x100fe200078e0a1d */
[----:B------:R0:W-:Y:S04]  /*13180*/  STL [R1+0x69c], R9 ;  /* 0x00069c0901007387 */ /* 0x0001e80000100800 */
[----:B------:R-:W4:Y:S01]  /*13190*/  LDL.LU R23, [R1+0x66c] ;  /* 0x00066c0001177983 */ /* 0x000f220000300800 */
[----:B------:R-:W-:-:S03]  /*131a0*/  @!P6 IMAD.IADD R8, R8, 0x1, -R29 ;  /* 0x000000010808e824 */ /* 0x000fc600078e0a1d */
[----:B0-----:R-:W5:Y:S04]  /*131b0*/  LDL.LU R9, [R1+0x64c] ;  /* 0x00064c0001097983 */ /* 0x001f680000300800 */
[----:B------:R0:W-:Y:S01]  /*131c0*/  STL [R1+0x6a0], R6 ;  /* 0x0006a00601007387 */ /* 0x0001e20000100800 */
[----:B------:R-:W-:-:S03]  /*131d0*/  ISETP.GT.U32.AND P4, PT, R29, R10, PT ;  /* 0x0000000a1d00720c */ /* 0x000fc60003f84070 */
[----:B0-----:R-:W4:Y:S01]  /*131e0*/  LDL.LU R6, [R1+0x650] ;  /* 0x0006500001067983 */ /* 0x001f220000300800 */
[C---:B------:R-:W-:Y:S02]  /*131f0*/  ISETP.GT.U32.AND P0, PT, R29.reuse, R2, PT ;  /* 0x000000021d00720c */ /* 0x040fe40003f04070 */
[C---:B------:R-:W-:Y:S01]  /*13200*/  ISETP.GT.U32.AND P1, PT, R29.reuse, R17, PT ;  /* 0x000000111d00720c */ /* 0x040fe20003f24070 */
[----:B------:R-:W-:Y:S01]  /*13210*/  @!P2 IMAD.IADD R24, R24, 0x1, -R29 ;  /* 0x000000011818a824 */ /* 0x000fe200078e0a1d */
[C---:B------:R-:W-:Y:S02]  /*13220*/  ISETP.GT.U32.AND P3, PT, R29.reuse, R26, PT ;  /* 0x0000001a1d00720c */ /* 0x040fe40003f64070 */
[----:B------:R-:W-:-:S03]  /*13230*/  ISETP.GT.U32.AND P2, PT, R29, R22, PT ;  /* 0x000000161d00720c */ /* 0x000fc60003f44070 */
[----:B------:R-:W-:Y:S01]  /*13240*/  @!P4 IMAD.IADD R10, R10, 0x1, -R29 ;  /* 0x000000010a0ac824 */ /* 0x000fe200078e0a1d */
[----:B------:R-:W-:-:S03]  /*13250*/  ISETP.GT.U32.AND P5, PT, R29, R7, PT ;  /* 0x000000071d00720c */ /* 0x000fc60003fa4070 */
[--C-:B------:R-:W-:Y:S02]  /*13260*/  @!P0 IMAD.IADD R2, R2, 0x1, -R29.reuse ;  /* 0x0000000102028824 */ /* 0x100fe400078e0a1d */
[--C-:B------:R-:W-:Y:S01]  /*13270*/  @!P1 IMAD.IADD R17, R17, 0x1, -R29.reuse ;  /* 0x0000000111119824 */ /* 0x100fe200078e0a1d */
[----:B------:R-:W-:Y:S01]  /*13280*/  IABS R12, R12 ;  /* 0x0000000c000c7213 */ /* 0x000fe20000000000 */
[--C-:B------:R-:W-:Y:S01]  /*13290*/  @!P3 IMAD.IADD R26, R26, 0x1, -R29.reuse ;  /* 0x000000011a1ab824 */ /* 0x100fe200078e0a1d */
[----:B------:R-:W-:Y:S01]  /*132a0*/  STL [R1+0x6a4], R16 ;  /* 0x0006a41001007387 */ /* 0x000fe20000100800 */
[----:B------:R-:W-:-:S04]  /*132b0*/  @!P2 IMAD.IADD R22, R22, 0x1, -R29 ;  /* 0x000000011616a824 */ /* 0x000fc800078e0a1d */
[----:B------:R-:W-:Y:S01]  /*132c0*/  @!P5 IMAD.IADD R7, R7, 0x1, -R29 ;  /* 0x000000010707d824 */ /* 0x000fe200078e0a1d */
[----:B------:R-:W-:Y:S01]  /*132d0*/  STL [R1+0x6ac], R4 ;  /* 0x0006ac0401007387 */ /* 0x000fe20000100800 */
[----:B------:R-:W-:-:S03]  /*132e0*/  IMAD.HI.U32 R0, R28, R12, RZ ;  /* 0x0000000c1c007227 */ /* 0x000fc600078e00ff */
[----:B------:R-:W-:Y:S01]  /*132f0*/  STL [R1+0x6a8], R5 ;  /* 0x0006a80501007387 */ /* 0x000fe20000100800 */
[----:B------:R-:W-:-:S03]  /*13300*/  IMAD.MOV R0, RZ, RZ, -R0 ;  /* 0x000000ffff007224 */ /* 0x000fc600078e0a00 */
[----:B------:R-:W-:Y:S04]  /*13310*/  STL [R1+0x688], R24 ;  /* 0x0006881801007387 */ /* 0x000fe80000100800 */
[----:B------:R-:W-:Y:S04]  /*13320*/  STL [R1+0x68c], R26 ;  /* 0x00068c1a01007387 */ /* 0x000fe80000100800 */
[----:B------:R0:W-:Y:S01]  /*13330*/  STL [R1+0x690], R7 ;  /* 0x0006900701007387 */ /* 0x0001e20000100800 */
[----:B------:R-:W-:-:S03]  /*13340*/  IMAD R12, R29, R0, R12 ;  /* 0x000000001d0c7224 */ /* 0x000fc600078e020c */
[----:B0-----:R-:W5:Y:S04]  /*13350*/  LDL R7, [R1+0x22fc] ;  /* 0x0022fc0001077983 */ /* 0x001f680000100800 */
[----:B------:R0:W-:Y:S04]  /*13360*/  STL [R1+0x698], R8 ;  /* 0x0006980801007387 */ /* 0x0001e80000100800 */
[----:B0-----:R-:W5:Y:S04]  /*13370*/  LDL.LU R8, [R1+0x654] ;  /* 0x0006540001087983 */ /* 0x001f680000300800 */
[----:B------:R-:W5:Y:S04]  /*13380*/  LDL.LU R4, [R1+0x65c] ;  /* 0x00065c0001047983 */ /* 0x000f680000300800 */
[----:B------:R-:W5:Y:S04]  /*13390*/  LDL.LU R5, [R1+0x658] ;  /* 0x0006580001057983 */ /* 0x000f680000300800 */
[----:B------:R-:W5:Y:S04]  /*133a0*/  LDL.LU R24, [R1+0x638] ;  /* 0x0006380001187983 */ /* 0x000f680000300800 */
[----:B------:R-:W-:Y:S01]  /*133b0*/  STL [R1+0x2cdc], R12 ;  /* 0x002cdc0c01007387 */ /* 0x000fe20000100800 */
[----:B---3--:R-:W-:-:S02]  /*133c0*/  ISETP.GT.U32.AND P6, PT, R29, R18, PT ;  /* 0x000000121d00720c */ /* 0x008fc40003fc4070 */
[C---:B--2---:R-:W-:Y:S02]  /*133d0*/  ISETP.GT.U32.AND P4, PT, R29.reuse, R19, PT ;  /* 0x000000131d00720c */ /* 0x044fe40003f84070 */
        /* <DEDUP_REMOVED lines=16> */
[----:B------:R-:W3:Y:S04]  /*134e0*/  LDL.LU R26, [R1+0x640] ;  /* 0x00064000011a7983 */ /* 0x000ee80000300800 */
[----:B------:R0:W-:Y:S04]  /*134f0*/  STL [R1+0x674], R2 ;  /* 0x0006740201007387 */ /* 0x0001e80000100800 */
[----:B------:R-:W2:Y:S04]  /*13500*/  LDL.LU R16, [R1+0x648] ;  /* 0x0006480001107983 */ /* 0x000ea80000300800 */
[----:B------:R1:W-:Y:S04]  /*13510*/  STL [R1+0x678], R17 ;  /* 0x0006781101007387 */ /* 0x0003e80000100800 */
[----:B0-----:R-:W3:Y:S04]  /*13520*/  LDL.LU R2, [R1+0x644] ;  /* 0x0006440001027983 */ /* 0x001ee80000300800 */
[----:B------:R0:W-:Y:S04]  /*13530*/  STL [R1+0x67c], R22 ;  /* 0x00067c1601007387 */ /* 0x0001e80000100800 */
[----:B-1----:R-:W3:Y:S04]  /*13540*/  LDL.LU R17, [R1+0x624] ;  /* 0x0006240001117983 */ /* 0x002ee80000300800 */
[----:B0-----:R-:W3:Y:S01]  /*13550*/  LDL.LU R22, [R1+0x628] ;  /* 0x0006280001167983 */ /* 0x001ee20000300800 */
[----:B------:R-:W-:-:S02]  /*13560*/  ISETP.GT.U32.AND P3, PT, R29, R25, PT ;  /* 0x000000191d00720c */ /* 0x000fc40003f64070 */
[C---:B------:R-:W-:Y:S02]  /*13570*/  ISETP.GT.U32.AND P5, PT, R29.reuse, R27, PT ;  /* 0x0000001b1d00720c */ /* 0x040fe40003fa4070 */
[----:B----4-:R-:W-:-:S09]  /*13580*/  ISETP.GT.U32.AND P2, PT, R29, R23, PT ;  /* 0x000000171d00720c */ /* 0x010fd20003f44070 */
[--C-:B------:R-:W-:Y:S01]  /*13590*/  @!P3 IMAD.IADD R25, R25, 0x1, -R29.reuse ;  /* 0x000000011919b824 */ /* 0x100fe200078e0a1d */
[----:B-----5:R-:W-:Y:S01]  /*135a0*/  ISETP.GT.U32.AND P3, PT, R29, R9, PT ;  /* 0x000000091d00720c */ /* 0x020fe20003f64070 */
[--C-:B------:R-:W-:Y:S01]  /*135b0*/  @!P5 IMAD.IADD R27, R27, 0x1, -R29.reuse ;  /* 0x000000011b1bd824 */ /* 0x100fe200078e0a1d */
[----:B------:R-:W-:Y:S01]  /*135c0*/  ISETP.GT.U32.AND P5, PT, R29, R6, PT ;  /* 0x000000061d00720c */ /* 0x000fe20003fa4070 */
[----:B------:R-:W-:Y:S01]  /*135d0*/  @!P2 IMAD.IADD R23, R23, 0x1, -R29 ;  /* 0x000000011717a824 */ /* 0x000fe200078e0a1d */
[C---:B------:R-:W-:Y:S02]  /*135e0*/  ISETP.GT.U32.AND P2, PT, R29.reuse, R25, PT ;  /* 0x000000191d00720c */ /* 0x040fe40003f44070 */
[----:B------:R-:W-:-:S07]  /*135f0*/  ISETP.GT.U32.AND P4, PT, R29, R19, PT ;  /* 0x000000131d00720c */ /* 0x000fce0003f84070 */
[--C-:B------:R-:W-:Y:S01]  /*13600*/  @!P3 IMAD.IADD R9, R9, 0x1, -R29.reuse ;  /* 0x000000010909b824 */ /* 0x100fe200078e0a1d */
[C---:B------:R-:W-:Y:S01]  /*13610*/  ISETP.GT.U32.AND P3, PT, R29.reuse, R27, PT ;  /* 0x0000001b1d00720c */ /* 0x040fe20003f64070 */
[--C-:B------:R-:W-:Y:S01]  /*13620*/  @!P5 IMAD.IADD R6, R6, 0x1, -R29.reuse ;  /* 0x000000010606d824 */ /* 0x100fe200078e0a1d */
[C---:B------:R-:W-:Y:S02]  /*13630*/  ISETP.GT.U32.AND P5, PT, R29.reuse, R18, PT ;  /* 0x000000121d00720c */ /* 0x040fe40003fa4070 */
[----:B------:R-:W-:Y:S01]  /*13640*/  ISETP.GT.U32.AND P0, PT, R29, R20, PT ;  /* 0x000000141d00720c */ /* 0x000fe20003f04070 */
[--C-:B------:R-:W-:Y:S01]  /*13650*/  @!P2 IMAD.IADD R25, R25, 0x1, -R29.reuse ;  /* 0x000000011919a824 */ /* 0x100fe200078e0a1d */
[----:B------:R-:W-:Y:S01]  /*13660*/  ISETP.GT.U32.AND P6, PT, R29, R6, PT ;  /* 0x000000061d00720c */ /* 0x000fe20003fc4070 */
[----:B------:R-:W-:-:S03]  /*13670*/  @!P4 IMAD.IADD R19, R19, 0x1, -R29 ;  /* 0x000000011313c824 */ /* 0x000fc600078e0a1d */
[----:B------:R0:W-:Y:S03]  /*13680*/  STL [R1+0x684], R25 ;  /* 0x0006841901007387 */ /* 0x0001e60000100800 */
[--C-:B------:R-:W-:Y:S02]  /*13690*/  @!P3 IMAD.IADD R27, R27, 0x1, -R29.reuse ;  /* 0x000000011b1bb824 */ /* 0x100fe400078e0a1d */
[--C-:B------:R-:W-:Y:S01]  /*136a0*/  @!P5 IMAD.IADD R18, R18, 0x1, -R29.reuse ;  /* 0x000000011212d824 */ /* 0x100fe200078e0a1d */
[C---:B------:R-:W-:Y:S01]  /*136b0*/  ISETP.GT.U32.AND P1, PT, R29.reuse, R21, PT ;  /* 0x000000151d00720c */ /* 0x040fe20003f24070 */
[----:B0-----:R-:W4:Y:S04]  /*136c0*/  LDL.LU R25, [R1+0x62c] ;  /* 0x00062c0001197983 */ /* 0x001f280000300800 */
[----:B------:R0:W-:Y:S01]  /*136d0*/  STL [R1+0x680], R27 ;  /* 0x0006801b01007387 */ /* 0x0001e20000100800 */
[--C-:B------:R-:W-:Y:S01]  /*136e0*/  @!P0 IMAD.IADD R20, R20, 0x1, -R29.reuse ;  /* 0x0000000114148824 */ /* 0x100fe200078e0a1d */
[----:B------:R-:W-:Y:S01]  /*136f0*/  IABS R11, R7 ;  /* 0x00000007000b7213 */ /* 0x000fe20000000000 */
[----:B------:R-:W-:Y:S01]  /*13700*/  @!P6 IMAD.IADD R6, R6, 0x1, -R29 ;  /* 0x000000010606e824 */ /* 0x000fe200078e0a1d */
[----:B0-----:R-:W5:Y:S04]  /*13710*/  LDL.LU R27, [R1+0x634] ;  /* 0x00063400011b7983 */ /* 0x001f680000300800 */
[----:B------:R-:W5:Y:S01]  /*13720*/  LDL.LU R7, [R1+0x630] ;  /* 0x0006300001077983 */ /* 0x000f620000300800 */
[----:B------:R-:W-:-:S02]  /*13730*/  ISETP.GT.U32.AND P5, PT, R29, R8, PT ;  /* 0x000000081d00720c */ /* 0x000fc40003fa4070 */
[C---:B------:R-:W-:Y:S02]  /*13740*/  ISETP.GT.U32.AND P4, PT, R29.reuse, R4, PT ;  /* 0x000000041d00720c */ /* 0x040fe40003f84070 */
[C---:B------:R-:W-:Y:S02]  /*13750*/  ISETP.GT.U32.AND P0, PT, R29.reuse, R5, PT ;  /* 0x000000051d00720c */ /* 0x040fe40003f04070 */
[----:B------:R-:W-:-:S07]  /*13760*/  ISETP.GT.U32.AND P2, PT, R29, R23, PT ;  /* 0x000000171d00720c */ /* 0x000fce0003f44070 */
[--C-:B------:R-:W-:Y:S01]  /*13770*/  @!P5 IMAD.IADD R8, R8, 0x1, -R29.reuse ;  /* 0x000000010808d824 */ /* 0x100fe200078e0a1d */
[----:B------:R-:W-:Y:S01]  /*13780*/  ISETP.GT.U32.AND P3, PT, R29, R9, PT ;  /* 0x000000091d00720c */ /* 0x000fe20003f64070 */
[--C-:B------:R-:W-:Y:S02]  /*13790*/  @!P4 IMAD.IADD R4, R4, 0x1, -R29.reuse ;  /* 0x000000010404c824 */ /* 0x100fe400078e0a1d */
[--C-:B------:R-:W-:Y:S01]  /*137a0*/  @!P1 IMAD.IADD R21, R21, 0x1, -R29.reuse ;  /* 0x0000000115159824 */ /* 0x100fe200078e0a1d */
[----:B------:R-:W-:Y:S01]  /*137b0*/  ISETP.GT.U32.AND P1, PT, R29, R24, PT ;  /* 0x000000181d00720c */ /* 0x000fe20003f24070 */
[--C-:B------:R-:W-:Y:S01]  /*137c0*/  @!P0 IMAD.IADD R5, R5, 0x1, -R29.reuse ;  /* 0x0000000105058824 */ /* 0x100fe200078e0a1d */
[----:B------:R-:W-:Y:S01]  /*137d0*/  STL [R1+0x660], R18 ;  /* 0x0006601201007387 */ /* 0x000fe20000100800 */
[----:B------:R-:W-:-:S03]  /*137e0*/  @!P2 IMAD.IADD R23, R23, 0x1, -R29 ;  /* 0x000000011717a824 */ /* 0x000fc600078e0a1d */
[----:B------:R-:W-:Y:S03]  /*137f0*/  STL [R1+0x664], R19 ;  /* 0x0006641301007387 */ /* 0x000fe60000100800 */
[--C-:B------:R-:W-:Y:S01]  /*13800*/  @!P3 IMAD.IADD R9, R9, 0x1, -R29.reuse ;  /* 0x000000010909b824 */ /* 0x100fe200078e0a1d */
        /* <DEDUP_REMOVED lines=11> */
[----:B--2---:R-:W-:-:S02]  /*138c0*/  ISETP.GT.U32.AND P6, PT, R29, R16, PT ;  /* 0x000000101d00720c */ /* 0x004fc40003fc4070 */
[C---:B---3--:R-:W-:Y:S02]  /*138d0*/  ISETP.GT.U32.AND P5, PT, R29.reuse, R2, PT ;  /* 0x000000021d00720c */ /* 0x048fe40003fa4070 */
[----:B------:R-:W-:-:S09]  /*138e0*/  ISETP.GT.U32.AND P4, PT, R29, R17, PT ;  /* 0x000000111d00720c */ /* 0x000fd20003f84070 */
[--C-:B------:R-:W-:Y:S01]  /*138f0*/  @!P6 IMAD.IADD R16, R16, 0x1, -R29.reuse ;  /* 0x000000011010e824 */ /* 0x100fe200078e0a1d */
[C---:B------:R-:W-:Y:S02]  /*13900*/  ISETP.GT.U32.AND P6, PT, R29.reuse, R8, PT ;  /* 0x000000081d00720c */ /* 0x040fe40003fc4070 */
[C---:B------:R-:W-:Y:S01]  /*13910*/  ISETP.GT.U32.AND P0, PT, R29.reuse, R22, PT ;  /* 0x000000161d00720c */ /* 0x040fe20003f04070 */
[--C-:B------:R-:W-:Y:S01]  /*13920*/  @!P5 IMAD.IADD R2, R2, 0x1, -R29.reuse ;  /* 0x000000010202d824 */ /* 0x100fe200078e0a1d */
[----:B------:R-:W-:Y:S01]  /*13930*/  ISETP.GT.U32.AND P5, PT, R29, R4, PT ;  /* 0x000000041d00720c */ /* 0x000fe20003fa4070 */
        /* <DEDUP_REMOVED lines=9> */
[----:B------:R-:W3:Y:S04]  /*139d0*/  LDL.LU R19, [R1+0x600] ;  /* 0x0006000001137983 */ /* 0x000ee80000300800 */
[----:B------:R0:W-:Y:S01]  /*139e0*/  STL [R1+0x65c], R4 ;  /* 0x00065c0401007387 */ /* 0x0001e20000100800 */
[----:B------:R-:W-:-:S03]  /*139f0*/  @!P0 IMAD.IADD R24, R24, 0x1, -R29 ;  /* 0x0000000118188824 */ /* 0x000fc600078e0a1d */
[----:B------:R1:W-:Y:S04]  /*13a00*/  STL [R1+0x658], R5 ;  /* 0x0006580501007387 */ /* 0x0003e80000100800 */
[----:B------:R-:W2:Y:S04]  /*13a10*/  LDL.LU R20, [R1+0x604] ;  /* 0x0006040001147983 */ /* 0x000ea80000300800 */
[----:B0-----:R-:W2:Y:S04]  /*13a20*/  LDL.LU R4, [R1+0x60c] ;  /* 0x00060c0001047983 */ /* 0x001ea80000300800 */
[----:B------:R-:W-:Y:S04]  /*13a30*/  STL [R1+0x638], R24 ;  /* 0x0006381801007387 */ /* 0x000fe80000100800 */
[----:B-1----:R-:W2:Y:S01]  /*13a40*/  LDL.LU R5, [R1+0x608] ;  /* 0x0006080001057983 */ /* 0x002ea20000300800 */
[----:B------:R-:W-:-:S02]  /*13a50*/  ISETP.GT.U32.AND P3, PT, R29, R26, PT ;  /* 0x0000001a1d00720c */ /* 0x000fc40003f64070 */
[C---:B------:R-:W-:Y:S02]  /*13a60*/  ISETP.GT.U32.AND P2, PT, R29.reuse, R10, PT ;  /* 0x0000000a1d00720c */ /* 0x040fe40003f44070 */
[----:B----4-:R-:W-:-:S09]  /*13a70*/  ISETP.GT.U32.AND P1, PT, R29, R25, PT ;  /* 0x000000191d00720c */ /* 0x010fd20003f24070 */
[--C-:B------:R-:W-:Y:S01]  /*13a80*/  @!P3 IMAD.IADD R26, R26, 0x1, -R29.reuse ;  /* 0x000000011a1ab824 */ /* 0x100fe200078e0a1d */
[C---:B-----5:R-:W-:Y:S01]  /*13a90*/  ISETP.GT.U32.AND P3, PT, R29.reuse, R7, PT ;  /* 0x000000071d00720c */ /* 0x060fe20003f64070 */
[--C-:B------:R-:W-:Y:S01]  /*13aa0*/  @!P2 IMAD.IADD R10, R10, 0x1, -R29.reuse ;  /* 0x000000010a0aa824 */ /* 0x100fe200078e0a1d */
[----:B------:R-:W-:Y:S01]  /*13ab0*/  ISETP.GT.U32.AND P2, PT, R29, R27, PT ;  /* 0x0000001b1d00720c */ /* 0x000fe20003f44070 */
[----:B------:R-:W-:-:S03]  /*13ac0*/  @!P1 IMAD.IADD R25, R25, 0x1, -R29 ;  /* 0x0000000119199824 */ /* 0x000fc600078e0a1d */
[C---:B------:R-:W-:Y:S02]  /*13ad0*/  ISETP.GT.U32.AND P1, PT, R29.reuse, R10, PT ;  /* 0x0000000a1d00720c */ /* 0x040fe40003f24070 */
[----:B------:R-:W-:-:S05]  /*13ae0*/  ISETP.GT.U32.AND P5, PT, R29, R2, PT ;  /* 0x000000021d00720c */ /* 0x000fca0003fa4070 */
[--C-:B------:R-:W-:Y:S01]  /*13af0*/  @!P3 IMAD.IADD R7, R7, 0x1, -R29.reuse ;  /* 0x000000010707b824 */ /* 0x100fe200078e0a1d */
[----:B------:R-:W-:Y:S01]  /*13b00*/  ISETP.GT.U32.AND P3, PT, R29, R16, PT ;  /* 0x000000101d00720c */ /* 0x000fe20003f64070 */
[--C-:B------:R-:W-:Y:S01]  /*13b10*/  @!P2 IMAD.IADD R27, R27, 0x1, -R29.reuse ;  /* 0x000000011b1ba824 */ /* 0x100fe200078e0a1d */
[C---:B------:R-:W-:Y:S02]  /*13b20*/  ISETP.GT.U32.AND P2, PT, R29.reuse, R26, PT ;  /* 0x0000001a1d00720c */ /* 0x040fe40003f44070 */
[C---:B------:R-:W-:Y:S01]  /*13b30*/  ISETP.GT.U32.AND P4, PT, R29.reuse, R17, PT ;  /* 0x000000111d00720c */ /* 0x040fe20003f84070 */
[--C-:B------:R-:W-:Y:S01]  /*13b40*/  @!P1 IMAD.IADD R10, R10, 0x1, -R29.reuse ;  /* 0x000000010a0a9824 */ /* 0x100fe200078e0a1d */
[C---:B------:R-:W-:Y:S01]  /*13b50*/  ISETP.GT.U32.AND P6, PT, R29.reuse, R7, PT ;  /* 0x000000071d00720c */ /* 0x040fe20003fc4070 */
[----:B------:R-:W-:Y:S01]  /*13b60*/  @!P5 IMAD.IADD R2, R2, 0x1, -R29 ;  /* 0x000000010202d824 */ /* 0x000fe200078e0a1d */
[----:B------:R-:W-:-:S05]  /*13b70*/  ISETP.GT.U32.AND P0, PT, R29, R22, PT ;  /* 0x000000161d00720c */ /* 0x000fca0003f04070 */
[--C-:B------:R-:W-:Y:S02]  /*13b80*/  @!P3 IMAD.IADD R16, R16, 0x1, -R29.reuse ;  /* 0x000000011010b824 */ /* 0x100fe400078e0a1d */
[--C-:B------:R-:W-:Y:S01]  /*13b90*/  @!P2 IMAD.IADD R26, R26, 0x1, -R29.reuse ;  /* 0x000000011a1aa824 */ /* 0x100fe200078e0a1d */
[----:B------:R0:W-:Y:S01]  /*13ba0*/  STL [R1+0x63c], R10 ;  /* 0x00063c0a01007387 */ /* 0x0001e20000100800 */
[--C-:B------:R-:W-:Y:S02]  /*13bb0*/  @!P4 IMAD.IADD R17, R17, 0x1, -R29.reuse ;  /* 0x000000011111c824 */ /* 0x100fe400078e0a1d */
[----:B------:R-:W-:Y:S01]  /*13bc0*/  @!P6 IMAD.IADD R7, R7, 0x1, -R29 ;  /* 0x000000010707e824 */ /* 0x000fe200078e0a1d */
[----:B0-----:R-:W4:Y:S04]  /*13bd0*/  LDL.LU R10, [R1+0x5e8] ;  /* 0x0005e800010a7983 */ /* 0x001f280000300800 */
[----:B------:R-:W5:Y:S01]  /*13be0*/  LDL.LU R24, [R1+0x5ec] ;  /* 0x0005ec0001187983 */ /* 0x000f620000300800 */
[----:B------:R-:W-:-:S03]  /*13bf0*/  ISETP.GT.U32.AND P3, PT, R29, R9, PT ;  /* 0x000000091d00720c */ /* 0x000fc60003f64070 */
[----:B------:R0:W-:Y:S01]  /*13c00*/  STL [R1+0x640], R26 ;  /* 0x0006401a01007387 */ /* 0x0001e20000100800 */
[----:B------:R-:W-:-:S03]  /*13c10*/  ISETP.GT.U32.AND P1, PT, R29, R25, PT ;  /* 0x000000191d00720c */ /* 0x000fc60003f24070 */
[----:B0-----:R-:W5:Y:S01]  /*13c20*/  LDL.LU R26, [R1+0x5f0] ;  /* 0x0005f000011a7983 */ /* 0x001f620000300800 */
[C---:B------:R-:W-:Y:S02]  /*13c30*/  ISETP.GT.U32.AND P5, PT, R29.reuse, R6, PT ;  /* 0x000000061d00720c */ /* 0x040fe40003fa4070 */
[----:B------:R-:W-:-:S03]  /*13c40*/  ISETP.GT.U32.AND P4, PT, R29, R18, PT ;  /* 0x000000121d00720c */ /* 0x000fc60003f84070 */
[--C-:B------:R-:W-:Y:S01]  /*13c50*/  @!P3 IMAD.IADD R9, R9, 0x1, -R29.reuse ;  /* 0x000000010909b824 */ /* 0x100fe200078e0a1d */
[C---:B------:R-:W-:Y:S01]  /*13c60*/  ISETP.GT.U32.AND P2, PT, R29.reuse, R27, PT ;  /* 0x0000001b1d00720c */ /* 0x040fe20003f44070 */
[----:B------:R-:W-:Y:S01]  /*13c70*/  @!P0 IMAD.IADD R22, R22, 0x1, -R29 ;  /* 0x0000000116168824 */ /* 0x000fe200078e0a1d */
[----:B------:R-:W-:-:S05]  /*13c80*/  ISETP.GT.U32.AND P0, PT, R29, R21, PT ;  /* 0x000000151d00720c */ /* 0x000fca0003f04070 */
[--C-:B------:R-:W-:Y:S02]  /*13c90*/  @!P5 IMAD.IADD R6, R6, 0x1, -R29.reuse ;  /* 0x000000010606d824 */ /* 0x100fe400078e0a1d */
[--C-:B------:R-:W-:Y:S01]  /*13ca0*/  @!P4 IMAD.IADD R18, R18, 0x1, -R29.reuse ;  /* 0x000000011212c824 */ /* 0x100fe200078e0a1d */
[----:B------:R-:W-:Y:S01]  /*13cb0*/  STL [R1+0x648], R16 ;  /* 0x0006481001007387 */ /* 0x000fe20000100800 */
[--C-:B------:R-:W-:Y:S02]  /*13cc0*/  @!P1 IMAD.IADD R25, R25, 0x1, -R29.reuse ;  /* 0x0000000119199824 */ /* 0x100fe400078e0a1d */
        /* <DEDUP_REMOVED lines=11> */
[----:B-1----:R-:W5:Y:S01]  /*13d80*/  LDL.LU R27, [R1+0x5d8] ;  /* 0x0005d800011b7983 */ /* 0x002f620000300800 */
[----:B---3--:R-:W-:-:S02]  /*13d90*/  ISETP.GT.U32.AND P6, PT, R29, R19, PT ;  /* 0x000000131d00720c */ /* 0x008fc40003fc4070 */
[C---:B--2---:R-:W-:Y:S02]  /*13da0*/  ISETP.GT.U32.AND P3, PT, R29.reuse, R20, PT ;  /* 0x000000141d00720c */ /* 0x044fe40003f64070 */
[----:B------:R-:W-:-:S09]  /*13db0*/  ISETP.GT.U32.AND P5, PT, R29, R4, PT ;  /* 0x000000041d00720c */ /* 0x000fd20003fa4070 */
[--C-:B------:R-:W-:Y:S01]  /*13dc0*/  @!P6 IMAD.IADD R19, R19, 0x1, -R29.reuse ;  /* 0x000000011313e824 */ /* 0x100fe200078e0a1d */
[C---:B------:R-:W-:Y:S02]  /*13dd0*/  ISETP.GT.U32.AND P6, PT, R29.reuse, R9, PT ;  /* 0x000000091d00720c */ /* 0x040fe40003fc4070 */
[C---:B------:R-:W-:Y:S01]  /*13de0*/  ISETP.GT.U32.AND P4, PT, R29.reuse, R5, PT ;  /* 0x000000051d00720c */ /* 0x040fe20003f84070 */
        /* <DEDUP_REMOVED lines=10> */
[----:B0-----:R-:W2:Y:S07]  /*13e90*/  LDL.LU R9, [R1+0x5dc] ;  /* 0x0005dc0001097983 */ /* 0x001eae0000300800 */
[----:B------:R-:W-:Y:S01]  /*13ea0*/  @!P4 IMAD.IADD R21, R21, 0x1, -R29 ;  /* 0x000000011515c824 */ /* 0x000fe200078e0a1d */
[----:B------:R0:W-:Y:S04]  /*13eb0*/  STL [R1+0x614], R6 ;  /* 0x0006140601007387 */ /* 0x0001e80000100800 */
        /* <DEDUP_REMOVED lines=9> */
[C---:B----4-:R-:W-:Y:S01]  /*13f50*/  ISETP.GT.U32.AND P0, PT, R29.reuse, R10, PT ;  /* 0x0000000a1d00720c */ /* 0x050fe20003f04070 */
[----:B-1----:R-:W4:Y:S08]  /*13f60*/  LDL.LU R21, [R1+0x5d0] ;  /* 0x0005d00001157983 */ /* 0x002f300000300800 */
[--C-:B------:R-:W-:Y:S01]  /*13f70*/  @!P2 IMAD.IADD R8, R8, 0x1, -R29.reuse ;  /* 0x000000010808a824 */ /* 0x100fe200078e0a1d */
[----:B-----5:R-:W-:Y:S01]  /*13f80*/  ISETP.GT.U32.AND P2, PT, R29, R26, PT ;  /* 0x0000001a1d00720c */ /* 0x020fe20003f44070 */
[--C-:B------:R-:W-:Y:S01]  /*13f90*/  @!P1 IMAD.IADD R23, R23, 0x1, -R29.reuse ;  /* 0x0000000117179824 */ /* 0x100fe200078e0a1d */
[C---:B------:R-:W-:Y:S01]  /*13fa0*/  ISETP.GT.U32.AND P1, PT, R29.reuse, R24, PT ;  /* 0x000000181d00720c */ /* 0x040fe20003f24070 */
[----:B------:R-:W-:Y:S01]  /*13fb0*/  @!P0 IMAD.IADD R10, R10, 0x1, -R29 ;  /* 0x000000010a0a8824 */ /* 0x000fe200078e0a1d */
[----:B------:R-:W-:-:S02]  /*13fc0*/  ISETP.GT.U32.AND P3, PT, R29, R20, PT ;  /* 0x000000141d00720c */ /* 0x000fc40003f64070 */
[----:B------:R-:W-:-:S07]  /*13fd0*/  ISETP.GT.U32.AND P0, PT, R29, R23, PT ;  /* 0x000000171d00720c */ /* 0x000fce0003f04070 */
[--C-:B------:R-:W-:Y:S01]  /*13fe0*/  @!P2 IMAD.IADD R26, R26, 0x1, -R29.reuse ;  /* 0x000000011a1aa824 */ /* 0x100fe200078e0a1d */
[C---:B------:R-:W-:Y:S01]  /*13ff0*/  ISETP.GT.U32.AND P2, PT, R29.reuse, R19, PT ;  /* 0x000000131d00720c */ /* 0x040fe20003f44070 */
[--C-:B------:R-:W-:Y:S01]  /*14000*/  @!P1 IMAD.IADD R24, R24, 0x1, -R29.reuse ;  /* 0x0000000118189824 */ /* 0x100fe200078e0a1d */
[C---:B------:R-:W-:Y:S02]  /*14010*/  ISETP.GT.U32.AND P1, PT, R29.reuse, R8, PT ;  /* 0x000000081d00720c */ /* 0x040fe40003f24070 */
[----:B------:R-:W-:Y:S01]  /*14020*/  ISETP.GT.U32.AND P5, PT, R29, R4, PT ;  /* 0x000000041d00720c */ /* 0x000fe20003fa4070 */
[--C-:B------:R-:W-:Y:S01]  /*14030*/  @!P0 IMAD.IADD R23, R23, 0x1, -R29.reuse ;  /* 0x0000000117178824 */ /* 0x100fe200078e0a1d */
[C---:B------:R-:W-:Y:S01]  /*14040*/  ISETP.GT.U32.AND P6, PT, R29.reuse, R26, PT ;  /* 0x0000001a1d00720c */ /* 0x040fe20003fc4070 */
[----:B------:R-:W-:Y:S01]  /*14050*/  @!P3 IMAD.IADD R20, R20, 0x1, -R29 ;  /* 0x000000011414b824 */ /* 0x000fe200078e0a1d */
[----:B------:R-:W-:-:S05]  /*14060*/  ISETP.GT.U32.AND P4, PT, R29, R5, PT ;  /* 0x000000051d00720c */ /* 0x000fca0003f84070 */
[--C-:B------:R-:W-:Y:S02]  /*14070*/  @!P2 IMAD.IADD R19, R19, 0x1, -R29.reuse ;  /* 0x000000011313a824 */ /* 0x100fe400078e0a1d */
[--C-:B------:R-:W-:Y:S01]  /*14080*/  @!P1 IMAD.IADD R8, R8, 0x1, -R29.reuse ;  /* 0x0000000108089824 */ /* 0x100fe200078e0a1d */
[----:B------:R0:W-:Y:S01]  /*14090*/  STL [R1+0x61c], R23 ;  /* 0x00061c1701007387 */ /* 0x0001e20000100800 */
[--C-:B------:R-:W-:Y:S01]  /*140a0*/  @!P5 IMAD.IADD R4, R4, 0x1, -R29.reuse ;  /* 0x000000010404d824 */ /* 0x100fe200078e0a1d */
[C---:B------:R-:W-:Y:S01]  /*140b0*/  ISETP.GT.U32.AND P0, PT, R29.reuse, R10, PT ;  /* 0x0000000a1d00720c */ /* 0x040fe20003f04070 */
[----:B------:R-:W-:Y:S01]  /*140c0*/  @!P6 IMAD.IADD R26, R26, 0x1, -R29 ;  /* 0x000000011a1ae824 */ /* 0x000fe200078e0a1d */
[----:B0-----:R-:W5:Y:S04]  /*140d0*/  LDL.LU R23, [R1+0x5cc] ;  /* 0x0005cc0001177983 */ /* 0x001f680000300800 */
[----:B------:R0:W-:Y:S01]  /*140e0*/  STL [R1+0x5fc], R8 ;  /* 0x0005fc0801007387 */ /* 0x0001e20000100800 */
[----:B------:R-:W-:-:S03]  /*140f0*/  ISETP.GT.U32.AND P2, PT, R29, R7, PT ;  /* 0x000000071d00720c */ /* 0x000fc60003f44070 */
[----:B0-----:R-:W5:Y:S01]  /*14100*/  LDL.LU R8, [R1+0x5ac] ;  /* 0x0005ac0001087983 */ /* 0x001f620000300800 */
[C---:B------:R-:W-:Y:S02]  /*14110*/  ISETP.GT.U32.AND P3, PT, R29.reuse, R22, PT ;  /* 0x000000161d00720c */ /* 0x040fe40003f64070 */
[C---:B------:R-:W-:Y:S01]  /*14120*/  ISETP.GT.U32.AND P5, PT, R29.reuse, R25, PT ;  /* 0x000000191d00720c */ /* 0x040fe20003fa4070 */
[----:B------:R-:W-:Y:S01]  /*14130*/  IMAD.HI.U32 R0, R28, R11, RZ ;  /* 0x0000000b1c007227 */ /* 0x000fe200078e00ff */
[----:B------:R-:W-:-:S05]  /*14140*/  ISETP.GT.U32.AND P1, PT, R29, R24, PT ;  /* 0x000000181d00720c */ /* 0x000fca0003f24070 */
[--C-:B------:R-:W-:Y:S02]  /*14150*/  @!P2 IMAD.IADD R7, R7, 0x1, -R29.reuse ;  /* 0x000000010707a824 */ /* 0x100fe400078e0a1d */
[--C-:B------:R-:W-:Y:S01]  /*14160*/  @!P4 IMAD.IADD R5, R5, 0x1, -R29.reuse ;  /* 0x000000010505c824 */ /* 0x100fe200078e0a1d */
[----:B------:R-:W-:Y:S01]  /*14170*/  ISETP.GT.U32.AND P4, PT, R29, R27, PT ;  /* 0x0000001b1d00720c */ /* 0x000fe20003f84070 */
[--C-:B------:R-:W-:Y:S02]  /*14180*/  @!P3 IMAD.IADD R22, R22, 0x1, -R29.reuse ;  /* 0x000000011616b824 */ /* 0x100fe400078e0a1d */
[----:B------:R-:W-:Y:S02]  /*14190*/  IMAD.MOV R0, RZ, RZ, -R0 ;  /* 0x000000ffff007224 */ /* 0x000fe400078e0a00 */
[----:B------:R-:W-:Y:S02]  /*141a0*/  @!P5 IMAD.IADD R25, R25, 0x1, -R29 ;  /* 0x000000011919d824 */ /* 0x000fe400078e0a1d */
[----:B------:R-:W-:-:S02]  /*141b0*/  IMAD R11, R29, R0, R11 ;  /* 0x000000001d0b7224 */ /* 0x000fc400078e020b */
[----:B------:R-:W-:-:S03]  /*141c0*/  @!P0 IMAD.IADD R10, R10, 0x1, -R29 ;  /* 0x000000010a0a8824 */ /* 0x000fc600078e0a1d */
[----:B------:R-:W-:Y:S01]  /*141d0*/  STL [R1+0x2ce0], R11 ;  /* 0x002ce00b01007387 */ /* 0x000fe20000100800 */
[----:B------:R-:W-:-:S03]  /*141e0*/  @!P4 IMAD.IADD R27, R27, 0x1, -R29 ;  /* 0x000000011b1bc824 */ /* 0x000fc600078e0a1d */
[----:B------:R-:W-:Y:S01]  /*141f0*/  STL [R1+0x600], R19 ;  /* 0x0006001301007387 */ /* 0x000fe20000100800 */
[----:B------:R-:W-:-:S03]  /*14200*/  @!P1 IMAD.IADD R24, R24, 0x1, -R29 ;  /* 0x0000000118189824 */ /* 0x000fc600078e0a1d */
[----:B------:R-:W-:Y:S04]  /*14210*/  STL [R1+0x604], R20 ;  /* 0x0006041401007387 */ /* 0x000fe80000100800 */
[----:B------:R-:W-:Y:S04]  /*14220*/  STL [R1+0x60c], R4 ;  /* 0x00060c0401007387 */ /* 0x000fe80000100800 */
[----:B------:R0:W-:Y:S04]  /*14230*/  STL [R1+0x5e8], R10 ;  /* 0x0005e80a01007387 */ /* 0x0001e80000100800 */
[----:B------:R-:W-:Y:S04]  /*14240*/  STL [R1+0x608], R5 ;  /* 0x0006080501007387 */ /* 0x000fe80000100800 */
[----:B0-----:R-:W5:Y:S04]  /*14250*/  LDL R10, [R1+0x22f8] ;  /* 0x0022f800010a7983 */ /* 0x001f680000100800 */
[----:B------:R0:W-:Y:S04]  /*14260*/  STL [R1+0x5f0], R26 ;  /* 0x0005f01a01007387 */ /* 0x0001e80000100800 */
[----:B------:R1:W-:Y:S04]  /*14270*/  STL [R1+0x5ec], R24 ;  /* 0x0005ec1801007387 */ /* 0x0003e80000100800 */
[----:B0-----:R-:W5:Y:S04]  /*14280*/  LDL.LU R26, [R1+0x5b0] ;  /* 0x0005b000011a7983 */ /* 0x001f680000300800 */
[----:B------:R-:W5:Y:S04]  /*14290*/  LDL.LU R19, [R1+0x5b4] ;  /* 0x0005b40001137983 */ /* 0x000f680000300800 */
[----:B------:R-:W5:Y:S04]  /*142a0*/  LDL.LU R20, [R1+0x5bc] ;  /* 0x0005bc0001147983 */ /* 0x000f680000300800 */
[----:B------:R-:W5:Y:S04]  /*142b0*/  LDL.LU R4, [R1+0x5b8] ;  /* 0x0005b80001047983 */ /* 0x000f680000300800 */
[----:B-1----:R-:W5:Y:S01]  /*142c0*/  LDL.LU R24, [R1+0x598] ;  /* 0x0005980001187983 */ /* 0x002f620000300800 */
[----:B--2---:R-:W-:-:S02]  /*142d0*/  ISETP.GT.U32.AND P6, PT, R29, R16, PT ;  /* 0x000000101d00720c */ /* 0x004fc40003fc4070 */
[C---:B---3--:R-:W-:Y:S02]  /*142e0*/  ISETP.GT.U32.AND P2, PT, R29.reuse, R2, PT ;  /* 0x000000021d00720c */ /* 0x048fe40003f44070 */
[----:B------:R-:W-:-:S09]  /*142f0*/  ISETP.GT.U32.AND P3, PT, R29, R17, PT ;  /* 0x000000111d00720c */ /* 0x000fd20003f64070 */
[--C-:B------:R-:W-:Y:S01]  /*14300*/  @!P6 IMAD.IADD R16, R16, 0x1, -R29.reuse ;  /* 0x000000011010e824 */ /* 0x100fe200078e0a1d */
[C---:B------:R-:W-:Y:S01]  /*14310*/  ISETP.GT.U32.AND P5, PT, R29.reuse, R18, PT ;  /* 0x000000121d00720c */ /* 0x040fe20003fa4070 */
[--C-:B------:R-:W-:Y:S01]  /*14320*/  @!P2 IMAD.IADD R2, R2, 0x1, -R29.reuse ;  /* 0x000000010202a824 */ /* 0x100fe200078e0a1d */
[C---:B------:R-:W-:Y:S02]  /*14330*/  ISETP.GT.U32.AND P6, PT, R29.reuse, R7, PT ;  /* 0x000000071d00720c */ /* 0x040fe40003fc4070 */
[----:B------:R-:W-:Y:S01]  /*14340*/  ISETP.GT.U32.AND P2, PT, R29, R22, PT ;  /* 0x000000161d00720c */ /* 0x000fe20003f44070 */
        /* <DEDUP_REMOVED lines=44> */
[----:B------:R-:W-:Y:S01]  /*14610*/  @!P5 IMAD.IADD R18, R18, 0x1, -R29 ;  /* 0x000000011212d824 */ /* 0x000fe200078e0a1d */
[C---:B------:R-:W-:Y:S02]  /*14620*/  ISETP.GT.U32.AND P4, PT, R29.reuse, R21, PT ;  /* 0x000000151d00720c */ /* 0x040fe40003f84070 */
[----:B0-----:R-:W5:Y:S01]  /*14630*/  LDL.LU R6, [R1+0x594] ;  /* 0x0005940001067983 */ /* 0x001f620000300800 */
[C---:B------:R-:W-:Y:S02]  /*14640*/  ISETP.GT.U32.AND P1, PT, R29.reuse, R26, PT ;  /* 0x0000001a1d00720c */ /* 0x040fe40003f24070 */
[----:B------:R-:W-:-:S02]  /*14650*/  ISETP.GT.U32.AND P2, PT, R29, R19, PT ;  /* 0x000000131d00720c */ /* 0x000fc40003f44070 */
[----:B------:R-:W-:-:S09]  /*14660*/  ISETP.GT.U32.AND P3, PT, R29, R20, PT ;  /* 0x000000141d00720c */ /* 0x000fd20003f64070 */
[--C-:B------:R-:W-:Y:S01]  /*14670*/  @!P1 IMAD.IADD R26, R26, 0x1, -R29.reuse ;  /* 0x000000011a1a9824 */ /* 0x100fe200078e0a1d */
[C---:B------:R-:W-:Y:S02]  /*14680*/  ISETP.GT.U32.AND P5, PT, R29.reuse, R4, PT ;  /* 0x000000041d00720c */ /* 0x040fe40003fa4070 */
[----:B------:R-:W-:Y:S01]  /*14690*/  ISETP.GT.U32.AND P0, PT, R29, R23, PT ;  /* 0x000000171d00720c */ /* 0x000fe20003f04070 */
[--C-:B------:R-:W-:Y:S02]  /*146a0*/  @!P2 IMAD.IADD R19, R19, 0x1, -R29.reuse ;  /* 0x000000011313a824 */ /* 0x100fe400078e0a1d */
[--C-:B------:R-:W-:Y:S01]  /*146b0*/  @!P3 IMAD.IADD R20, R20, 0x1, -R29.reuse ;  /* 0x000000011414b824 */ /* 0x100fe200078e0a1d */
[----:B------:R-:W-:Y:S01]  /*146c0*/  STL [R1+0x5e0], R16 ;  /* 0x0005e01001007387 */ /* 0x000fe20000100800 */
[----:B------:R-:W-:-:S06]  /*146d0*/  @!P4 IMAD.IADD R21, R21, 0x1, -R29 ;  /* 0x000000011515c824 */ /* 0x000fcc00078e0a1d */
        /* <DEDUP_REMOVED lines=70> */
[C---:B------:R-:W-:Y:S02]  /*14b40*/  ISETP.GT.U32.AND P5, PT, R29.reuse, R27, PT ;  /* 0x0000001b1d00720c */ /* 0x040fe40003fa4070 */
[----:B------:R-:W-:-:S04]  /*14b50*/  ISETP.GT.U32.AND P3, PT, R29, R21, PT ;  /* 0x000000151d00720c */ /* 0x000fc80003f64070 */
[--C-:B------:R-:W-:Y:S01]  /*14b60*/  @!P0 IMAD.IADD R8, R8, 0x1, -R29.reuse ;  /* 0x0000000108088824 */ /* 0x100fe200078e0a1d */
[----:B------:R-:W-:Y:S02]  /*14b70*/  ISETP.GT.U32.AND P4, PT, R29, R9, PT ;  /* 0x000000091d00720c */ /* 0x000fe40003f84070 */
[--C-:B------:R-:W-:Y:S02]  /*14b80*/  @!P1 IMAD.IADD R2, R2, 0x1, -R29.reuse ;  /* 0x0000000102029824 */ /* 0x100fe400078e0a1d */
[--C-:B------:R-:W-:Y:S01]  /*14b90*/  @!P2 IMAD.IADD R18, R18, 0x1, -R29.reuse ;  /* 0x000000011212a824 */ /* 0x100fe200078e0a1d */
[----:B------:R-:W-:Y:S01]  /*14ba0*/  IABS R10, R10 ;  /* 0x0000000a000a7213 */ /* 0x000fe20000000000 */
[--C-:B------:R-:W-:Y:S01]  /*14bb0*/  @!P5 IMAD.IADD R27, R27, 0x1, -R29.reuse ;  /* 0x000000011b1bd824 */ /* 0x100fe200078e0a1d */
[----:B------:R-:W-:Y:S01]  /*14bc0*/  STL [R1+0x5a0], R3 ;  /* 0x0005a00301007387 */ /* 0x000fe20000100800 */
[----:B------:R-:W-:-:S05]  /*14bd0*/  @!P3 IMAD.IADD R21, R21, 0x1, -R29 ;  /* 0x000000011515b824 */ /* 0x000fca00078e0a1d */
        /* <DEDUP_REMOVED lines=38> */
[----:B------:R-:W3:Y:S04]  /*14e40*/  LDL.LU R3, [R1+0x540] ;  /* 0x0005400001037983 */ /* 0x000ee80000300800 */
[----:B------:R4:W-:Y:S04]  /*14e50*/  STL [R1+0x578], R21 ;  /* 0x0005781501007387 */ /* 0x0009e80000100800 */
[----:B0-----:R-:W3:Y:S04]  /*14e60*/  LDL.LU R2, [R1+0x520] ;  /* 0x0005200001027983 */ /* 0x001ee80000300800 */
[----:B-1----:R-:W3:Y:S01]  /*14e70*/  LDL.LU R18, [R1+0x524] ;  /* 0x0005240001127983 */ /* 0x002ee20000300800 */
        /* <DEDUP_REMOVED lines=19> */
[--C-:B------:R-:W-:Y:S01]  /*14fb0*/  @!P4 IMAD.IADD R16, R16, 0x1, -R29.reuse ;  /* 0x000000011010c824 */ /* 0x100fe200078e0a1d */
[----:B------:R-:W4:Y:S01]  /*14fc0*/  LDL.LU R21, [R1+0x528] ;  /* 0x0005280001157983 */ /* 0x000f220000300800 */
[--C-:B------:R-:W-:Y:S01]  /*14fd0*/  @!P5 IMAD.IADD R26, R26, 0x1, -R29.reuse ;  /* 0x000000011a1ad824 */ /* 0x100fe200078e0a1d */
[----:B------:R-:W-:Y:S02]  /*14fe0*/  ISETP.GT.U32.AND P2, PT, R29, R20, PT ;  /* 0x000000141d00720c */ /* 0x000fe40003f44070 */
[----:B0-----:R-:W5:Y:S01]  /*14ff0*/  LDL.LU R23, [R1+0x530] ;  /* 0x0005300001177983 */ /* 0x001f620000300800 */
[----:B------:R-:W-:-:S03]  /*15000*/  @!P1 IMAD.IADD R19, R19, 0x1, -R29 ;  /* 0x0000000113139824 */ /* 0x000fc600078e0a1d */
[----:B------:R0:W-:Y:S01]  /*15010*/  STL [R1+0x57c], R26 ;  /* 0x00057c1a01007387 */ /* 0x0001e20000100800 */
[----:B------:R-:W-:Y:S01]  /*15020*/  @!P6 IMAD.IADD R7, R7, 0x1, -R29 ;  /* 0x000000010707e824 */ /* 0x000fe200078e0a1d */
[C---:B------:R-:W-:Y:S02]  /*15030*/  ISETP.GT.U32.AND P3, PT, R29.reuse, R4, PT ;  /* 0x000000041d00720c */ /* 0x040fe40003f64070 */
[----:B0-----:R-:W5:Y:S01]  /*15040*/  LDL.LU R26, [R1+0x52c] ;  /* 0x00052c00011a7983 */ /* 0x001f620000300800 */
[C---:B------:R-:W-:Y:S02]  /*15050*/  ISETP.GT.U32.AND P5, PT, R29.reuse, R24, PT ;  /* 0x000000181d00720c */ /* 0x040fe40003fa4070 */
[C---:B------:R-:W-:Y:S02]  /*15060*/  ISETP.GT.U32.AND P4, PT, R29.reuse, R6, PT ;  /* 0x000000061d00720c */ /* 0x040fe40003f84070 */
[C---:B------:R-:W-:Y:S02]  /*15070*/  ISETP.GT.U32.AND P0, PT, R29.reuse, R5, PT ;  /* 0x000000051d00720c */ /* 0x040fe40003f04070 */
[----:B------:R-:W-:-:S09]  /*15080*/  ISETP.GT.U32.AND P1, PT, R29, R22, PT ;  /* 0x000000161d00720c */ /* 0x000fd20003f24070 */
        /* <DEDUP_REMOVED lines=70> */
[----:B------:R-:W5:Y:S04]  /*154f0*/  LDL.LU R25, [R1+0x4e8] ;  /* 0x0004e80001197983 */ /* 0x000f680000300800 */
[----:B------:R0:W-:Y:S01]  /*15500*/  STL [R1+0x53c], R27 ;  /* 0x00053c1b01007387 */ /* 0x0001e20000100800 */
[----:B------:R-:W-:-:S03]  /*15510*/  ISETP.GT.U32.AND P5, PT, R29, R24, PT ;  /* 0x000000181d00720c */ /* 0x000fc60003fa4070 */
[----:B0-----:R-:W5:Y:S01]  /*15520*/  LDL.LU R27, [R1+0x4ec] ;  /* 0x0004ec00011b7983 */ /* 0x001f620000300800 */
[C---:B------:R-:W-:Y:S02]  /*15530*/  ISETP.GT.U32.AND P2, PT, R29.reuse, R21, PT ;  /* 0x000000151d00720c */ /* 0x040fe40003f44070 */
[C---:B------:R-:W-:Y:S02]  /*15540*/  ISETP.GT.U32.AND P4, PT, R29.reuse, R7, PT ;  /* 0x000000071d00720c */ /* 0x040fe40003f84070 */
[----:B------:R-:W-:-:S05]  /*15550*/  ISETP.GT.U32.AND P0, PT, R29, R17, PT ;  /* 0x000000111d00720c */ /* 0x000fca0003f04070 */
[--C-:B------:R-:W-:Y:S01]  /*15560*/  @!P5 IMAD.IADD R24, R24, 0x1, -R29.reuse ;  /* 0x000000011818d824 */ /* 0x100fe200078e0a1d */
[C---:B------:R-:W-:Y:S01]  /*15570*/  ISETP.GT.U32.AND P3, PT, R29.reuse, R23, PT ;  /* 0x000000171d00720c */ /* 0x040fe20003f64070 */
[----:B------:R-:W-:Y:S01]  /*15580*/  @!P1 IMAD.IADD R18, R18, 0x1, -R29 ;  /* 0x0000000112129824 */ /* 0x000fe200078e0a1d */
[----:B------:R-:W-:-:S03]  /*15590*/  ISETP.GT.U32.AND P1, PT, R29, R19, PT ;  /* 0x000000131d00720c */ /* 0x000fc60003f24070 */
[--C-:B------:R-:W-:Y:S02]  /*155a0*/  @!P4 IMAD.IADD R7, R7, 0x1, -R29.reuse ;  /* 0x000000010707c824 */ /* 0x100fe400078e0a1d */
[--C-:B------:R-:W-:Y:S01]  /*155b0*/  @!P0 IMAD.IADD R17, R17, 0x1, -R29.reuse ;  /* 0x0000000111118824 */ /* 0x100fe200078e0a1d */
[----:B------:R-:W-:Y:S01]  /*155c0*/  STL [R1+0x544], R15 ;  /* 0x0005440f01007387 */ /* 0x000fe20000100800 */
[----:B------:R-:W-:-:S04]  /*155d0*/  @!P2 IMAD.IADD R21, R21, 0x1, -R29 ;  /* 0x000000011515a824 */ /* 0x000fc800078e0a1d */
        /* <DEDUP_REMOVED lines=43> */
[C---:B-----5:R-:W-:Y:S01]  /*15890*/  ISETP.GT.U32.AND P3, PT, R29.reuse, R27, PT ;  /* 0x0000001b1d00720c */ /* 0x060fe20003f64070 */
[--C-:B------:R-:W-:Y:S01]  /*158a0*/  @!P2 IMAD.IADD R4, R4, 0x1, -R29.reuse ;  /* 0x000000010404a824 */ /* 0x100fe200078e0a1d */
[C---:B------:R-:W-:Y:S01]  /*158b0*/  ISETP.GT.U32.AND P2, PT, R29.reuse, R25, PT ;  /* 0x000000191d00720c */ /* 0x040fe20003f44070 */
[----:B------:R-:W-:Y:S01]  /*158c0*/  @!P1 IMAD.IADD R8, R8, 0x1, -R29 ;  /* 0x0000000108089824 */ /* 0x000fe200078e0a1d */
[----:B------:R-:W-:-:S02]  /*158d0*/  ISETP.GT.U32.AND P5, PT, R29, R20, PT ;  /* 0x000000141d00720c */ /* 0x000fc40003fa4070 */
[----:B------:R-:W-:-:S07]  /*158e0*/  ISETP.GT.U32.AND P1, PT, R29, R4, PT ;  /* 0x000000041d00720c */ /* 0x000fce0003f24070 */
        /* <DEDUP_REMOVED lines=13> */
[----:B------:R-:W-:Y:S01]  /*159c0*/  IABS R9, R9 ;  /* 0x0000000900097213 */ /* 0x000fe20000000000 */
[----:B------:R-:W-:Y:S01]  /*159d0*/  @!P6 IMAD.IADD R27, R27, 0x1, -R29 ;  /* 0x000000011b1be824 */ /* 0x000fe200078e0a1d */
[----:B0-----:R-:W5:Y:S04]  /*159e0*/  LDL.LU R4, [R1+0x4c8] ;  /* 0x0004c80001047983 */ /* 0x001f680000300800 */
[----:B------:R0:W-:Y:S01]  /*159f0*/  STL [R1+0x4f8], R6 ;  /* 0x0004f80601007387 */ /* 0x0001e20000100800 */
[----:B------:R-:W-:Y:S01]  /*15a00*/  ISETP.GT.U32.AND P1, PT, R29, R8, PT ;  /* 0x000000081d00720c */ /* 0x000fe20003f24070 */
[----:B------:R-:W-:-:S02]  /*15a10*/  IMAD.HI.U32 R0, R28, R9, RZ ;  /* 0x000000091c007227 */ /* 0x000fc400078e00ff */
[----:B0-----:R-:W5:Y:S01]  /*15a20*/  LDL.LU R6, [R1+0x4a8] ;  /* 0x0004a80001067983 */ /* 0x001f620000300800 */
[C---:B------:R-:W-:Y:S02]  /*15a30*/  ISETP.GT.U32.AND P3, PT, R29.reuse, R26, PT ;  /* 0x0000001a1d00720c */ /* 0x040fe40003f64070 */
[C---:B------:R-:W-:Y:S02]  /*15a40*/  ISETP.GT.U32.AND P5, PT, R29.reuse, R18, PT ;  /* 0x000000121d00720c */ /* 0x040fe40003fa4070 */
[C---:B------:R-:W-:Y:S01]  /*15a50*/  ISETP.GT.U32.AND P4, PT, R29.reuse, R21, PT ;  /* 0x000000151d00720c */ /* 0x040fe20003f84070 */
[----:B------:R-:W-:Y:S01]  /*15a60*/  @!P0 IMAD.IADD R22, R22, 0x1, -R29 ;  /* 0x0000000116168824 */ /* 0x000fe200078e0a1d */
[----:B------:R-:W-:-:S07]  /*15a70*/  ISETP.GT.U32.AND P2, PT, R29, R25, PT ;  /* 0x000000191d00720c */ /* 0x000fce0003f44070 */
[--C-:B------:R-:W-:Y:S01]  /*15a80*/  @!P3 IMAD.IADD R26, R26, 0x1, -R29.reuse ;  /* 0x000000011a1ab824 */ /* 0x100fe200078e0a1d */
[----:B------:R-:W-:Y:S01]  /*15a90*/  ISETP.GT.U32.AND P0, PT, R29, R23, PT ;  /* 0x000000171d00720c */ /* 0x000fe20003f04070 */
[----:B------:R-:W-:Y:S02]  /*15aa0*/  IMAD.MOV R0, RZ, RZ, -R0 ;  /* 0x000000ffff007224 */ /* 0x000fe400078e0a00 */
[--C-:B------:R-:W-:Y:S02]  /*15ab0*/  @!P5 IMAD.IADD R18, R18, 0x1, -R29.reuse ;  /* 0x000000011212d824 */ /* 0x100fe400078e0a1d */
[----:B------:R-:W-:Y:S02]  /*15ac0*/  @!P4 IMAD.IADD R21, R21, 0x1, -R29 ;  /* 0x000000011515c824 */ /* 0x000fe400078e0a1d */
[----:B------:R-:W-:Y:S02]  /*15ad0*/  IMAD R9, R29, R0, R9 ;  /* 0x000000001d097224 */ /* 0x000fe400078e0209 */
        /* <DEDUP_REMOVED lines=153> */
[C---:B------:R-:W-:Y:S02]  /*16470*/  ISETP.GT.U32.AND P0, PT, R29.reuse, R24, PT ;  /* 0x000000181d00720c */ /* 0x040fe40003f04070 */
[----:B------:R-:W-:-:S05]  /*16480*/  ISETP.GT.U32.AND P5, PT, R29, R19, PT ;  /* 0x000000131d00720c */ /* 0x000fca0003fa4070 */
[--C-:B------:R-:W-:Y:S02]  /*16490*/  @!P1 IMAD.IADD R6, R6, 0x1, -R29.reuse ;  /* 0x0000000106069824 */ /* 0x100fe400078e0a1d */
[--C-:B------:R-:W-:Y:S02]  /*164a0*/  @!P2 IMAD.IADD R2, R2, 0x1, -R29.reuse ;  /* 0x000000010202a824 */ /* 0x100fe400078e0a1d */
[--C-:B------:R-:W-:Y:S01]  /*164b0*/  @!P3 IMAD.IADD R17, R17, 0x1, -R29.reuse ;  /* 0x000000011111b824 */ /* 0x100fe200078e0a1d */
[----:B------:R-:W-:Y:S01]  /*164c0*/  IABS R8, R8 ;  /* 0x0000000800087213 */ /* 0x000fe20000000000 */
[--C-:B------:R-:W-:Y:S01]  /*164d0*/  @!P4 IMAD.IADD R23, R23, 0x1, -R29.reuse ;  /* 0x000000011717c824 */ /* 0x100fe200078e0a1d */
[----:B------:R-:W-:Y:S01]  /*164e0*/  STL [R1+0x49c], R14 ;  /* 0x00049c0e01007387 */ /* 0x000fe20000100800 */
[--C-:B------:R-:W-:Y:S02]  /*164f0*/  @!P5 IMAD.IADD R19, R19, 0x1, -R29.reuse ;  /* 0x000000011313d824 */ /* 0x100fe400078e0a1d */
[----:B------:R-:W-:Y:S01]  /*16500*/  IMAD.HI.U32 R0, R28, R8, RZ ;  /* 0x000000081c007227 */ /* 0x000fe200078e00ff */
[----:B------:R-:W-:Y:S03]  /*16510*/  STL [R1+0x4a4], R16 ;  /* 0x0004a41001007387 */ /* 0x000fe60000100800 */
[----:B------:R-:W-:Y:S01]  /*16520*/  @!P0 IMAD.IADD R24, R24, 0x1, -R29 ;  /* 0x0000000118188824 */ /* 0x000fe200078e0a1d */
[----:B------:R-:W-:Y:S01]  /*16530*/  STL [R1+0x4a0], R18 ;  /* 0x0004a01201007387 */ /* 0x000fe20000100800 */
[----:B------:R-:W-:-:S03]  /*16540*/  IMAD.MOV R0, RZ, RZ, -R0 ;  /* 0x000000ffff007224 */ /* 0x000fc600078e0a00 */
[----:B------:R-:W-:Y:S04]  /*16550*/  STL [R1+0x480], R21 ;  /* 0x0004801501007387 */ /* 0x000fe80000100800 */
[----:B------:R-:W-:Y:S04]  /*16560*/  STL [R1+0x484], R23 ;  /* 0x0004841701007387 */ /* 0x000fe80000100800 */
[----:B------:R0:W-:Y:S01]  /*16570*/  STL [R1+0x490], R7 ;  /* 0x0004900701007387 */ /* 0x0001e20000100800 */
[----:B------:R-:W-:-:S03]  /*16580*/  IMAD R8, R29, R0, R8 ;  /* 0x000000001d087224 */ /* 0x000fc600078e0208 */
[----:B------:R-:W-:Y:S04]  /*16590*/  STL [R1+0x488], R24 ;  /* 0x0004881801007387 */ /* 0x000fe80000100800 */
[----:B0-----:R-:W5:Y:S04]  /*165a0*/  LDL R7, [R1+0x22ec] ;  /* 0x0022ec0001077983 */ /* 0x001f680000100800 */
[----:B------:R-:W5:Y:S04]  /*165b0*/  LDL.LU R23, [R1+0x44c] ;  /* 0x00044c0001177983 */ /* 0x000f680000300800 */
        /* <DEDUP_REMOVED lines=47> */
[--C-:B------:R-:W-:Y:S01]  /*168b0*/  @!P1 IMAD.IADD R3, R3, 0x1, -R29.reuse ;  /* 0x0000000103039824 */ /* 0x100fe200078e0a1d */
[----:B------:R-:W-:Y:S02]  /*168c0*/  ISETP.GT.U32.AND P3, PT, R29, R5, PT ;  /* 0x000000051d00720c */ /* 0x000fe40003f64070 */
[----:B------:R0:W-:Y:S03]  /*168d0*/  STL [R1+0x47c], R4 ;  /* 0x00047c0401007387 */ /* 0x0001e60000100800 */
[--C-:B------:R-:W-:Y:S01]  /*168e0*/  @!P0 IMAD.IADD R15, R15, 0x1, -R29.reuse ;  /* 0x000000010f0f8824 */ /* 0x100fe200078e0a1d */
[----:B------:R-:W4:Y:S01]  /*168f0*/  LDL.LU R19, [R1+0x424] ;  /* 0x0004240001137983 */ /* 0x000f220000300800 */
[----:B------:R-:W-:-:S02]  /*16900*/  @!P4 IMAD.IADD R27, R27, 0x1, -R29 ;  /* 0x000000011b1bc824 */ /* 0x000fc400078e0a1d */
[--C-:B------:R-:W-:Y:S01]  /*16910*/  @!P2 IMAD.IADD R20, R20, 0x1, -R29.reuse ;  /* 0x000000011414a824 */ /* 0x100fe200078e0a1d */
[----:B0-----:R-:W5:Y:S04]  /*16920*/  LDL.LU R4, [R1+0x42c] ;  /* 0x00042c0001047983 */ /* 0x001f680000300800 */
[----:B------:R0:W-:Y:S01]  /*16930*/  STL [R1+0x478], R27 ;  /* 0x0004781b01007387 */ /* 0x0001e20000100800 */
[----:B------:R-:W-:Y:S01]  /*16940*/  @!P6 IMAD.IADD R26, R26, 0x1, -R29 ;  /* 0x000000011a1ae824 */ /* 0x000fe200078e0a1d */
[C---:B------:R-:W-:Y:S02]  /*16950*/  ISETP.GT.U32.AND P5, PT, R29.reuse, R22, PT ;  /* 0x000000161d00720c */ /* 0x040fe40003fa4070 */
[----:B0-----:R-:W4:Y:S01]  /*16960*/  LDL.LU R27, [R1+0x428] ;  /* 0x00042800011b7983 */ /* 0x001f220000300800 */
[----:B------:R-:W-:-:S02]  /*16970*/  ISETP.GT.U32.AND P0, PT, R29, R23, PT ;  /* 0x000000171d00720c */ /* 0x000fc40003f04070 */
[C---:B------:R-:W-:Y:S02]  /*16980*/  ISETP.GT.U32.AND P1, PT, R29.reuse, R16, PT ;  /* 0x000000101d00720c */ /* 0x040fe40003f24070 */
[C---:B------:R-:W-:Y:S02]  /*16990*/  ISETP.GT.U32.AND P2, PT, R29.reuse, R18, PT ;  /* 0x000000121d00720c */ /* 0x040fe40003f44070 */
[----:B------:R-:W-:-:S07]  /*169a0*/  ISETP.GT.U32.AND P4, PT, R29, R25, PT ;  /* 0x000000191d00720c */ /* 0x000fce0003f84070 */
        /* <DEDUP_REMOVED lines=30> */
[--C-:B------:R-:W-:Y:S01]  /*16b90*/  @!P2 IMAD.IADD R17, R17, 0x1, -R29.reuse ;  /* 0x000000011111a824 */ /* 0x100fe200078e0a1d */
[----:B------:R-:W-:Y:S01]  /*16ba0*/  ISETP.GT.U32.AND P2, PT, R29, R21, PT ;  /* 0x000000151d00720c */ /* 0x000fe20003f44070 */
[--C-:B------:R-:W-:Y:S02]  /*16bb0*/  @!P6 IMAD.IADD R23, R23, 0x1, -R29.reuse ;  /* 0x000000011717e824 */ /* 0x100fe400078e0a1d */
[----:B------:R-:W-:-:S03]  /*16bc0*/  @!P0 IMAD.IADD R16, R16, 0x1, -R29 ;  /* 0x0000000110108824 */ /* 0x000fc600078e0a1d */
[----:B------:R0:W-:Y:S01]  /*16bd0*/  STL [R1+0x44c], R23 ;  /* 0x00044c1701007387 */ /* 0x0001e20000100800 */
[----:B------:R-:W-:-:S03]  /*16be0*/  @!P1 IMAD.IADD R18, R18, 0x1, -R29 ;  /* 0x0000000112129824 */ /* 0x000fc600078e0a1d */
[----:B0-----:R-:W2:Y:S04]  /*16bf0*/  LDL.LU R23, [R1+0x3f4] ;  /* 0x0003f40001177983 */ /* 0x001ea80000300800 */
[----:B------:R-:W3:Y:S01]  /*16c00*/  LDL.LU R15, [R1+0x3f8] ;  /* 0x0003f800010f7983 */ /* 0x000ee20000300800 */
[----:B------:R-:W-:-:S03]  /*16c10*/  @!P2 IMAD.IADD R21, R21, 0x1, -R29 ;  /* 0x000000011515a824 */ /* 0x000fc600078e0a1d */
[----:B------:R0:W-:Y:S04]  /*16c20*/  STL [R1+0x454], R16 ;  /* 0x0004541001007387 */ /* 0x0001e80000100800 */
        /* <DEDUP_REMOVED lines=9> */
[C---:B------:R-:W-:Y:S01]  /*16cc0*/  ISETP.GT.U32.AND P4, PT, R29.reuse, R27, PT ;  /* 0x0000001b1d00720c */ /* 0x040fe20003f84070 */
[--C-:B------:R-:W-:Y:S01]  /*16cd0*/  @!P5 IMAD.IADD R6, R6, 0x1, -R29.reuse ;  /* 0x000000010606d824 */ /* 0x100fe200078e0a1d */
[----:B-----5:R-:W-:Y:S01]  /*16ce0*/  ISETP.GT.U32.AND P5, PT, R29, R4, PT ;  /* 0x000000041d00720c */ /* 0x020fe20003fa4070 */
        /* <DEDUP_REMOVED lines=27> */
[C---:B------:R-:W-:Y:S02]  /*16ea0*/  ISETP.GT.U32.AND P5, PT, R29.reuse, R4, PT ;  /* 0x000000041d00720c */ /* 0x040fe40003fa4070 */
[----:B------:R-:W-:Y:S01]  /*16eb0*/  ISETP.GT.U32.AND P2, PT, R29, R5, PT ;  /* 0x000000051d00720c */ /* 0x000fe20003f44070 */
[--C-:B------:R-:W-:Y:S02]  /*16ec0*/  @!P0 IMAD.IADD R26, R26, 0x1, -R29.reuse ;  /* 0x000000011a1a8824 */ /* 0x100fe400078e0a1d */
[--C-:B------:R-:W-:Y:S01]  /*16ed0*/  @!P1 IMAD.IADD R20, R20, 0x1, -R29.reuse ;  /* 0x0000000114149824 */ /* 0x100fe200078e0a1d */
[----:B------:R-:W-:Y:S05]  /*16ee0*/  STL [R1+0x440], R13 ;  /* 0x0004400d01007387 */ /* 0x000fea0000100800 */
        /* <DEDUP_REMOVED lines=41> */
[----:B----4-:R-:W-:Y:S01]  /*17180*/  ISETP.GT.U32.AND P2, PT, R29, R6, PT ;  /* 0x000000061d00720c */ /* 0x010fe20003f44070 */
[----:B-1----:R-:W4:Y:S08]  /*17190*/  LDL.LU R5, [R1+0x3c8] ;  /* 0x0003c80001057983 */ /* 0x002f300000300800 */
[--C-:B------:R-:W-:Y:S01]  /*171a0*/  @!P5 IMAD.IADD R23, R23, 0x1, -R29.reuse ;  /* 0x000000011717d824 */ /* 0x100fe200078e0a1d */
[C---:B-----5:R-:W-:Y:S01]  /*171b0*/  ISETP.GT.U32.AND P5, PT, R29.reuse, R24, PT ;  /* 0x000000181d00720c */ /* 0x060fe20003fa4070 */
[--C-:B------:R-:W-:Y:S01]  /*171c0*/  @!P3 IMAD.IADD R22, R22, 0x1, -R29.reuse ;  /* 0x000000011616b824 */ /* 0x100fe200078e0a1d */
[C---:B------:R-:W-:Y:S01]  /*171d0*/  ISETP.GT.U32.AND P3, PT, R29.reuse, R21, PT ;  /* 0x000000151d00720c */ /* 0x040fe20003f64070 */
[----:B------:R-:W-:Y:S01]  /*171e0*/  @!P2 IMAD.IADD R6, R6, 0x1, -R29 ;  /* 0x000000010606a824 */ /* 0x000fe200078e0a1d */
[----:B------:R-:W-:-:S02]  /*171f0*/  ISETP.GT.U32.AND P4, PT, R29, R3, PT ;  /* 0x000000031d00720c */ /* 0x000fc40003f84070 */
        /* <DEDUP_REMOVED lines=13> */
[----:B------:R0:W-:Y:S01]  /*172d0*/  STL [R1+0x414], R22 ;  /* 0x0004141601007387 */ /* 0x0001e20000100800 */
[----:B------:R-:W-:Y:S01]  /*172e0*/  IABS R7, R7 ;  /* 0x0000000700077213 */ /* 0x000fe20000000000 */
[----:B------:R-:W-:Y:S01]  /*172f0*/  @!P6 IMAD.IADD R24, R24, 0x1, -R29 ;  /* 0x000000011818e824 */ /* 0x000fe200078e0a1d */
[C---:B------:R-:W-:Y:S01]  /*17300*/  ISETP.GT.U32.AND P2, PT, R29.reuse, R6, PT ;  /* 0x000000061d00720c */ /* 0x040fe20003f44070 */
[----:B0-----:R-:W5:Y:S04]  /*17310*/  LDL.LU R22, [R1+0x3c4] ;  /* 0x0003c40001167983 */ /* 0x001f680000300800 */
[----:B------:R0:W-:Y:S01]  /*17320*/  STL [R1+0x3f4], R23 ;  /* 0x0003f41701007387 */ /* 0x0001e20000100800 */
[----:B------:R-:W-:-:S03]  /*17330*/  ISETP.GT.U32.AND P5, PT, R29, R27, PT ;  /* 0x0000001b1d00720c */ /* 0x000fc60003fa4070 */
[----:B0-----:R-:W5:Y:S01]  /*17340*/  LDL.LU R23, [R1+0x3a4] ;  /* 0x0003a40001177983 */ /* 0x001f620000300800 */
[C---:B------:R-:W-:Y:S02]  /*17350*/  ISETP.GT.U32.AND P4, PT, R29.reuse, R2, PT ;  /* 0x000000021d00720c */ /* 0x040fe40003f84070 */
[C---:B------:R-:W-:Y:S01]  /*17360*/  ISETP.GT.U32.AND P0, PT, R29.reuse, R17, PT ;  /* 0x000000111d00720c */ /* 0x040fe20003f04070 */
[----:B------:R-:W-:Y:S01]  /*17370*/  IMAD.HI.U32 R0, R28, R7, RZ ;  /* 0x000000071c007227 */ /* 0x000fe200078e00ff */
[----:B------:R-:W-:-:S03]  /*17380*/  ISETP.GT.U32.AND P3, PT, R29, R21, PT ;  /* 0x000000151d00720c */ /* 0x000fc60003f64070 */
[--C-:B------:R-:W-:Y:S01]  /*17390*/  @!P1 IMAD.IADD R18, R18, 0x1, -R29.reuse ;  /* 0x0000000112129824 */ /* 0x100fe200078e0a1d */
[----:B------:R-:W-:Y:S01]  /*173a0*/  ISETP.GT.U32.AND P1, PT, R29, R4, PT ;  /* 0x000000041d00720c */ /* 0x000fe20003f24070 */
[----:B------:R-:W-:-:S04]  /*173b0*/  @!P5 IMAD.IADD R27, R27, 0x1, -R29 ;  /* 0x000000011b1bd824 */ /* 0x000fc800078e0a1d */
[--C-:B------:R-:W-:Y:S02]  /*173c0*/  @!P4 IMAD.IADD R2, R2, 0x1, -R29.reuse ;  /* 0x000000010202c824 */ /* 0x100fe400078e0a1d */
[----:B------:R-:W-:Y:S02]  /*173d0*/  IMAD.MOV R0, RZ, RZ, -R0 ;  /* 0x000000ffff007224 */ /* 0x000fe400078e0a00 */
[----:B------:R-:W-:Y:S02]  /*173e0*/  @!P0 IMAD.IADD R17, R17, 0x1, -R29 ;  /* 0x0000000111118824 */ /* 0x000fe400078e0a1d */
[----:B------:R-:W-:Y:S02]  /*173f0*/  IMAD R7, R29, R0, R7 ;  /* 0x000000001d077224 */ /* 0x000fe400078e0207 */
        /* <DEDUP_REMOVED lines=65> */
[----:B------:R-:W4:Y:S04]  /*17810*/  LDL.LU R4, [R1+0x380] ;  /* 0x0003800001047983 */ /* 0x000f280000300800 */
[----:B0-----:R-:W5:Y:S04]  /*17820*/  LDL.LU R25, [R1+0x384] ;  /* 0x0003840001197983 */ /* 0x001f680000300800 */
[----:B------:R0:W-:Y:S01]  /*17830*/  STL [R1+0x3dc], R26 ;  /* 0x0003dc1a01007387 */ /* 0x0001e20000100800 */
[--C-:B------:R-:W-:Y:S01]  /*17840*/  @!P6 IMAD.IADD R23, R23, 0x1, -R29.reuse ;  /* 0x000000011717e824 */ /* 0x100fe200078e0a1d */
[C---:B------:R-:W-:Y:S01]  /*17850*/  ISETP.GT.U32.AND P1, PT, R29.reuse, R5, PT ;  /* 0x000000051d00720c */ /* 0x040fe20003f24070 */
[----:B------:R-:W-:Y:S01]  /*17860*/  @!P0 IMAD.IADD R20, R20, 0x1, -R29 ;  /* 0x0000000114148824 */ /* 0x000fe200078e0a1d */
[----:B0-----:R-:W5:Y:S01]  /*17870*/  LDL.LU R26, [R1+0x38c] ;  /* 0x00038c00011a7983 */ /* 0x001f620000300800 */
[----:B------:R-:W-:-:S02]  /*17880*/  ISETP.GT.U32.AND P3, PT, R29, R24, PT ;  /* 0x000000181d00720c */ /* 0x000fc40003f64070 */
[C---:B------:R-:W-:Y:S02]  /*17890*/  ISETP.GT.U32.AND P5, PT, R29.reuse, R15, PT ;  /* 0x0000000f1d00720c */ /* 0x040fe40003fa4070 */
[C---:B------:R-:W-:Y:S02]  /*178a0*/  ISETP.GT.U32.AND P4, PT, R29.reuse, R3, PT ;  /* 0x000000031d00720c */ /* 0x040fe40003f84070 */
[C---:B------:R-:W-:Y:S02]  /*178b0*/  ISETP.GT.U32.AND P2, PT, R29.reuse, R22, PT ;  /* 0x000000161d00720c */ /* 0x040fe40003f44070 */
[----:B------:R-:W-:-:S05]  /*178c0*/  ISETP.GT.U32.AND P0, PT, R29, R18, PT ;  /* 0x000000121d00720c */ /* 0x000fca0003f04070 */
[--C-:B------:R-:W-:Y:S02]  /*178d0*/  @!P3 IMAD.IADD R24, R24, 0x1, -R29.reuse ;  /* 0x000000011818b824 */ /* 0x100fe400078e0a1d */
        /* <DEDUP_REMOVED lines=68> */
[----:B------:R-:W-:Y:S01]  /*17d20*/  @!P6 IMAD.IADD R26, R26, 0x1, -R29 ;  /* 0x000000011a1ae824 */ /* 0x000fe200078e0a1d */
[----:B------:R-:W-:-:S02]  /*17d30*/  ISETP.GT.U32.AND P2, PT, R29, R23, PT ;  /* 0x000000171d00720c */ /* 0x000fc40003f44070 */
[----:B0-----:R-:W5:Y:S01]  /*17d40*/  LDL.LU R27, [R1+0x344] ;  /* 0x00034400011b7983 */ /* 0x001f620000300800 */
[C---:B------:R-:W-:Y:S02]  /*17d50*/  ISETP.GT.U32.AND P3, PT, R29.reuse, R19, PT ;  /* 0x000000131d00720c */ /* 0x040fe40003f64070 */
[----:B------:R-:W-:Y:S01]  /*17d60*/  ISETP.GT.U32.AND P5, PT, R29, R20, PT ;  /* 0x000000141d00720c */ /* 0x000fe20003fa4070 */
[----:B------:R-:W-:Y:S01]  /*17d70*/  @!P4 IMAD.IADD R17, R17, 0x1, -R29 ;  /* 0x000000011111c824 */ /* 0x000fe200078e0a1d */
        /* <DEDUP_REMOVED lines=49> */
[----:B------:R-:W-:Y:S04]  /*18090*/  STL [R1+0x370], R5 ;  /* 0x0003700501007387 */ /* 0x000fe80000100800 */
        /* <DEDUP_REMOVED lines=25> */
[--C-:B------:R-:W-:Y:S01]  /*18230*/  @!P6 IMAD.IADD R27, R27, 0x1, -R29.reuse ;  /* 0x000000011b1be824 */ /* 0x100fe200078e0a1d */
[----:B0-----:R-:W4:Y:S04]  /*18240*/  LDL.LU R22, [R1+0x320] ;  /* 0x0003200001167983 */ /* 0x001f280000300800 */
[----:B------:R0:W-:Y:S01]  /*18250*/  STL [R1+0x374], R24 ;  /* 0x0003741801007387 */ /* 0x0001e20000100800 */
[----:B------:R-:W-:Y:S01]  /*18260*/  @!P5 IMAD.IADD R3, R3, 0x1, -R29 ;  /* 0x000000010303d824 */ /* 0x000fe200078e0a1d */
[----:B------:R-:W-:-:S02]  /*18270*/  IABS R5, R25 ;  /* 0x0000001900057213 */ /* 0x000fc40000000000 */
[----:B0-----:R-:W5:Y:S04]  /*18280*/  LDL.LU R24, [R1+0x328] ;  /* 0x0003280001187983 */ /* 0x001f680000300800 */
[----:B------:R-:W5:Y:S01]  /*18290*/  LDL.LU R25, [R1+0x324] ;  /* 0x0003240001197983 */ /* 0x000f620000300800 */
[C---:B------:R-:W-:Y:S02]  /*182a0*/  ISETP.GT.U32.AND P1, PT, R29.reuse, R26, PT ;  /* 0x0000001a1d00720c */ /* 0x040fe40003f24070 */
[C---:B------:R-:W-:Y:S02]  /*182b0*/  ISETP.GT.U32.AND P2, PT, R29.reuse, R16, PT ;  /* 0x000000101d00720c */ /* 0x040fe40003f44070 */
[C---:B------:R-:W-:Y:S02]  /*182c0*/  ISETP.GT.U32.AND P3, PT, R29.reuse, R2, PT ;  /* 0x000000021d00720c */ /* 0x040fe40003f64070 */
[----:B------:R-:W-:-:S07]  /*182d0*/  ISETP.GT.U32.AND P4, PT, R29, R18, PT ;  /* 0x000000121d00720c */ /* 0x000fce0003f84070 */
        /* <DEDUP_REMOVED lines=54> */
[----:B------:R-:W-:-:S07]  /*18640*/  ISETP.GT.U32.AND P1, PT, R29, R12, PT ;  /* 0x0000000c1d00720c */ /* 0x000fce0003f24070 */
[--C-:B------:R-:W-:Y:S01]  /*18650*/  @!P4 IMAD.IADD R24, R24, 0x1, -R29.reuse ;  /* 0x000000011818c824 */ /* 0x100fe200078e0a1d */
[----:B------:R-:W-:Y:S01]  /*18660*/  ISETP.GT.U32.AND P4, PT, R29, R23, PT ;  /* 0x000000171d00720c */ /* 0x000fe20003f84070 */
[--C-:B------:R-:W-:Y:S01]  /*18670*/  @!P0 IMAD.IADD R25, R25, 0x1, -R29.reuse ;  /* 0x0000000119198824 */ /* 0x100fe200078e0a1d */
[C---:B------:R-:W-:Y:S01]  /*18680*/  ISETP.GT.U32.AND P0, PT, R29.reuse, R11, PT ;  /* 0x0000000b1d00720c */ /* 0x040fe20003f04070 */
[--C-:B------:R-:W-:Y:S01]  /*18690*/  @!P5 IMAD.IADD R4, R4, 0x1, -R29.reuse ;  /* 0x000000010404d824 */ /* 0x100fe200078e0a1d */
[C---:B------:R-:W-:Y:S02]  /*186a0*/  ISETP.GT.U32.AND P2, PT, R29.reuse, R19, PT ;  /* 0x000000131d00720c */ /* 0x040fe40003f44070 */
[----:B------:R-:W-:Y:S01]  /*186b0*/  ISETP.GT.U32.AND P6, PT, R29, R25, PT ;  /* 0x000000191d00720c */ /* 0x000fe20003fc4070 */
[--C-:B------:R-:W-:Y:S01]  /*186c0*/  @!P1 IMAD.IADD R12, R12, 0x1, -R29.reuse ;  /* 0x000000010c0c9824 */ /* 0x100fe200078e0a1d */
[----:B------:R0:W-:Y:S05]  /*186d0*/  STL [R1+0x330], R4 ;  /* 0x0003300401007387 */ /* 0x0001ea0000100800 */
[----:B------:R-:W-:-:S02]  /*186e0*/  @!P4 IMAD.IADD R23, R23, 0x1, -R29 ;  /* 0x000000011717c824 */ /* 0x000fc400078e0a1d */
[--C-:B------:R-:W-:Y:S01]  /*186f0*/  @!P0 IMAD.IADD R11, R11, 0x1, -R29.reuse ;  /* 0x000000010b0b8824 */ /* 0x100fe200078e0a1d */
[----:B0-----:R-:W4:Y:S04]  /*18700*/  LDL.LU R4, [R1+0x2dc] ;  /* 0x0002dc0001047983 */ /* 0x001f280000300800 */
[----:B------:R-:W5:Y:S04]  /*18710*/  LDL.LU R17, [R1+0x2e0] ;  /* 0x0002e00001117983 */ /* 0x000f680000300800 */
[----:B------:R0:W-:Y:S01]  /*18720*/  STL [R1+0x334], R23 ;  /* 0x0003341701007387 */ /* 0x0001e20000100800 */
[--C-:B------:R-:W-:Y:S01]  /*18730*/  @!P6 IMAD.IADD R25, R25, 0x1, -R29.reuse ;  /* 0x000000011919e824 */ /* 0x100fe200078e0a1d */
[----:B------:R-:W-:Y:S01]  /*18740*/  ISETP.GT.U32.AND P3, PT, R29, R20, PT ;  /* 0x000000141d00720c */ /* 0x000fe20003f64070 */
[----:B------:R-:W-:Y:S01]  /*18750*/  @!P2 IMAD.IADD R19, R19, 0x1, -R29 ;  /* 0x000000011313a824 */ /* 0x000fe200078e0a1d */
[----:B0-----:R-:W4:Y:S01]  /*18760*/  LDL.LU R23, [R1+0x2e4] ;  /* 0x0002e40001177983 */ /* 0x001f220000300800 */
[----:B------:R-:W-:-:S02]  /*18770*/  ISETP.GT.U32.AND P5, PT, R29, R22, PT ;  /* 0x000000161d00720c */ /* 0x000fc40003fa4070 */
[C---:B------:R-:W-:Y:S02]  /*18780*/  ISETP.GT.U32.AND P0, PT, R29.reuse, R27, PT ;  /* 0x0000001b1d00720c */ /* 0x040fe40003f04070 */
[C---:B------:R-:W-:Y:S02]  /*18790*/  ISETP.GT.U32.AND P1, PT, R29.reuse, R13, PT ;  /* 0x0000000d1d00720c */ /* 0x040fe40003f24070 */
[C---:B------:R-:W-:Y:S02]  /*187a0*/  ISETP.GT.U32.AND P4, PT, R29.reuse, R24, PT ;  /* 0x000000181d00720c */ /* 0x040fe40003f84070 */
[----:B------:R-:W-:-:S07]  /*187b0*/  ISETP.GT.U32.AND P2, PT, R29, R3, PT ;  /* 0x000000031d00720c */ /* 0x000fce0003f44070 */
[--C-:B------:R-:W-:Y:S02]  /*187c0*/  @!P0 IMAD.IADD R27, R27, 0x1, -R29.reuse ;  /* 0x000000011b1b8824 */ /* 0x100fe400078e0a1d */
[--C-:B------:R-:W-:Y:S02]  /*187d0*/  @!P1 IMAD.IADD R13, R13, 0x1, -R29.reuse ;  /* 0x000000010d0d9824 */ /* 0x100fe400078e0a1d */
[--C-:B------:R-:W-:Y:S02]  /*187e0*/  @!P3 IMAD.IADD R20, R20, 0x1, -R29.reuse ;  /* 0x000000011414b824 */ /* 0x100fe400078e0a1d */
[--C-:B------:R-:W-:Y:S01]  /*187f0*/  @!P2 IMAD.IADD R3, R3, 0x1, -R29.reuse ;  /* 0x000000010303a824 */ /* 0x100fe200078e0a1d */
[----:B------:R-:W-:Y:S01]  /*18800*/  STL [R1+0x33c], R11 ;  /* 0x00033c0b01007387 */ /* 0x000fe20000100800 */
[--C-:B------:R-:W-:Y:S02]  /*18810*/  @!P5 IMAD.IADD R22, R22, 0x1, -R29.reuse ;  /* 0x000000011616d824 */ /* 0x100fe400078e0a1d */
[----:B------:R-:W-:Y:S01]  /*18820*/  @!P4 IMAD.IADD R24, R24, 0x1, -R29 ;  /* 0x000000011818c824 */ /* 0x000fe200078e0a1d */
[----:B------:R-:W-:Y:S01]  /*18830*/  STL [R1+0x338], R12 ;  /* 0x0003380c01007387 */ /* 0x000fe20000100800 */
[----:B------:R-:W-:-:S03]  /*18840*/  ISETP.GT.U32.AND P3, PT, R29, R18, PT ;  /* 0x000000121d00720c */ /* 0x000fc60003f64070 */
[----:B------:R-:W-:Y:S04]  /*18850*/  STL [R1+0x318], R19 ;  /* 0x0003181301007387 */ /* 0x000fe80000100800 */
[----:B------:R-:W-:Y:S04]  /*18860*/  STL [R1+0x31c], R20 ;  /* 0x00031c1401007387 */ /* 0x000fe80000100800 */
[----:B------:R-:W-:Y:S04]  /*18870*/  STL [R1+0x320], R22 ;  /* 0x0003201601007387 */ /* 0x000fe80000100800 */
[----:B------:R0:W-:Y:S04]  /*18880*/  STL [R1+0x328], R24 ;  /* 0x0003281801007387 */ /* 0x0001e80000100800 */
[----:B0-----:R-:W5:Y:S04]  /*18890*/  LDL.LU R24, [R1+0x2ec] ;  /* 0x0002ec0001187983 */ /* 0x001f680000300800 */
[----:B------:R-:W5:Y:S04]  /*188a0*/  LDL.LU R19, [R1+0x2e8] ;  /* 0x0002e80001137983 */ /* 0x000f680000300800 */
[----:B------:R-:W5:Y:S01]  /*188b0*/  LDL.LU R20, [R1+0x2c8] ;  /* 0x0002c80001147983 */ /* 0x000f620000300800 */
[----:B------:R-:W-:-:S03]  /*188c0*/  @!P3 IMAD.IADD R18, R18, 0x1, -R29 ;  /* 0x000000011212b824 */ /* 0x000fc600078e0a1d */
[----:B------:R0:W-:Y:S04]  /*188d0*/  STL [R1+0x324], R25 ;  /* 0x0003241901007387 */ /* 0x0001e80000100800 */
[----:B------:R-:W5:Y:S04]  /*188e0*/  LDL.LU R22, [R1+0x2cc] ;  /* 0x0002cc0001167983 */ /* 0x000f680000300800 */
[----:B0-----:R-:W5:Y:S01]  /*188f0*/  LDL.LU R25, [R1+0x2d0] ;  /* 0x0002d00001197983 */ /* 0x001f620000300800 */
[C---:B---3--:R-:W-:Y:S02]  /*18900*/  ISETP.GT.U32.AND P6, PT, R29.reuse, R14, PT ;  /* 0x0000000e1d00720c */ /* 0x048fe40003fc4070 */
[----:B--2---:R-:W-:-:S02]  /*18910*/  ISETP.GT.U32.AND P0, PT, R29, R15, PT ;  /* 0x0000000f1d00720c */ /* 0x004fc40003f04070 */
        /* <DEDUP_REMOVED lines=8> */
[--C-:B------:R-:W-:Y:S02]  /*189a0*/  @!P6 IMAD.IADD R27, R27, 0x1, -R29.reuse ;  /* 0x000000011b1be824 */ /* 0x100fe400078e0a1d */
[----:B------:R-:W-:-:S03]  /*189b0*/  @!P0 IMAD.IADD R13, R13, 0x1, -R29 ;  /* 0x000000010d0d8824 */ /* 0x000fc600078e0a1d */
[----:B------:R0:W-:Y:S01]  /*189c0*/  STL [R1+0x304], R27 ;  /* 0x0003041b01007387 */ /* 0x0001e20000100800 */
[--C-:B------:R-:W-:Y:S01]  /*189d0*/  @!P2 IMAD.IADD R2, R2, 0x1, -R29.reuse ;  /* 0x000000010202a824 */ /* 0x100fe200078e0a1d */
[----:B------:R-:W-:Y:S01]  /*189e0*/  ISETP.GT.U32.AND P2, PT, R29, R18, PT ;  /* 0x000000121d00720c */ /* 0x000fe20003f44070 */
[--C-:B------:R-:W-:Y:S01]  /*189f0*/  @!P1 IMAD.IADD R3, R3, 0x1, -R29.reuse ;  /* 0x0000000103039824 */ /* 0x100fe200078e0a1d */
[----:B0-----:R-:W2:Y:S04]  /*18a00*/  LDL.LU R27, [R1+0x2d8] ;  /* 0x0002d800011b7983 */ /* 0x001ea80000300800 */
[----:B------:R-:W3:Y:S04]  /*18a10*/  LDL.LU R11, [R1+0x2d4] ;  /* 0x0002d400010b7983 */ /* 0x000ee80000300800 */
[----:B------:R0:W-:Y:S04]  /*18a20*/  STL [R1+0x308], R13 ;  /* 0x0003080d01007387 */ /* 0x0001e80000100800 */
[----:B------:R-:W2:Y:S04]  /*18a30*/  LDL.LU R12, [R1+0x2b4] ;  /* 0x0002b400010c7983 */ /* 0x000ea80000300800 */
[----:B------:R1:W-:Y:S04]  /*18a40*/  STL [R1+0x30c], R3 ;  /* 0x00030c0301007387 */ /* 0x0003e80000100800 */
[----:B0-----:R-:W2:Y:S04]  /*18a50*/  LDL.LU R13, [R1+0x2b8] ;  /* 0x0002b800010d7983 */ /* 0x001ea80000300800 */
[----:B-1----:R-:W2:Y:S01]  /*18a60*/  LDL.LU R3, [R1+0x2bc] ;  /* 0x0002bc0001037983 */ /* 0x002ea20000300800 */
[----:B------:R-:W-:-:S05]  /*18a70*/  @!P2 IMAD.IADD R18, R18, 0x1, -R29 ;  /* 0x000000011212a824 */ /* 0x000fca00078e0a1d */
[----:B------:R0:W-:Y:S04]  /*18a80*/  STL [R1+0x314], R18 ;  /* 0x0003141201007387 */ /* 0x0001e80000100800 */
[----:B0-----:R-:W2:Y:S01]  /*18a90*/  LDL.LU R18, [R1+0x2c4] ;  /* 0x0002c40001127983 */ /* 0x001ea20000300800 */
[C---:B------:R-:W-:Y:S02]  /*18aa0*/  ISETP.GT.U32.AND P4, PT, R29.reuse, R26, PT ;  /* 0x0000001a1d00720c */ /* 0x040fe40003f84070 */
        /* <DEDUP_REMOVED lines=21> */
[----:B------:R0:W-:Y:S01]  /*18c00*/  STL [R1+0x310], R21 ;  /* 0x0003101501007387 */ /* 0x0001e20000100800 */
[--C-:B------:R-:W-:Y:S01]  /*18c10*/  @!P6 IMAD.IADD R23, R23, 0x1, -R29.reuse ;  /* 0x000000011717e824 */ /* 0x100fe200078e0a1d */
[C---:B------:R-:W-:Y:S02]  /*18c20*/  ISETP.GT.U32.AND P3, PT, R29.reuse, R4, PT ;  /* 0x000000041d00720c */ /* 0x040fe40003f64070 */
[----:B0-----:R-:W4:Y:S01]  /*18c30*/  LDL.LU R21, [R1+0x2c0] ;  /* 0x0002c00001157983 */ /* 0x001f220000300800 */
[C---:B------:R-:W-:Y:S02]  /*18c40*/  ISETP.GT.U32.AND P4, PT, R29.reuse, R24, PT ;  /* 0x000000181d00720c */ /* 0x040fe40003f84070 */
[C---:B------:R-:W-:Y:S01]  /*18c50*/  ISETP.GT.U32.AND P0, PT, R29.reuse, R19, PT ;  /* 0x000000131d00720c */ /* 0x040fe20003f04070 */
[----:B------:R0:W-:Y:S01]  /*18c60*/  STL [R1+0x2f0], R26 ;  /* 0x0002f01a01007387 */ /* 0x0001e20000100800 */
[----:B------:R-:W-:Y:S01]  /*18c70*/  ISETP.GT.U32.AND P1, PT, R29, R20, PT ;  /* 0x000000141d00720c */ /* 0x000fe20003f24070 */
[----:B------:R-:W-:-:S02]  /*18c80*/  @!P2 IMAD.IADD R2, R2, 0x1, -R29 ;  /* 0x000000010202a824 */ /* 0x000fc400078e0a1d */
[----:B0-----:R-:W5:Y:S06]  /*18c90*/  LDL.LU R26, [R1+0x2a0] ;  /* 0x0002a000011a7983 */ /* 0x001f6c0000300800 */
[--C-:B------:R-:W-:Y:S01]  /*18ca0*/  @!P4 IMAD.IADD R24, R24, 0x1, -R29.reuse ;  /* 0x000000011818c824 */ /* 0x100fe200078e0a1d */
[----:B------:R-:W-:Y:S01]  /*18cb0*/  ISETP.GT.U32.AND P2, PT, R29, R22, PT ;  /* 0x000000161d00720c */ /* 0x000fe20003f44070 */
[--C-:B------:R-:W-:Y:S01]  /*18cc0*/  @!P0 IMAD.IADD R19, R19, 0x1, -R29.reuse ;  /* 0x0000000113138824 */ /* 0x100fe200078e0a1d */
[----:B------:R-:W-:Y:S01]  /*18cd0*/  ISETP.GT.U32.AND P5, PT, R29, R17, PT ;  /* 0x000000111d00720c */ /* 0x000fe20003fa4070 */
[----:B------:R-:W-:-:S02]  /*18ce0*/  @!P1 IMAD.IADD R20, R20, 0x1, -R29 ;  /* 0x0000000114149824 */ /* 0x000fc400078e0a1d */
[----:B------:R-:W-:Y:S01]  /*18cf0*/  @!P3 IMAD.IADD R4, R4, 0x1, -R29 ;  /* 0x000000010404b824 */ /* 0x000fe200078e0a1d */
[----:B------:R-:W-:Y:S01]  /*18d00*/  STL [R1+0x2f4], R14 ;  /* 0x0002f40e01007387 */ /* 0x000fe20000100800 */
[----:B------:R-:W-:-:S03]  /*18d10*/  ISETP.GT.U32.AND P3, PT, R29, R25, PT ;  /* 0x000000191d00720c */ /* 0x000fc60003f64070 */
[----:B------:R-:W-:Y:S03]  /*18d20*/  STL [R1+0x2f8], R15 ;  /* 0x0002f80f01007387 */ /* 0x000fe60000100800 */
[--C-:B------:R-:W-:Y:S01]  /*18d30*/  @!P2 IMAD.IADD R22, R22, 0x1, -R29.reuse ;  /* 0x000000011616a824 */ /* 0x100fe200078e0a1d */
[----:B------:R-:W-:Y:S01]  /*18d40*/  STL [R1+0x300], R16 ;  /* 0x0003001001007387 */ /* 0x000fe20000100800 */
[----:B------:R-:W-:-:S03]  /*18d50*/  @!P5 IMAD.IADD R17, R17, 0x1, -R29 ;  /* 0x000000011111d824 */ /* 0x000fc600078e0a1d */
[----:B------:R0:W-:Y:S04]  /*18d60*/  STL [R1+0x2dc], R4 ;  /* 0x0002dc0401007387 */ /* 0x0001e80000100800 */
[----:B------:R-:W-:Y:S04]  /*18d70*/  STL [R1+0x2fc], R2 ;  /* 0x0002fc0201007387 */ /* 0x000fe80000100800 */
[----:B0-----:R-:W5:Y:S04]  /*18d80*/  LDL R4, [R1+0x22e0] ;  /* 0x0022e00001047983 */ /* 0x001f680000100800 */
[----:B------:R0:W-:Y:S04]  /*18d90*/  STL [R1+0x2e4], R23 ;  /* 0x0002e41701007387 */ /* 0x0001e80000100800 */
[----:B------:R-:W-:Y:S04]  /*18da0*/  STL [R1+0x2e0], R17 ;  /* 0x0002e01101007387 */ /* 0x000fe80000100800 */
[----:B0-----:R-:W5:Y:S04]  /*18db0*/  LDL.LU R23, [R1+0x2a4] ;  /* 0x0002a40001177983 */ /* 0x001f680000300800 */
[----:B------:R-:W5:Y:S04]  /*18dc0*/  LDL.LU R14, [R1+0x2a8] ;  /* 0x0002a800010e7983 */ /* 0x000f680000300800 */
[----:B------:R-:W5:Y:S01]  /*18dd0*/  LDL.LU R15, [R1+0x2b0] ;  /* 0x0002b000010f7983 */ /* 0x000f620000300800 */
[----:B------:R-:W-:-:S03]  /*18de0*/  @!P3 IMAD.IADD R25, R25, 0x1, -R29 ;  /* 0x000000011919b824 */ /* 0x000fc600078e0a1d */
[----:B------:R-:W5:Y:S04]  /*18df0*/  LDL.LU R16, [R1+0x2ac] ;  /* 0x0002ac0001107983 */ /* 0x000f680000300800 */
[----:B------:R-:W5:Y:S01]  /*18e00*/  LDL.LU R2, [R1+0x28c] ;  /* 0x00028c0001027983 */ /* 0x000f620000300800 */
[C---:B---3--:R-:W-:Y:S02]  /*18e10*/  ISETP.GT.U32.AND P6, PT, R29.reuse, R11, PT ;  /* 0x0000000b1d00720c */ /* 0x048fe40003fc4070 */
        /* <DEDUP_REMOVED lines=10> */
[C---:B------:R-:W-:Y:S02]  /*18ec0*/  ISETP.GT.U32.AND P1, PT, R29.reuse, R22, PT ;  /* 0x000000161d00720c */ /* 0x040fe40003f24070 */
[----:B------:R-:W-:-:S05]  /*18ed0*/  ISETP.GT.U32.AND P2, PT, R29, R18, PT ;  /* 0x000000121d00720c */ /* 0x000fca0003f44070 */
[--C-:B------:R-:W-:Y:S02]  /*18ee0*/  @!P6 IMAD.IADD R24, R24, 0x1, -R29.reuse ;  /* 0x000000011818e824 */ /* 0x100fe400078e0a1d */
[--C-:B------:R-:W-:Y:S02]  /*18ef0*/  @!P4 IMAD.IADD R19, R19, 0x1, -R29.reuse ;  /* 0x000000011313c824 */ /* 0x100fe400078e0a1d */
[--C-:B------:R-:W-:Y:S01]  /*18f00*/  @!P0 IMAD.IADD R20, R20, 0x1, -R29.reuse ;  /* 0x0000000114148824 */ /* 0x100fe200078e0a1d */
[----:B------:R0:W-:Y:S01]  /*18f10*/  STL [R1+0x2ec], R24 ;  /* 0x0002ec1801007387 */ /* 0x0001e20000100800 */
[--C-:B------:R-:W-:Y:S02]  /*18f20*/  @!P1 IMAD.IADD R22, R22, 0x1, -R29.reuse ;  /* 0x0000000116169824 */ /* 0x100fe400078e0a1d */
[----:B------:R-:W-:Y:S01]  /*18f30*/  @!P2 IMAD.IADD R18, R18, 0x1, -R29 ;  /* 0x000000011212a824 */ /* 0x000fe200078e0a1d */
[----:B0-----:R-:W2:Y:S01]  /*18f40*/  LDL.LU R24, [R1+0x290] ;  /* 0x0002900001187983 */ /* 0x001ea20000300800 */
[----:B------:R-:W-:-:S03]  /*18f50*/  ISETP.GT.U32.AND P2, PT, R29, R25, PT ;  /* 0x000000191d00720c */ /* 0x000fc60003f44070 */
[----:B------:R0:W-:Y:S04]  /*18f60*/  STL [R1+0x2e8], R19 ;  /* 0x0002e81301007387 */ /* 0x0001e80000100800 */
        /* <DEDUP_REMOVED lines=8> */
[----:B----4-:R-:W4:Y:S01]  /*18ff0*/  LDL.LU R22, [R1+0x27c] ;  /* 0x00027c0001167983 */ /* 0x010f220000300800 */
[C---:B------:R-:W-:Y:S02]  /*19000*/  ISETP.GT.U32.AND P5, PT, R29.reuse, R27, PT ;  /* 0x0000001b1d00720c */ /* 0x040fe40003fa4070 */
[C---:B------:R-:W-:Y:S02]  /*19010*/  ISETP.GT.U32.AND P3, PT, R29.reuse, R21, PT ;  /* 0x000000151d00720c */ /* 0x040fe40003f64070 */
[----:B------:R-:W-:Y:S01]  /*19020*/  ISETP.GT.U32.AND P6, PT, R29, R12, PT ;  /* 0x0000000c1d00720c */ /* 0x000fe20003fc4070 */
[----:B0-----:R-:W4:Y:S08]  /*19030*/  LDL.LU R25, [R1+0x280] ;  /* 0x0002800001197983 */ /* 0x001f300000300800 */
[--C-:B------:R-:W-:Y:S01]  /*19040*/  @!P5 IMAD.IADD R27, R27, 0x1, -R29.reuse ;  /* 0x000000011b1bd824 */ /* 0x100fe200078e0a1d */
[----:B-----5:R-:W-:Y:S01]  /*19050*/  ISETP.GT.U32.AND P5, PT, R29, R26, PT ;  /* 0x0000001a1d00720c */ /* 0x020fe20003fa4070 */
[----:B------:R-:W-:-:S03]  /*19060*/  @!P3 IMAD.IADD R21, R21, 0x1, -R29 ;  /* 0x000000011515b824 */ /* 0x000fc600078e0a1d */
[C---:B------:R-:W-:Y:S02]  /*19070*/  ISETP.GT.U32.AND P3, PT, R29.reuse, R27, PT ;  /* 0x0000001b1d00720c */ /* 0x040fe40003f64070 */
[----:B------:R-:W-:-:S07]  /*19080*/  ISETP.GT.U32.AND P0, PT, R29, R13, PT ;  /* 0x0000000d1d00720c */ /* 0x000fce0003f04070 */
[----:B------:R-:W-:Y:S01]  /*19090*/  @!P5 IMAD.IADD R26, R26, 0x1, -R29 ;  /* 0x000000011a1ad824 */ /* 0x000fe200078e0a1d */
[----:B------:R-:W-:-:S03]  /*190a0*/  ISETP.GT.U32.AND P5, PT, R29, R11, PT ;  /* 0x0000000b1d00720c */ /* 0x000fc60003fa4070 */
[--C-:B------:R-:W-:Y:S01]  /*190b0*/  @!P3 IMAD.IADD R27, R27, 0x1, -R29.reuse ;  /* 0x000000011b1bb824 */ /* 0x100fe200078e0a1d */
[C---:B------:R-:W-:Y:S02]  /*190c0*/  ISETP.GT.U32.AND P1, PT, R29.reuse, R3, PT ;  /* 0x000000031d00720c */ /* 0x040fe40003f24070 */
[----:B------:R-:W-:Y:S01]  /*190d0*/  ISETP.GT.U32.AND P4, PT, R29, R26, PT ;  /* 0x0000001a1d00720c */ /* 0x000fe20003f84070 */
[--C-:B------:R-:W-:Y:S02]  /*190e0*/  @!P6 IMAD.IADD R12, R12, 0x1, -R29.reuse ;  /* 0x000000010c0ce824 */ /* 0x100fe400078e0a1d */
[----:B------:R-:W-:-:S04]  /*190f0*/  @!P0 IMAD.IADD R13, R13, 0x1, -R29 ;  /* 0x000000010d0d8824 */ /* 0x000fc800078e0a1d */
[--C-:B------:R-:W-:Y:S01]  /*19100*/  @!P5 IMAD.IADD R11, R11, 0x1, -R29.reuse ;  /* 0x000000010b0bd824 */ /* 0x100fe200078e0a1d */
[----:B------:R0:W-:Y:S03]  /*19110*/  STL [R1+0x2d8], R27 ;  /* 0x0002d81b01007387 */ /* 0x0001e60000100800 */
[--C-:B------:R-:W-:Y:S02]  /*19120*/  @!P1 IMAD.IADD R3, R3, 0x1, -R29.reuse ;  /* 0x0000000103039824 */ /* 0x100fe400078e0a1d */
[----:B------:R-:W-:Y:S01]  /*19130*/  @!P4 IMAD.IADD R26, R26, 0x1, -R29 ;  /* 0x000000011a1ac824 */ /* 0x000fe200078e0a1d */
[----:B0-----:R-:W5:Y:S01]  /*19140*/  LDL.LU R27, [R1+0x288] ;  /* 0x00028800011b7983 */ /* 0x001f620000300800 */
[C---:B------:R-:W-:Y:S02]  /*19150*/  ISETP.GT.U32.AND P5, PT, R29.reuse, R23, PT ;  /* 0x000000171d00720c */ /* 0x040fe40003fa4070 */
[----:B------:R-:W-:-:S02]  /*19160*/  ISETP.GT.U32.AND P6, PT, R29, R14, PT ;  /* 0x0000000e1d00720c */ /* 0x000fc40003fc4070 */
[C---:B------:R-:W-:Y:S02]  /*19170*/  ISETP.GT.U32.AND P0, PT, R29.reuse, R15, PT ;  /* 0x0000000f1d00720c */ /* 0x040fe40003f04070 */
[C---:B------:R-:W-:Y:S02]  /*19180*/  ISETP.GT.U32.AND P2, PT, R29.reuse, R18, PT ;  /* 0x000000121d00720c */ /* 0x040fe40003f44070 */
[----:B------:R-:W-:-:S05]  /*19190*/  ISETP.GT.U32.AND P1, PT, R29, R16, PT ;  /* 0x000000101d00720c */ /* 0x000fca0003f24070 */
[--C-:B------:R-:W-:Y:S01]  /*191a0*/  @!P5 IMAD.IADD R23, R23, 0x1, -R29.reuse ;  /* 0x000000011717d824 */ /* 0x100fe200078e0a1d */
[----:B------:R-:W-:Y:S01]  /*191b0*/  ISETP.GT.U32.AND P3, PT, R29, R21, PT ;  /* 0x000000151d00720c */ /* 0x000fe20003f64070 */
[--C-:B------:R-:W-:Y:S02]  /*191c0*/  @!P6 IMAD.IADD R14, R14, 0x1, -R29.reuse ;  /* 0x000000010e0ee824 */ /* 0x100fe400078e0a1d */
[--C-:B------:R-:W-:Y:S01]  /*191d0*/  @!P0 IMAD.IADD R15, R15, 0x1, -R29.reuse ;  /* 0x000000010f0f8824 */ /* 0x100fe200078e0a1d */
[----:B------:R-:W-:Y:S01]  /*191e0*/  STL [R1+0x2d4], R11 ;  /* 0x0002d40b01007387 */ /* 0x000fe20000100800 */
[--C-:B------:R-:W-:Y:S01]  /*191f0*/  @!P2 IMAD.IADD R18, R18, 0x1, -R29.reuse ;  /* 0x000000011212a824 */ /* 0x100fe200078e0a1d */
[----:B------:R-:W-:Y:S01]  /*19200*/  ISETP.GT.U32.AND P2, PT, R29, R2, PT ;  /* 0x000000021d00720c */ /* 0x000fe20003f44070 */
[--C-:B------:R-:W-:Y:S01]  /*19210*/  @!P1 IMAD.IADD R16, R16, 0x1, -R29.reuse ;  /* 0x0000000110109824 */ /* 0x100fe200078e0a1d */
[----:B------:R-:W-:Y:S05]  /*19220*/  STL [R1+0x2b4], R12 ;  /* 0x0002b40c01007387 */ /* 0x000fea0000100800 */
[--C-:B------:R-:W-:Y:S01]  /*19230*/  @!P3 IMAD.IADD R21, R21, 0x1, -R29.reuse ;  /* 0x000000011515b824 */ /* 0x100fe200078e0a1d */
[----:B------:R-:W-:Y:S04]  /*19240*/  STL [R1+0x2b8], R13 ;  /* 0x0002b80d01007387 */ /* 0x000fe80000100800 */
[----:B------:R-:W-:Y:S04]  /*19250*/  STL [R1+0x2bc], R3 ;  /* 0x0002bc0301007387 */ /* 0x000fe80000100800 */
[----:B------:R-:W-:Y:S04]  /*19260*/  STL [R1+0x2c4], R18 ;  /* 0x0002c41201007387 */ /* 0x000fe80000100800 */
[----:B------:R0:W-:Y:S04]  /*19270*/  STL [R1+0x2a0], R26 ;  /* 0x0002a01a01007387 */ /* 0x0001e80000100800 */
[----:B------:R1:W-:Y:S04]  /*19280*/  STL [R1+0x2c0], R21 ;  /* 0x0002c01501007387 */ /* 0x0003e80000100800 */
[----:B0-----:R-:W5:Y:S04]  /*19290*/  LDL.LU R26, [R1+0x284] ;  /* 0x00028400011a7983 */ /* 0x001f680000300800 */
[----:B------:R-:W5:Y:S01]  /*192a0*/  LDL.LU R13, [R1+0x264] ;  /* 0x00026400010d7983 */ /* 0x000f620000300800 */
[----:B------:R-:W-:-:S03]  /*192b0*/  @!P2 IMAD.IADD R2, R2, 0x1, -R29 ;  /* 0x000000010202a824 */ /* 0x000fc600078e0a1d */
[----:B------:R-:W5:Y:S04]  /*192c0*/  LDL.LU R3, [R1+0x268] ;  /* 0x0002680001037983 */ /* 0x000f680000300800 */
[----:B------:R-:W5:Y:S04]  /*192d0*/  LDL.LU R18, [R1+0x26c] ;  /* 0x00026c0001127983 */ /* 0x000f680000300800 */
[----:B-1----:R-:W5:Y:S01]  /*192e0*/  LDL.LU R21, [R1+0x274] ;  /* 0x0002740001157983 */ /* 0x002f620000300800 */
[C---:B---3--:R-:W-:Y:S02]  /*192f0*/  ISETP.GT.U32.AND P4, PT, R29.reuse, R10, PT ;  /* 0x0000000a1d00720c */ /* 0x048fe40003f84070 */
[----:B--2---:R-:W-:-:S02]  /*19300*/  ISETP.GT.U32.AND P5, PT, R29, R17, PT ;  /* 0x000000111d00720c */ /* 0x004fc40003fa4070 */
[C---:B------:R-:W-:Y:S02]  /*19310*/  ISETP.GT.U32.AND P6, PT, R29.reuse, R19, PT ;  /* 0x000000131d00720c */ /* 0x040fe40003fc4070 */
[----:B------:R-:W-:-:S07]  /*19320*/  ISETP.GT.U32.AND P0, PT, R29, R20, PT ;  /* 0x000000141d00720c */ /* 0x000fce0003f04070 */
[--C-:B------:R-:W-:Y:S01]  /*19330*/  @!P4 IMAD.IADD R10, R10, 0x1, -R29.reuse ;  /* 0x000000010a0ac824 */ /* 0x100fe200078e0a1d */
[----:B------:R-:W-:Y:S01]  /*19340*/  ISETP.GT.U32.AND P4, PT, R29, R23, PT ;  /* 0x000000171d00720c */ /* 0x000fe20003f84070 */
[--C-:B------:R-:W-:Y:S01]  /*19350*/  @!P5 IMAD.IADD R17, R17, 0x1, -R29.reuse ;  /* 0x000000011111d824 */ /* 0x100fe200078e0a1d */
[----:B------:R-:W-:Y:S01]  /*19360*/  ISETP.GT.U32.AND P5, PT, R29, R14, PT ;  /* 0x0000000e1d00720c */ /* 0x000fe20003fa4070 */
[--C-:B------:R-:W-:Y:S01]  /*19370*/  @!P6 IMAD.IADD R19, R19, 0x1, -R29.reuse ;  /* 0x000000011313e824 */ /* 0x100fe200078e0a1d */
[C---:B------:R-:W-:Y:S02]  /*19380*/  ISETP.GT.U32.AND P6, PT, R29.reuse, R15, PT ;  /* 0x0000000f1d00720c */ /* 0x040fe40003fc4070 */
[C---:B----4-:R-:W-:Y:S01]  /*19390*/  ISETP.GT.U32.AND P1, PT, R29.reuse, R22, PT ;  /* 0x000000161d00720c */ /* 0x050fe20003f24070 */
[----:B------:R-:W-:Y:S01]  /*193a0*/  @!P0 IMAD.IADD R20, R20, 0x1, -R29 ;  /* 0x0000000114148824 */ /* 0x000fe200078e0a1d */
[----:B------:R-:W-:-:S05]  /*193b0*/  ISETP.GT.U32.AND P0, PT, R29, R16, PT ;  /* 0x000000101d00720c */ /* 0x000fca0003f04070 */
[--C-:B------:R-:W-:Y:S02]  /*193c0*/  @!P4 IMAD.IADD R23, R23, 0x1, -R29.reuse ;  /* 0x000000011717c824 */ /* 0x100fe400078e0a1d */
[----:B------:R-:W-:-:S03]  /*193d0*/  @!P5 IMAD.IADD R14, R14, 0x1, -R29 ;  /* 0x000000010e0ed824 */ /* 0x000fc600078e0a1d */
[----:B------:R0:W-:Y:S01]  /*193e0*/  STL [R1+0x2a4], R23 ;  /* 0x0002a41701007387 */ /* 0x0001e20000100800 */
[--C-:B------:R-:W-:Y:S02]  /*193f0*/  @!P6 IMAD.IADD R15, R15, 0x1, -R29.reuse ;  /* 0x000000010f0fe824 */ /* 0x100fe400078e0a1d */
[--C-:B------:R-:W-:Y:S01]  /*19400*/  @!P1 IMAD.IADD R22, R22, 0x1, -R29.reuse ;  /* 0x0000000116169824 */ /* 0x100fe200078e0a1d */
[----:B------:R-:W-:Y:S01]  /*19410*/  ISETP.GT.U32.AND P1, PT, R29, R2, PT ;  /* 0x000000021d00720c */ /* 0x000fe20003f24070 */
[--C-:B------:R-:W-:Y:S01]  /*19420*/  @!P0 IMAD.IADD R16, R16, 0x1, -R29.reuse ;  /* 0x0000000110108824 */ /* 0x100fe200078e0a1d */
[----:B0-----:R-:W2:Y:S04]  /*19430*/  LDL.LU R23, [R1+0x270] ;  /* 0x0002700001177983 */ /* 0x001ea80000300800 */
[----:B------:R0:W-:Y:S04]  /*19440*/  STL [R1+0x2a8], R14 ;  /* 0x0002a80e01007387 */ /* 0x0001e80000100800 */
[----:B------:R-:W3:Y:S04]  /*19450*/  LDL.LU R11, [R1+0x250] ;  /* 0x00025000010b7983 */ /* 0x000ee80000300800 */
[----:B------:R1:W-:Y:S04]  /*19460*/  STL [R1+0x2b0], R15 ;  /* 0x0002b00f01007387 */ /* 0x0003e80000100800 */
[----:B------:R-:W4:Y:S04]  /*19470*/  LDL.LU R12, [R1+0x254] ;  /* 0x00025400010c7983 */ /* 0x000f280000300800 */
[----:B------:R1:W-:Y:S04]  /*19480*/  STL [R1+0x2ac], R16 ;  /* 0x0002ac1001007387 */ /* 0x0003e80000100800 */
[----:B0-----:R-:W2:Y:S04]  /*19490*/  LDL.LU R14, [R1+0x258] ;  /* 0x00025800010e7983 */ /* 0x001ea80000300800 */
[----:B-1----:R-:W2:Y:S01]  /*194a0*/  LDL.LU R15, [R1+0x260] ;  /* 0x00026000010f7983 */ /* 0x002ea20000300800 */
[----:B------:R-:W-:-:S05]  /*194b0*/  @!P1 IMAD.IADD R2, R2, 0x1, -R29 ;  /* 0x0000000102029824 */ /* 0x000fca00078e0a1d */
[----:B------:R0:W-:Y:S04]  /*194c0*/  STL [R1+0x28c], R2 ;  /* 0x00028c0201007387 */ /* 0x0001e80000100800 */
[----:B------:R-:W2:Y:S04]  /*194d0*/  LDL.LU R16, [R1+0x25c] ;  /* 0x00025c0001107983 */ /* 0x000ea80000300800 */
[----:B0-----:R-:W2:Y:S01]  /*194e0*/  LDL.LU R2, [R1+0x23c] ;  /* 0x00023c0001027983 */ /* 0x001ea20000300800 */
[C---:B------:R-:W-:Y:S02]  /*194f0*/  ISETP.GT.U32.AND P3, PT, R29.reuse, R24, PT ;  /* 0x000000181d00720c */ /* 0x040fe40003f64070 */
[----:B------:R-:W-:-:S11]  /*19500*/  ISETP.GT.U32.AND P2, PT, R29, R25, PT ;  /* 0x000000191d00720c */ /* 0x000fd60003f44070 */
        /* <DEDUP_REMOVED lines=16> */
[C---:B------:R-:W-:Y:S02]  /*19610*/  ISETP.GT.U32.AND P3, PT, R29.reuse, R26, PT ;  /* 0x0000001a1d00720c */ /* 0x040fe40003f64070 */
[C---:B------:R-:W-:Y:S02]  /*19620*/  ISETP.GT.U32.AND P4, PT, R29.reuse, R13, PT ;  /* 0x0000000d1d00720c */ /* 0x040fe40003f84070 */
[C---:B------:R-:W-:Y:S01]  /*19630*/  ISETP.GT.U32.AND P5, PT, R29.reuse, R3, PT ;  /* 0x000000031d00720c */ /* 0x040fe20003fa4070 */
[----:B------:R0:W-:Y:S01]  /*19640*/  STL [R1+0x290], R24 ;  /* 0x0002901801007387 */ /* 0x0001e20000100800 */
[----:B------:R-:W-:Y:S01]  /*19650*/  ISETP.GT.U32.AND P6, PT, R29, R25, PT ;  /* 0x000000191d00720c */ /* 0x000fe20003fc4070 */
[----:B------:R-:W-:-:S06]  /*19660*/  @!P0 IMAD.IADD R20, R20, 0x1, -R29 ;  /* 0x0000000114148824 */ /* 0x000fcc00078e0a1d */
[--C-:B------:R-:W-:Y:S01]  /*19670*/  @!P3 IMAD.IADD R26, R26, 0x1, -R29.reuse ;  /* 0x000000011a1ab824 */ /* 0x100fe200078e0a1d */
[----:B------:R-:W-:Y:S01]  /*19680*/  ISETP.GT.U32.AND P0, PT, R29, R18, PT ;  /* 0x000000121d00720c */ /* 0x000fe20003f04070 */
[--C-:B------:R-:W-:Y:S02]  /*19690*/  @!P1 IMAD.IADD R22, R22, 0x1, -R29.reuse ;  /* 0x0000000116169824 */ /* 0x100fe400078e0a1d */
[--C-:B------:R-:W-:Y:S01]  /*196a0*/  @!P4 IMAD.IADD R13, R13, 0x1, -R29.reuse ;  /* 0x000000010d0dc824 */ /* 0x100fe200078e0a1d */
[----:B0-----:R-:W5:Y:S01]  /*196b0*/  LDL.LU R24, [R1+0x240] ;  /* 0x0002400001187983 */ /* 0x001f620000300800 */
[----:B------:R-:W-:Y:S01]  /*196c0*/  ISETP.GT.U32.AND P1, PT, R29, R21, PT ;  /* 0x000000151d00720c */ /* 0x000fe20003f24070 */
[--C-:B------:R-:W-:Y:S02]  /*196d0*/  @!P5 IMAD.IADD R3, R3, 0x1, -R29.reuse ;  /* 0x000000010303d824 */ /* 0x100fe400078e0a1d */
[----:B------:R-:W-:Y:S01]  /*196e0*/  STL [R1+0x294], R10 ;  /* 0x0002940a01007387 */ /* 0x000fe20000100800 */
[----:B------:R-:W-:-:S03]  /*196f0*/  @!P6 IMAD.IADD R25, R25, 0x1, -R29 ;  /* 0x000000011919e824 */ /* 0x000fc600078e0a1d */
[----:B------:R-:W-:Y:S01]  /*19700*/  STL [R1+0x29c], R17 ;  /* 0x00029c1101007387 */ /* 0x000fe20000100800 */
[----:B------:R-:W-:-:S03]  /*19710*/  @!P0 IMAD.IADD R18, R18, 0x1, -R29 ;  /* 0x0000000112128824 */ /* 0x000fc600078e0a1d */
[----:B------:R-:W-:Y:S02]  /*19720*/  STL [R1+0x298], R19 ;  /* 0x0002981301007387 */ /* 0x000fe40000100800 */
[----:B------:R-:W-:Y:S02]  /*19730*/  @!P1 IMAD.IADD R21, R21, 0x1, -R29 ;  /* 0x0000000115159824 */ /* 0x000fe400078e0a1d */
[----:B------:R-:W-:Y:S04]  /*19740*/  STL [R1+0x278], R20 ;  /* 0x0002781401007387 */ /* 0x000fe80000100800 */
[----:B------:R-:W-:Y:S04]  /*19750*/  STL [R1+0x27c], R22 ;  /* 0x00027c1601007387 */ /* 0x000fe80000100800 */
[----:B------:R0:W-:Y:S04]  /*19760*/  STL [R1+0x288], R27 ;  /* 0x0002881b01007387 */ /* 0x0001e80000100800 */
[----:B------:R1:W-:Y:S04]  /*19770*/  STL [R1+0x280], R25 ;  /* 0x0002801901007387 */ /* 0x0003e80000100800 */
[----:B0-----:R-:W5:Y:S04]  /*19780*/  LDL R27, [R1+0x22dc] ;  /* 0x0022dc00011b7983 */ /* 0x001f680000100800 */
[----:B-1----:R-:W5:Y:S04]  /*19790*/  LDL.LU R25, [R1+0x244] ;  /* 0x0002440001197983 */ /* 0x002f680000300800 */
[----:B------:R-:W5:Y:S04]  /*197a0*/  LDL.LU R17, [R1+0x24c] ;  /* 0x00024c0001117983 */ /* 0x000f680000300800 */
[----:B------:R-:W5:Y:S04]  /*197b0*/  LDL.LU R19, [R1+0x248] ;  /* 0x0002480001137983 */ /* 0x000f680000300800 */
[----:B------:R-:W5:Y:S04]  /*197c0*/  LDL.LU R20, [R1+0x228] ;  /* 0x0002280001147983 */ /* 0x000f680000300800 */
[----:B------:R-:W5:Y:S01]  /*197d0*/  LDL.LU R22, [R1+0x22c] ;  /* 0x00022c0001167983 */ /* 0x000f620000300800 */
[----:B---3--:R-:W-:-:S02]  /*197e0*/  ISETP.GT.U32.AND P2, PT, R29, R11, PT ;  /* 0x0000000b1d00720c */ /* 0x008fc40003f44070 */
[C---:B----4-:R-:W-:Y:S02]  /*197f0*/  ISETP.GT.U32.AND P3, PT, R29.reuse, R12, PT ;  /* 0x0000000c1d00720c */ /* 0x050fe40003f64070 */
[C---:B--2---:R-:W-:Y:S02]  /*19800*/  ISETP.GT.U32.AND P4, PT, R29.reuse, R14, PT ;  /* 0x0000000e1d00720c */ /* 0x044fe40003f84070 */
[----:B------:R-:W-:-:S07]  /*19810*/  ISETP.GT.U32.AND P5, PT, R29, R15, PT ;  /* 0x0000000f1d00720c */ /* 0x000fce0003fa4070 */
[--C-:B------:R-:W-:Y:S01]  /*19820*/  @!P2 IMAD.IADD R11, R11, 0x1, -R29.reuse ;  /* 0x000000010b0ba824 */ /* 0x100fe200078e0a1d */
[C---:B------:R-:W-:Y:S01]  /*19830*/  ISETP.GT.U32.AND P2, PT, R29.reuse, R26, PT ;  /* 0x0000001a1d00720c */ /* 0x040fe20003f44070 */
[--C-:B------:R-:W-:Y:S01]  /*19840*/  @!P3 IMAD.IADD R12, R12, 0x1, -R29.reuse ;  /* 0x000000010c0cb824 */ /* 0x100fe200078e0a1d */
[C---:B------:R-:W-:Y:S02]  /*19850*/  ISETP.GT.U32.AND P6, PT, R29.reuse, R23, PT ;  /* 0x000000171d00720c */ /* 0x040fe40003fc4070 */
[C---:B------:R-:W-:Y:S01]  /*19860*/  ISETP.GT.U32.AND P3, PT, R29.reuse, R13, PT ;  /* 0x0000000d1d00720c */ /* 0x040fe20003f64070 */
[--C-:B------:R-:W-:Y:S01]  /*19870*/  @!P4 IMAD.IADD R14, R14, 0x1, -R29.reuse ;  /* 0x000000010e0ec824 */ /* 0x100fe200078e0a1d */
[C---:B------:R-:W-:Y:S02]  /*19880*/  ISETP.GT.U32.AND P0, PT, R29.reuse, R16, PT ;  /* 0x000000101d00720c */ /* 0x040fe40003f04070 */
[----:B------:R-:W-:Y:S01]  /*19890*/  ISETP.GT.U32.AND P4, PT, R29, R3, PT ;  /* 0x000000031d00720c */ /* 0x000fe20003f84070 */
[----:B------:R-:W-:Y:S01]  /*198a0*/  @!P5 IMAD.IADD R15, R15, 0x1, -R29 ;  /* 0x000000010f0fd824 */ /* 0x000fe200078e0a1d */
[----:B------:R-:W-:-:S02]  /*198b0*/  ISETP.GT.U32.AND P5, PT, R29, R18, PT ;  /* 0x000000121d00720c */ /* 0x000fc40003fa4070 */
[----:B------:R-:W-:Y:S01]  /*198c0*/  ISETP.GT.U32.AND P1, PT, R29, R2, PT ;  /* 0x000000021d00720c */ /* 0x000fe20003f24070 */
[--C-:B------:R-:W-:Y:S02]  /*198d0*/  @!P2 IMAD.IADD R26, R26, 0x1, -R29.reuse ;  /* 0x000000011a1aa824 */ /* 0x100fe400078e0a1d */
[--C-:B------:R-:W-:Y:S02]  /*198e0*/  @!P6 IMAD.IADD R23, R23, 0x1, -R29.reuse ;  /* 0x000000011717e824 */ /* 0x100fe400078e0a1d */
[--C-:B------:R-:W-:Y:S01]  /*198f0*/  @!P3 IMAD.IADD R13, R13, 0x1, -R29.reuse ;  /* 0x000000010d0db824 */ /* 0x100fe200078e0a1d */
[----:B------:R0:W-:Y:S01]  /*19900*/  STL [R1+0x284], R26 ;  /* 0x0002841a01007387 */ /* 0x0001e20000100800 */
[--C-:B------:R-:W-:Y:S01]  /*19910*/  @!P0 IMAD.IADD R16, R16, 0x1, -R29.reuse ;  /* 0x0000000110108824 */ /* 0x100fe200078e0a1d */
[----:B------:R-:W-:Y:S01]  /*19920*/  ISETP.GT.U32.AND P0, PT, R29, R21, PT ;  /* 0x000000151d00720c */ /* 0x000fe20003f04070 */
[--C-:B------:R-:W-:Y:S02]  /*19930*/  @!P4 IMAD.IADD R3, R3, 0x1, -R29.reuse ;  /* 0x000000010303c824 */ /* 0x100fe400078e0a1d */
[----:B------:R-:W-:-:S02]  /*19940*/  @!P5 IMAD.IADD R18, R18, 0x1, -R29 ;  /* 0x000000011212d824 */ /* 0x000fc400078e0a1d */
[--C-:B------:R-:W-:Y:S01]  /*19950*/  @!P1 IMAD.IADD R2, R2, 0x1, -R29.reuse ;  /* 0x0000000102029824 */ /* 0x100fe200078e0a1d */
[----:B------:R-:W-:Y:S01]  /*19960*/  ISETP.GT.U32.AND P1, PT, R29, R23, PT ;  /* 0x000000171d00720c */ /* 0x000fe20003f24070 */
[----:B0-----:R-:W2:Y:S04]  /*19970*/  LDL.LU R26, [R1+0x230] ;  /* 0x00023000011a7983 */ /* 0x001ea80000300800 */
[----:B------:R0:W-:Y:S04]  /*19980*/  STL [R1+0x264], R13 ;  /* 0x0002640d01007387 */ /* 0x0001e80000100800 */
[----:B------:R-:W3:Y:S04]  /*19990*/  LDL.LU R9, [R1+0x238] ;  /* 0x0002380001097983 */ /* 0x000ee80000300800 */
[----:B------:R-:W-:Y:S04]  /*199a0*/  STL [R1+0x268], R3 ;  /* 0x0002680301007387 */ /* 0x000fe80000100800 */
[----:B------:R-:W4:Y:S04]  /*199b0*/  LDL.LU R10, [R1+0x234] ;  /* 0x00023400010a7983 */ /* 0x000f280000300800 */
[----:B------:R1:W-:Y:S04]  /*199c0*/  STL [R1+0x26c], R18 ;  /* 0x00026c1201007387 */ /* 0x0003e80000100800 */
[----:B0-----:R-:W2:Y:S01]  /*199d0*/  LDL.LU R13, [R1+0x214] ;  /* 0x00021400010d7983 */ /* 0x001ea20000300800 */
[----:B------:R-:W-:-:S03]  /*199e0*/  @!P0 IMAD.IADD R21, R21, 0x1, -R29 ;  /* 0x0000000115158824 */ /* 0x000fc600078e0a1d */
[----:B-1----:R-:W2:Y:S01]  /*199f0*/  LDL.LU R18, [R1+0x218] ;  /* 0x0002180001127983 */ /* 0x002ea20000300800 */
[----:B------:R-:W-:-:S03]  /*19a00*/  @!P1 IMAD.IADD R23, R23, 0x1, -R29 ;  /* 0x0000000117179824 */ /* 0x000fc600078e0a1d */
[----:B------:R0:W-:Y:S04]  /*19a10*/  STL [R1+0x274], R21 ;  /* 0x0002741501007387 */ /* 0x0001e80000100800 */
[----:B0-----:R-:W2:Y:S04]  /*19a20*/  LDL.LU R21, [R1+0x21c] ;  /* 0x00021c0001157983 */ /* 0x001ea80000300800 */
[----:B------:R0:W-:Y:S04]  /*19a30*/  STL [R1+0x270], R23 ;  /* 0x0002701701007387 */ /* 0x0001e80000100800 */
[----:B0-----:R-:W2:Y:S01]  /*19a40*/  LDL.LU R23, [R1+0x224] ;  /* 0x0002240001177983 */ /* 0x001ea20000300800 */
[----:B-----5:R-:W-:-:S02]  /*19a50*/  ISETP.GT.U32.AND P6, PT, R29, R24, PT ;  /* 0x000000181d00720c */ /* 0x020fc40003fc4070 */
[C---:B------:R-:W-:Y:S02]  /*19a60*/  ISETP.GT.U32.AND P2, PT, R29.reuse, R11, PT ;  /* 0x0000000b1d00720c */ /* 0x040fe40003f44070 */
[C---:B------:R-:W-:Y:S02]  /*19a70*/  ISETP.GT.U32.AND P3, PT, R29.reuse, R12, PT ;  /* 0x0000000c1d00720c */ /* 0x040fe40003f64070 */
[----:B------:R-:W-:-:S07]  /*19a80*/  ISETP.GT.U32.AND P4, PT, R29, R14, PT ;  /* 0x0000000e1d00720c */ /* 0x000fce0003f84070 */
[--C-:B------:R-:W-:Y:S02]  /*19a90*/  @!P6 IMAD.IADD R24, R24, 0x1, -R29.reuse ;  /* 0x000000011818e824 */ /* 0x100fe400078e0a1d */
[----:B------:R-:W-:-:S03]  /*19aa0*/  @!P2 IMAD.IADD R11, R11, 0x1, -R29 ;  /* 0x000000010b0ba824 */ /* 0x000fc600078e0a1d */
[C---:B------:R-:W-:Y:S01]  /*19ab0*/  ISETP.GT.U32.AND P6, PT, R29.reuse, R24, PT ;  /* 0x000000181d00720c */ /* 0x040fe20003fc4070 */
[--C-:B------:R-:W-:Y:S01]  /*19ac0*/  @!P3 IMAD.IADD R12, R12, 0x1, -R29.reuse ;  /* 0x000000010c0cb824 */ /* 0x100fe200078e0a1d */
[C---:B------:R-:W-:Y:S02]  /*19ad0*/  ISETP.GT.U32.AND P5, PT, R29.reuse, R15, PT ;  /* 0x0000000f1d00720c */ /* 0x040fe40003fa4070 */
[C---:B------:R-:W-:Y:S01]  /*19ae0*/  ISETP.GT.U32.AND P0, PT, R29.reuse, R16, PT ;  /* 0x000000101d00720c */ /* 0x040fe20003f04070 */
[----:B------:R-:W-:Y:S01]  /*19af0*/  @!P4 IMAD.IADD R14, R14, 0x1, -R29 ;  /* 0x000000010e0ec824 */ /* 0x000fe200078e0a1d */
[C---:B------:R-:W-:Y:S02]  /*19b00*/  ISETP.GT.U32.AND P1, PT, R29.reuse, R2, PT ;  /* 0x000000021d00720c */ /* 0x040fe40003f24070 */
[C---:B------:R-:W-:Y:S02]  /*19b10*/  ISETP.GT.U32.AND P2, PT, R29.reuse, R25, PT ;  /* 0x000000191d00720c */ /* 0x040fe40003f44070 */
[----:B------:R-:W-:-:S02]  /*19b20*/  ISETP.GT.U32.AND P3, PT, R29, R17, PT ;  /* 0x000000111d00720c */ /* 0x000fc40003f64070 */
[----:B------:R-:W-:Y:S02]  /*19b30*/  IABS R3, R27 ;  /* 0x0000001b00037213 */ /* 0x000fe40000000000 */
[----:B------:R-:W-:Y:S01]  /*19b40*/  ISETP.GT.U32.AND P4, PT, R29, R19, PT ;  /* 0x000000131d00720c */ /* 0x000fe20003f84070 */
[----:B------:R-:W5:Y:S01]  /*19b50*/  LDL.LU R27, [R1+0x220] ;  /* 0x00022000011b7983 */ /* 0x000f620000300800 */
[--C-:B------:R-:W-:Y:S02]  /*19b60*/  @!P6 IMAD.IADD R24, R24, 0x1, -R29.reuse ;  /* 0x000000011818e824 */ /* 0x100fe400078e0a1d */
[----:B------:R-:W-:-:S03]  /*19b70*/  @!P5 IMAD.IADD R15, R15, 0x1, -R29 ;  /* 0x000000010f0fd824 */ /* 0x000fc600078e0a1d */
[--C-:B------:R-:W-:Y:S01]  /*19b80*/  @!P2 IMAD.IADD R25, R25, 0x1, -R29.reuse ;  /* 0x000000011919a824 */ /* 0x100fe200078e0a1d */
[C---:B------:R-:W-:Y:S01]  /*19b90*/  ISETP.GT.U32.AND P5, PT, R29.reuse, R20, PT ;  /* 0x000000141d00720c */ /* 0x040fe20003fa4070 */
[--C-:B------:R-:W-:Y:S01]  /*19ba0*/  @!P0 IMAD.IADD R16, R16, 0x1, -R29.reuse ;  /* 0x0000000110108824 */ /* 0x100fe200078e0a1d */
[----:B------:R-:W-:Y:S01]  /*19bb0*/  ISETP.GT.U32.AND P0, PT, R29, R22, PT ;  /* 0x000000161d00720c */ /* 0x000fe20003f04070 */
[--C-:B------:R-:W-:Y:S02]  /*19bc0*/  @!P3 IMAD.IADD R17, R17, 0x1, -R29.reuse ;  /* 0x000000011111b824 */ /* 0x100fe400078e0a1d */
[--C-:B------:R-:W-:Y:S02]  /*19bd0*/  @!P4 IMAD.IADD R19, R19, 0x1, -R29.reuse ;  /* 0x000000011313c824 */ /* 0x100fe400078e0a1d */
[--C-:B------:R-:W-:Y:S01]  /*19be0*/  @!P1 IMAD.IADD R2, R2, 0x1, -R29.reuse ;  /* 0x0000000102029824 */ /* 0x100fe200078e0a1d */
[----:B------:R-:W-:Y:S05]  /*19bf0*/  STL [R1+0x250], R11 ;  /* 0x0002500b01007387 */ /* 0x000fea0000100800 */
        /* <DEDUP_REMOVED lines=8> */
[----:B0-----:R-:W5:Y:S04]  /*19c80*/  LDL.LU R24, [R1+0x200] ;  /* 0x0002000001187983 */ /* 0x001f680000300800 */
        /* <DEDUP_REMOVED lines=12> */
[----:B------:R-:W-:Y:S01]  /*19d50*/  ISETP.GT.U32.AND P2, PT, R29, R17, PT ;  /* 0x000000111d00720c */ /* 0x000fe20003f44070 */
[--C-:B------:R-:W-:Y:S01]  /*19d60*/  @!P3 IMAD.IADD R13, R13, 0x1, -R29.reuse ;  /* 0x000000010d0db824 */ /* 0x100fe200078e0a1d */
[C---:B------:R-:W-:Y:S02]  /*19d70*/  ISETP.GT.U32.AND P3, PT, R29.reuse, R19, PT ;  /* 0x000000131d00720c */ /* 0x040fe40003f64070 */
[C---:B------:R-:W-:Y:S01]  /*19d80*/  ISETP.GT.U32.AND P5, PT, R29.reuse, R21, PT ;  /* 0x000000151d00720c */ /* 0x040fe20003fa4070 */
[----:B------:R-:W-:Y:S01]  /*19d90*/  @!P4 IMAD.IADD R18, R18, 0x1, -R29 ;  /* 0x000000011212c824 */ /* 0x000fe200078e0a1d */
[----:B------:R-:W-:-:S03]  /*19da0*/  ISETP.GT.U32.AND P4, PT, R29, R20, PT ;  /* 0x000000141d00720c */ /* 0x000fc60003f84070 */
[--C-:B------:R-:W-:Y:S02]  /*19db0*/  @!P1 IMAD.IADD R26, R26, 0x1, -R29.reuse ;  /* 0x000000011a1a9824 */ /* 0x100fe400078e0a1d */
[--C-:B------:R-:W-:Y:S01]  /*19dc0*/  @!P6 IMAD.IADD R25, R25, 0x1, -R29.reuse ;  /* 0x000000011919e824 */ /* 0x100fe200078e0a1d */
[----:B------:R-:W-:Y:S01]  /*19dd0*/  ISETP.GT.U32.AND P0, PT, R29, R23, PT ;  /* 0x000000171d00720c */ /* 0x000fe20003f04070 */
[----:B------:R-:W-:-:S04]  /*19de0*/  @!P2 IMAD.IADD R17, R17, 0x1, -R29 ;  /* 0x000000011111a824 */ /* 0x000fc800078e0a1d */
[--C-:B------:R-:W-:Y:S01]  /*19df0*/  @!P5 IMAD.IADD R21, R21, 0x1, -R29.reuse ;  /* 0x000000011515d824 */ /* 0x100fe200078e0a1d */
[----:B------:R-:W-:Y:S01]  /*19e00*/  ISETP.GT.U32.AND P5, PT, R29, R22, PT ;  /* 0x000000161d00720c */ /* 0x000fe20003fa4070 */
[----:B------:R0:W-:Y:S01]  /*19e10*/  STL [R1+0x244], R25 ;  /* 0x0002441901007387 */ /* 0x0001e20000100800 */
[--C-:B------:R-:W-:Y:S02]  /*19e20*/  @!P3 IMAD.IADD R19, R19, 0x1, -R29.reuse ;  /* 0x000000011313b824 */ /* 0x100fe400078e0a1d */
[----:B------:R-:W-:-:S03]  /*19e30*/  @!P4 IMAD.IADD R20, R20, 0x1, -R29 ;  /* 0x000000011414c824 */ /* 0x000fc600078e0a1d */
[--C-:B------:R-:W-:Y:S01]  /*19e40*/  @!P0 IMAD.IADD R23, R23, 0x1, -R29.reuse ;  /* 0x0000000117178824 */ /* 0x100fe200078e0a1d */
[----:B------:R-:W-:Y:S01]  /*19e50*/  ISETP.GT.U32.AND P0, PT, R29, R26, PT ;  /* 0x0000001a1d00720c */ /* 0x000fe20003f04070 */
[----:B0-----:R-:W2:Y:S04]  /*19e60*/  LDL.LU R25, [R1+0x1ec] ;  /* 0x0001ec0001197983 */ /* 0x001ea80000300800 */
[----:B------:R0:W-:Y:S04]  /*19e70*/  STL [R1+0x24c], R17 ;  /* 0x00024c1101007387 */ /* 0x0001e80000100800 */
[----:B------:R-:W3:Y:S04]  /*19e80*/  LDL.LU R11, [R1+0x1f0] ;  /* 0x0001f000010b7983 */ /* 0x000ee80000300800 */
[----:B------:R1:W-:Y:S04]  /*19e90*/  STL [R1+0x248], R19 ;  /* 0x0002481301007387 */ /* 0x0003e80000100800 */
[----:B------:R-:W4:Y:S04]  /*19ea0*/  LDL.LU R2, [R1+0x1f4] ;  /* 0x0001f40001027983 */ /* 0x000f280000300800 */
[----:B------:R-:W-:Y:S04]  /*19eb0*/  STL [R1+0x228], R20 ;  /* 0x0002281401007387 */ /* 0x000fe80000100800 */
[----:B0-----:R-:W2:Y:S01]  /*19ec0*/  LDL.LU R17, [R1+0x1fc] ;  /* 0x0001fc0001117983 */ /* 0x001ea20000300800 */
[----:B------:R-:W-:-:S02]  /*19ed0*/  @!P5 IMAD.IADD R22, R22, 0x1, -R29 ;  /* 0x000000011616d824 */ /* 0x000fc400078e0a1d */
[----:B------:R-:W-:Y:S01]  /*19ee0*/  @!P0 IMAD.IADD R26, R26, 0x1, -R29 ;  /* 0x000000011a1a8824 */ /* 0x000fe200078e0a1d */
[----:B-1----:R-:W2:Y:S04]  /*19ef0*/  LDL.LU R19, [R1+0x1f8] ;  /* 0x0001f80001137983 */ /* 0x002ea80000300800 */
[----:B------:R-:W-:Y:S04]  /*19f00*/  STL [R1+0x22c], R22 ;  /* 0x00022c1601007387 */ /* 0x000fe80000100800 */
[----:B------:R0:W-:Y:S04]  /*19f10*/  STL [R1+0x230], R26 ;  /* 0x0002301a01007387 */ /* 0x0001e80000100800 */
[----:B0-----:R-:W2:Y:S04]  /*19f20*/  LDL.LU R26, [R1+0x1d8] ;  /* 0x0001d800011a7983 */ /* 0x001ea80000300800 */
[----:B------:R-:W2:Y:S01]  /*19f30*/  LDL.LU R20, [R1+0x1dc] ;  /* 0x0001dc0001147983 */ /* 0x000ea20000300800 */
[----:B-----5:R-:W-:-:S02]  /*19f40*/  ISETP.GT.U32.AND P1, PT, R29, R27, PT ;  /* 0x0000001b1d00720c */ /* 0x020fc40003f24070 */
[----:B------:R-:W-:Y:S01]  /*19f50*/  ISETP.GT.U32.AND P2, PT, R29, R10, PT ;  /* 0x0000000a1d00720c */ /* 0x000fe20003f44070 */
[----:B------:R-:W5:Y:S10]  /*19f60*/  LDL.LU R22, [R1+0x1e0] ;  /* 0x0001e00001167983 */ /* 0x000f740000300800 */
[----:B------:R-:W-:Y:S01]  /*19f70*/  @!P1 IMAD.IADD R27, R27, 0x1, -R29 ;  /* 0x000000011b1b9824 */ /* 0x000fe200078e0a1d */
[----:B------:R-:W-:-:S02]  /*19f80*/  ISETP.GT.U32.AND P1, PT, R29, R9, PT ;  /* 0x000000091d00720c */ /* 0x000fc40003f24070 */
[C---:B------:R-:W-:Y:S02]  /*19f90*/  ISETP.GT.U32.AND P3, PT, R29.reuse, R13, PT ;  /* 0x0000000d1d00720c */ /* 0x040fe40003f64070 */
[C---:B------:R-:W-:Y:S02]  /*19fa0*/  ISETP.GT.U32.AND P0, PT, R29.reuse, R27, PT ;  /* 0x0000001b1d00720c */ /* 0x040fe40003f04070 */
[----:B------:R-:W-:Y:S01]  /*19fb0*/  ISETP.GT.U32.AND P4, PT, R29, R18, PT ;  /* 0x000000121d00720c */ /* 0x000fe20003f84070 */
[----:B------:R-:W-:-:S06]  /*19fc0*/  @!P2 IMAD.IADD R10, R10, 0x1, -R29 ;  /* 0x000000010a0aa824 */ /* 0x000fcc00078e0a1d */
[--C-:B------:R-:W-:Y:S01]  /*19fd0*/  @!P1 IMAD.IADD R9, R9, 0x1, -R29.reuse ;  /* 0x0000000109099824 */ /* 0x100fe200078e0a1d */
[C---:B------:R-:W-:Y:S02]  /*19fe0*/  ISETP.GT.U32.AND P1, PT, R29.reuse, R24, PT ;  /* 0x000000181d00720c */ /* 0x040fe40003f24070 */
[C---:B------:R-:W-:Y:S02]  /*19ff0*/  ISETP.GT.U32.AND P2, PT, R29.reuse, R12, PT ;  /* 0x0000000c1d00720c */ /* 0x040fe40003f44070 */
[----:B------:R-:W-:Y:S01]  /*1a000*/  ISETP.GT.U32.AND P5, PT, R29, R21, PT ;  /* 0x000000151d00720c */ /* 0x000fe20003fa4070 */
[--C-:B------:R-:W-:Y:S02]  /*1a010*/  @!P0 IMAD.IADD R27, R27, 0x1, -R29.reuse ;  /* 0x000000011b1b8824 */ /* 0x100fe400078e0a1d */
[--C-:B------:R-:W-:Y:S01]  /*1a020*/  @!P3 IMAD.IADD R13, R13, 0x1, -R29.reuse ;  /* 0x000000010d0db824 */ /* 0x100fe200078e0a1d */
[C---:B------:R-:W-:Y:S01]  /*1a030*/  ISETP.GT.U32.AND P3, PT, R29.reuse, R14, PT ;  /* 0x0000000e1d00720c */ /* 0x040fe20003f64070 */
[----:B------:R-:W-:Y:S01]  /*1a040*/  @!P4 IMAD.IADD R18, R18, 0x1, -R29 ;  /* 0x000000011212c824 */ /* 0x000fe200078e0a1d */
[----:B------:R-:W-:-:S03]  /*1a050*/  ISETP.GT.U32.AND P4, PT, R29, R15, PT ;  /* 0x0000000f1d00720c */ /* 0x000fc60003f84070 */
[--C-:B------:R-:W-:Y:S01]  /*1a060*/  @!P1 IMAD.IADD R24, R24, 0x1, -R29.reuse ;  /* 0x0000000118189824 */ /* 0x100fe200078e0a1d */
[----:B------:R-:W-:Y:S01]  /*1a070*/  ISETP.GT.U32.AND P6, PT, R29, R23, PT ;  /* 0x000000171d00720c */ /* 0x000fe20003fc4070 */
[--C-:B------:R-:W-:Y:S02]  /*1a080*/  @!P2 IMAD.IADD R12, R12, 0x1, -R29.reuse ;  /* 0x000000010c0ca824 */ /* 0x100fe400078e0a1d */
[--C-:B------:R-:W-:Y:S01]  /*1a090*/  @!P5 IMAD.IADD R21, R21, 0x1, -R29.reuse ;  /* 0x000000011515d824 */ /* 0x100fe200078e0a1d */
[----:B------:R-:W-:Y:S01]  /*1a0a0*/  ISETP.GT.U32.AND P5, PT, R29, R16, PT ;  /* 0x000000101d00720c */ /* 0x000fe20003fa4070 */
[----:B------:R-:W-:Y:S02]  /*1a0b0*/  STL [R1+0x238], R9 ;  /* 0x0002380901007387 */ /* 0x000fe40000100800 */
[--C-:B------:R-:W-:Y:S02]  /*1a0c0*/  @!P3 IMAD.IADD R14, R14, 0x1, -R29.reuse ;  /* 0x000000010e0eb824 */ /* 0x100fe400078e0a1d */
[--C-:B------:R-:W-:Y:S01]  /*1a0d0*/  @!P4 IMAD.IADD R15, R15, 0x1, -R29.reuse ;  /* 0x000000010f0fc824 */ /* 0x100fe200078e0a1d */
[----:B------:R-:W-:Y:S03]  /*1a0e0*/  STL [R1+0x234], R10 ;  /* 0x0002340a01007387 */ /* 0x000fe60000100800 */
[--C-:B------:R-:W-:Y:S01]  /*1a0f0*/  @!P6 IMAD.IADD R23, R23, 0x1, -R29.reuse ;  /* 0x000000011717e824 */ /* 0x100fe200078e0a1d */
[----:B------:R-:W-:Y:S04]  /*1a100*/  STL [R1+0x214], R13 ;  /* 0x0002140d01007387 */ /* 0x000fe80000100800 */
[----:B------:R-:W-:Y:S04]  /*1a110*/  STL [R1+0x218], R18 ;  /* 0x0002181201007387 */ /* 0x000fe80000100800 */
[----:B------:R-:W-:Y:S04]  /*1a120*/  STL [R1+0x21c], R21 ;  /* 0x00021c1501007387 */ /* 0x000fe80000100800 */
[----:B------:R0:W-:Y:S01]  /*1a130*/  STL [R1+0x220], R27 ;  /* 0x0002201b01007387 */ /* 0x0001e20000100800 */
[----:B------:R-:W-:-:S03]  /*1a140*/  @!P5 IMAD.IADD R16, R16, 0x1, -R29 ;  /* 0x000000011010d824 */ /* 0x000fc600078e0a1d */
[----:B------:R1:W-:Y:S04]  /*1a150*/  STL [R1+0x224], R23 ;  /* 0x0002241701007387 */ /* 0x0003e80000100800 */
[----:B0-----:R-:W5:Y:S04]  /*1a160*/  LDL.LU R27, [R1+0x1e8] ;  /* 0x0001e800011b7983 */ /* 0x001f680000300800 */
[----:B------:R-:W5:Y:S04]  /*1a170*/  LDL.LU R13, [R1+0x1e4] ;  /* 0x0001e400010d7983 */ /* 0x000f680000300800 */
[----:B------:R-:W5:Y:S04]  /*1a180*/  LDL.LU R18, [R1+0x1c0] ;  /* 0x0001c00001127983 */ /* 0x000f680000300800 */
[----:B------:R-:W5:Y:S04]  /*1a190*/  LDL.LU R21, [R1+0x1c4] ;  /* 0x0001c40001157983 */ /* 0x000f680000300800 */
[----:B-1----:R-:W5:Y:S01]  /*1a1a0*/  LDL.LU R23, [R1+0x1c8] ;  /* 0x0001c80001177983 */ /* 0x002f620000300800 */
[----:B---3--:R-:W-:-:S02]  /*1a1b0*/  ISETP.GT.U32.AND P0, PT, R29, R11, PT ;  /* 0x0000000b1d00720c */ /* 0x008fc40003f04070 */
[C---:B----4-:R-:W-:Y:S02]  /*1a1c0*/  ISETP.GT.U32.AND P1, PT, R29.reuse, R2, PT ;  /* 0x000000021d00720c */ /* 0x050fe40003f24070 */
[----:B--2---:R-:W-:-:S09]  /*1a1d0*/  ISETP.GT.U32.AND P2, PT, R29, R17, PT ;  /* 0x000000111d00720c */ /* 0x004fd20003f44070 */
[--C-:B------:R-:W-:Y:S01]  /*1a1e0*/  @!P0 IMAD.IADD R11, R11, 0x1, -R29.reuse ;  /* 0x000000010b0b8824 */ /* 0x100fe200078e0a1d */
[C---:B------:R-:W-:Y:S02]  /*1a1f0*/  ISETP.GT.U32.AND P0, PT, R29.reuse, R24, PT ;  /* 0x000000181d00720c */ /* 0x040fe40003f04070 */
[C---:B------:R-:W-:Y:S01]  /*1a200*/  ISETP.GT.U32.AND P3, PT, R29.reuse, R19, PT ;  /* 0x000000131d00720c */ /* 0x040fe20003f64070 */
[--C-:B------:R-:W-:Y:S01]  /*1a210*/  @!P1 IMAD.IADD R2, R2, 0x1, -R29.reuse ;  /* 0x0000000102029824 */ /* 0x100fe200078e0a1d */
[C---:B------:R-:W-:Y:S02]  /*1a220*/  ISETP.GT.U32.AND P1, PT, R29.reuse, R12, PT ;  /* 0x0000000c1d00720c */ /* 0x040fe40003f24070 */
[----:B------:R-:W-:Y:S01]  /*1a230*/  ISETP.GT.U32.AND P6, PT, R29, R25, PT ;  /* 0x000000191d00720c */ /* 0x000fe20003fc4070 */
[----:B------:R-:W-:Y:S01]  /*1a240*/  @!P2 IMAD.IADD R17, R17, 0x1, -R29 ;  /* 0x000000011111a824 */ /* 0x000fe200078e0a1d */
[C---:B------:R-:W-:Y:S02]  /*1a250*/  ISETP.GT.U32.AND P2, PT, R29.reuse, R14, PT ;  /* 0x0000000e1d00720c */ /* 0x040fe40003f44070 */
[----:B------:R-:W-:-:S03]  /*1a260*/  ISETP.GT.U32.AND P4, PT, R29, R26, PT ;  /* 0x0000001a1d00720c */ /* 0x000fc60003f84070 */
[--C-:B------:R-:W-:Y:S01]  /*1a270*/  @!P0 IMAD.IADD R24, R24, 0x1, -R29.reuse ;  /* 0x0000000118188824 */ /* 0x100fe200078e0a1d */
[----:B------:R-:W-:Y:S01]  /*1a280*/  ISETP.GT.U32.AND P5, PT, R29, R20, PT ;  /* 0x000000141d00720c */ /* 0x000fe20003fa4070 */
[--C-:B------:R-:W-:Y:S01]  /*1a290*/  @!P3 IMAD.IADD R19, R19, 0x1, -R29.reuse ;  /* 0x000000011313b824 */ /* 0x100fe200078e0a1d */
[C---:B------:R-:W-:Y:S01]  /*1a2a0*/  ISETP.GT.U32.AND P3, PT, R29.reuse, R15, PT ;  /* 0x0000000f1d00720c */ /* 0x040fe20003f64070 */
[--C-:B------:R-:W-:Y:S01]  /*1a2b0*/  @!P1 IMAD.IADD R12, R12, 0x1, -R29.reuse ;  /* 0x000000010c0c9824 */ /* 0x100fe200078e0a1d */
[----:B------:R0:W-:Y:S03]  /*1a2c0*/  STL [R1+0x200], R24 ;  /* 0x0002001801007387 */ /* 0x0001e60000100800 */
[--C-:B------:R-:W-:Y:S02]  /*1a2d0*/  @!P2 IMAD.IADD R14, R14, 0x1, -R29.reuse ;  /* 0x000000010e0ea824 */ /* 0x100fe400078e0a1d */
[--C-:B------:R-:W-:Y:S01]  /*1a2e0*/  @!P4 IMAD.IADD R26, R26, 0x1, -R29.reuse ;  /* 0x000000011a1ac824 */ /* 0x100fe200078e0a1d */
[----:B------:R-:W-:Y:S01]  /*1a2f0*/  ISETP.GT.U32.AND P4, PT, R29, R16, PT ;  /* 0x000000101d00720c */ /* 0x000fe20003f84070 */
[--C-:B------:R-:W-:Y:S01]  /*1a300*/  @!P6 IMAD.IADD R25, R25, 0x1, -R29.reuse ;  /* 0x000000011919e824 */ /* 0x100fe200078e0a1d */
[----:B0-----:R-:W2:Y:S04]  /*1a310*/  LDL.LU R24, [R1+0x1d4] ;  /* 0x0001d40001187983 */ /* 0x001ea80000300800 */
[----:B------:R-:W3:Y:S01]  /*1a320*/  LDL.LU R8, [R1+0x1d0] ;  /* 0x0001d00001087983 */ /* 0x000ee20000300800 */
[----:B------:R-:W-:-:S03]  /*1a330*/  @!P5 IMAD.IADD R20, R20, 0x1, -R29 ;  /* 0x000000011414d824 */ /* 0x000fc600078e0a1d */
[----:B------:R0:W-:Y:S01]  /*1a340*/  STL [R1+0x204], R12 ;  /* 0x0002040c01007387 */ /* 0x0001e20000100800 */
[----:B------:R-:W-:-:S03]  /*1a350*/  ISETP.GT.U32.AND P5, PT, R29, R25, PT ;  /* 0x000000191d00720c */ /* 0x000fc60003fa4070 */
[----:B------:R-:W4:Y:S04]  /*1a360*/  LDL.LU R9, [R1+0x1a8] ;  /* 0x0001a80001097983 */ /* 0x000f280000300800 */
[----:B------:R1:W-:Y:S01]  /*1a370*/  STL [R1+0x208], R14 ;  /* 0x0002080e01007387 */ /* 0x0003e20000100800 */
[----:B------:R-:W-:-:S03]  /*1a380*/  ISETP.GT.U32.AND P0, PT, R29, R11, PT ;  /* 0x0000000b1d00720c */ /* 0x000fc60003f04070 */
[----:B0-----:R-:W2:Y:S01]  /*1a390*/  LDL.LU R12, [R1+0x1ac] ;  /* 0x0001ac00010c7983 */ /* 0x001ea20000300800 */
[C---:B------:R-:W-:Y:S01]  /*1a3a0*/  ISETP.GT.U32.AND P1, PT, R29.reuse, R2, PT ;  /* 0x000000021d00720c */ /* 0x040fe20003f24070 */
[--C-:B------:R-:W-:Y:S01]  /*1a3b0*/  @!P4 IMAD.IADD R16, R16, 0x1, -R29.reuse ;  /* 0x000000011010c824 */ /* 0x100fe200078e0a1d */
[----:B------:R-:W-:Y:S01]  /*1a3c0*/  ISETP.GT.U32.AND P2, PT, R29, R17, PT ;  /* 0x000000111d00720c */ /* 0x000fe20003f44070 */
[----:B-1----:R-:W2:Y:S01]  /*1a3d0*/  LDL.LU R14, [R1+0x1b0] ;  /* 0x0001b000010e7983 */ /* 0x002ea20000300800 */
[--C-:B------:R-:W-:Y:S01]  /*1a3e0*/  @!P3 IMAD.IADD R15, R15, 0x1, -R29.reuse ;  /* 0x000000010f0fb824 */ /* 0x100fe200078e0a1d */
[C---:B------:R-:W-:Y:S02]  /*1a3f0*/  ISETP.GT.U32.AND P4, PT, R29.reuse, R26, PT ;  /* 0x0000001a1d00720c */ /* 0x040fe40003f84070 */
[----:B------:R-:W-:Y:S01]  /*1a400*/  ISETP.GT.U32.AND P3, PT, R29, R19, PT ;  /* 0x000000131d00720c */ /* 0x000fe20003f64070 */
[--C-:B------:R-:W-:Y:S01]  /*1a410*/  @!P5 IMAD.IADD R25, R25, 0x1, -R29.reuse ;  /* 0x000000011919d824 */ /* 0x100fe200078e0a1d */
[----:B------:R0:W-:Y:S01]  /*1a420*/  STL [R1+0x210], R15 ;  /* 0x0002100f01007387 */ /* 0x0001e20000100800 */
[----:B------:R-:W-:-:S03]  /*1a430*/  @!P0 IMAD.IADD R11, R11, 0x1, -R29 ;  /* 0x000000010b0b8824 */ /* 0x000fc600078e0a1d */
[--C-:B------:R-:W-:Y:S02]  /*1a440*/  @!P1 IMAD.IADD R2, R2, 0x1, -R29.reuse ;  /* 0x0000000102029824 */ /* 0x100fe400078e0a1d */
[--C-:B------:R-:W-:Y:S01]  /*1a450*/  @!P2 IMAD.IADD R17, R17, 0x1, -R29.reuse ;  /* 0x000000011111a824 */ /* 0x100fe200078e0a1d */
[----:B0-----:R-:W2:Y:S02]  /*1a460*/  LDL.LU R15, [R1+0x1bc] ;  /* 0x0001bc00010f7983 */ /* 0x001ea40000300800 */
[--C-:B------:R-:W-:Y:S02]  /*1a470*/  @!P4 IMAD.IADD R26, R26, 0x1, -R29.reuse ;  /* 0x000000011a1ac824 */ /* 0x100fe400078e0a1d */
[----:B------:R0:W-:Y:S01]  /*1a480*/  STL [R1+0x20c], R16 ;  /* 0x00020c1001007387 */ /* 0x0001e20000100800 */
[----:B------:R-:W-:-:S03]  /*1a490*/  @!P3 IMAD.IADD R19, R19, 0x1, -R29 ;  /* 0x000000011313b824 */ /* 0x000fc600078e0a1d */
[----:B0-----:R-:W2:Y:S04]  /*1a4a0*/  LDL.LU R16, [R1+0x1b8] ;  /* 0x0001b80001107983 */ /* 0x001ea80000300800 */
[----:B------:R0:W-:Y:S04]  /*1a4b0*/  STL [R1+0x1ec], R25 ;  /* 0x0001ec1901007387 */ /* 0x0001e80000100800 */
[----:B0-----:R-:W2:Y:S04]  /*1a4c0*/  LDL.LU R25, [R1+0x190] ;  /* 0x0001900001197983 */ /* 0x001ea80000300800 */
[----:B------:R-:W-:Y:S04]  /*1a4d0*/  STL [R1+0x1f0], R11 ;  /* 0x0001f00b01007387 */ /* 0x000fe80000100800 */
[----:B------:R-:W-:Y:S04]  /*1a4e0*/  STL [R1+0x1f4], R2 ;  /* 0x0001f40201007387 */ /* 0x000fe80000100800 */
[----:B------:R-:W-:Y:S04]  /*1a4f0*/  STL [R1+0x1fc], R17 ;  /* 0x0001fc1101007387 */ /* 0x000fe80000100800 */
[----:B------:R0:W-:Y:S04]  /*1a500*/  STL [R1+0x1d8], R26 ;  /* 0x0001d81a01007387 */ /* 0x0001e80000100800 */
[----:B------:R1:W-:Y:S04]  /*1a510*/  STL [R1+0x1f8], R19 ;  /* 0x0001f81301007387 */ /* 0x0003e80000100800 */
[----:B0-----:R-:W2:Y:S01]  /*1a520*/  LDL R26, [R1+0xbdc] ;  /* 0x000bdc00011a7983 */ /* 0x001ea20000100800 */
[----:B-----5:R-:W-:-:S02]  /*1a530*/  ISETP.GT.U32.AND P6, PT, R29, R22, PT ;  /* 0x000000161d00720c */ /* 0x020fc40003fc4070 */
[C---:B------:R-:W-:Y:S01]  /*1a540*/  ISETP.GT.U32.AND P0, PT, R29.reuse, R27, PT ;  /* 0x0000001b1d00720c */ /* 0x040fe20003f04070 */
[----:B------:R-:W5:Y:S01]  /*1a550*/  LDL.LU R17, [R1+0x194] ;  /* 0x0001940001117983 */ /* 0x000f620000300800 */
[----:B------:R-:W-:-:S09]  /*1a560*/  ISETP.GT.U32.AND P1, PT, R29, R13, PT ;  /* 0x0000000d1d00720c */ /* 0x000fd20003f24070 */
[----:B------:R-:W-:-:S05]  /*1a570*/  @!P6 IMAD.IADD R22, R22, 0x1, -R29 ;  /* 0x000000011616e824 */ /* 0x000fca00078e0a1d */
[C---:B------:R-:W-:Y:S02]  /*1a580*/  ISETP.GT.U32.AND P6, PT, R29.reuse, R22, PT ;  /* 0x000000161d00720c */ /* 0x040fe40003fc4070 */
[----:B------:R-:W-:Y:S01]  /*1a590*/  ISETP.GT.U32.AND P2, PT, R29, R18, PT ;  /* 0x000000121d00720c */ /* 0x000fe20003f44070 */
[--C-:B------:R-:W-:Y:S01]  /*1a5a0*/  @!P0 IMAD.IADD R27, R27, 0x1, -R29.reuse ;  /* 0x000000011b1b8824 */ /* 0x100fe200078e0a1d */
[----:B------:R-:W-:Y:S01]  /*1a5b0*/  ISETP.GT.U32.AND P3, PT, R29, R21, PT ;  /* 0x000000151d00720c */ /* 0x000fe20003f64070 */
[----:B------:R-:W-:Y:S01]  /*1a5c0*/  @!P1 IMAD.IADD R13, R13, 0x1, -R29 ;  /* 0x000000010d0d9824 */ /* 0x000fe200078e0a1d */
[----:B------:R-:W-:-:S07]  /*1a5d0*/  ISETP.GT.U32.AND P5, PT, R29, R20, PT ;  /* 0x000000141d00720c */ /* 0x000fce0003fa4070 */
[--C-:B------:R-:W-:Y:S02]  /*1a5e0*/  @!P6 IMAD.IADD R22, R22, 0x1, -R29.reuse ;  /* 0x000000011616e824 */ /* 0x100fe400078e0a1d */
[--C-:B------:R-:W-:Y:S02]  /*1a5f0*/  @!P2 IMAD.IADD R18, R18, 0x1, -R29.reuse ;  /* 0x000000011212a824 */ /* 0x100fe400078e0a1d */
[--C-:B------:R-:W-:Y:S02]  /*1a600*/  @!P3 IMAD.IADD R21, R21, 0x1, -R29.reuse ;  /* 0x000000011515b824 */ /* 0x100fe400078e0a1d */
[----:B------:R-:W-:Y:S01]  /*1a610*/  @!P5 IMAD.IADD R20, R20, 0x1, -R29 ;  /* 0x000000011414d824 */ /* 0x000fe200078e0a1d */
[----:B------:R-:W-:-:S04]  /*1a620*/  ISETP.GT.U32.AND P4, PT, R29, R23, PT ;  /* 0x000000171d00720c */ /* 0x000fc80003f84070 */
[----:B------:R0:W-:Y:S04]  /*1a630*/  STL [R1+0x1dc], R20 ;  /* 0x0001dc1401007387 */ /* 0x0001e80000100800 */
[----:B-1----:R-:W5:Y:S04]  /*1a640*/  LDL.LU R19, [R1+0x19c] ;  /* 0x00019c0001137983 */ /* 0x002f680000300800 */
[----:B------:R1:W-:Y:S04]  /*1a650*/  STL [R1+0x1e0], R22 ;  /* 0x0001e01601007387 */ /* 0x0003e80000100800 */
[----:B0-----:R-:W5:Y:S04]  /*1a660*/  LDL.LU R20, [R1+0x1a4] ;  /* 0x0001a40001147983 */ /* 0x001f680000300800 */
[----:B-1----:R-:W5:Y:S01]  /*1a670*/  LDL.LU R22, [R1+0x1a0] ;  /* 0x0001a00001167983 */ /* 0x002f620000300800 */
[----:B------:R-:W-:Y:S01]  /*1a680*/  @!P4 IMAD.IADD R23, R23, 0x1, -R29 ;  /* 0x000000011717c824 */ /* 0x000fe200078e0a1d */
[----:B---3--:R-:W-:-:S02]  /*1a690*/  ISETP.GT.U32.AND P6, PT, R29, R8, PT ;  /* 0x000000081d00720c */ /* 0x008fc40003fc4070 */
[C---:B----4-:R-:W-:Y:S02]  /*1a6a0*/  ISETP.GT.U32.AND P0, PT, R29.reuse, R9, PT ;  /* 0x000000091d00720c */ /* 0x050fe40003f04070 */
[C---:B--2---:R-:W-:Y:S02]  /*1a6b0*/  ISETP.GT.U32.AND P1, PT, R29.reuse, R12, PT ;  /* 0x0000000c1d00720c */ /* 0x044fe40003f24070 */
[----:B------:R-:W-:-:S07]  /*1a6c0*/  ISETP.GT.U32.AND P2, PT, R29, R14, PT ;  /* 0x0000000e1d00720c */ /* 0x000fce0003f44070 */
[--C-:B------:R-:W-:Y:S01]  /*1a6d0*/  @!P6 IMAD.IADD R8, R8, 0x1, -R29.reuse ;  /* 0x000000010808e824 */ /* 0x100fe200078e0a1d */
[----:B------:R-:W-:Y:S01]  /*1a6e0*/  ISETP.GT.U32.AND P6, PT, R29, R27, PT ;  /* 0x0000001b1d00720c */ /* 0x000fe20003fc4070 */
[--C-:B------:R-:W-:Y:S01]  /*1a6f0*/  @!P0 IMAD.IADD R9, R9, 0x1, -R29.reuse ;  /* 0x0000000109098824 */ /* 0x100fe200078e0a1d */
        /* <DEDUP_REMOVED lines=8> */
[--C-:B------:R-:W-:Y:S02]  /*1a780*/  @!P1 IMAD.IADD R18, R18, 0x1, -R29.reuse ;  /* 0x0000000112129824 */ /* 0x100fe400078e0a1d */
[----:B------:R-:W-:-:S10]  /*1a790*/  @!P2 IMAD.IADD R21, R21, 0x1, -R29 ;  /* 0x000000011515a824 */ /* 0x000fd400078e0a1d */
[--C-:B------:R-:W-:Y:S01]  /*1a7a0*/  @!P3 IMAD.IADD R15, R15, 0x1, -R29.reuse ;  /* 0x000000010f0fb824 */ /* 0x100fe200078e0a1d */
[----:B------:R-:W-:Y:S02]  /*1a7b0*/  ISETP.GT.U32.AND P3, PT, R29, R23, PT ;  /* 0x000000171d00720c */ /* 0x000fe40003f64070 */
[----:B------:R-:W-:Y:S02]  /*1a7c0*/  IABS R2, R26 ;  /* 0x0000001a00027213 */ /* 0x000fe40000000000 */
[----:B------:R-:W2:Y:S04]  /*1a7d0*/  LDL.LU R26, [R1+0x174] ;  /* 0x00017400011a7983 */ /* 0x000ea80000300800 */
[----:B------:R0:W-:Y:S04]  /*1a7e0*/  STL [R1+0x1e8], R27 ;  /* 0x0001e81b01007387 */ /* 0x0001e80000100800 */
[----:B0-----:R-:W3:Y:S04]  /*1a7f0*/  LDL.LU R27, [R1+0x178] ;  /* 0x00017800011b7983 */ /* 0x001ee80000300800 */
[----:B------:R0:W-:Y:S04]  /*1a800*/  STL [R1+0x1e4], R13 ;  /* 0x0001e40d01007387 */ /* 0x0001e80000100800 */
[----:B------:R-:W4:Y:S04]  /*1a810*/  LDL.LU R10, [R1+0x17c] ;  /* 0x00017c00010a7983 */ /* 0x000f280000300800 */
[----:B------:R1:W-:Y:S04]  /*1a820*/  STL [R1+0x1c0], R18 ;  /* 0x0001c01201007387 */ /* 0x0003e80000100800 */
[----:B------:R-:W2:Y:S04]  /*1a830*/  LDL.LU R11, [R1+0x18c] ;  /* 0x00018c00010b7983 */ /* 0x000ea80000300800 */
[----:B------:R1:W-:Y:S04]  /*1a840*/  STL [R1+0x1c4], R21 ;  /* 0x0001c41501007387 */ /* 0x0003e80000100800 */
[----:B0-----:R-:W3:Y:S04]  /*1a850*/  LDL.LU R13, [R1+0x184] ;  /* 0x00018400010d7983 */ /* 0x001ee80000300800 */
[----:B-1----:R-:W3:Y:S01]  /*1a860*/  LDL.LU R18, [R1+0x15c] ;  /* 0x00015c0001127983 */ /* 0x002ee20000300800 */
[----:B------:R-:W-:-:S05]  /*1a870*/  @!P3 IMAD.IADD R23, R23, 0x1, -R29 ;  /* 0x000000011717b824 */ /* 0x000fca00078e0a1d */
[----:B------:R0:W-:Y:S04]  /*1a880*/  STL [R1+0x1c8], R23 ;  /* 0x0001c81701007387 */ /* 0x0001e80000100800 */
[----:B------:R-:W3:Y:S01]  /*1a890*/  LDL.LU R21, [R1+0x160] ;  /* 0x0001600001157983 */ /* 0x000ee20000300800 */
[C---:B------:R-:W-:Y:S02]  /*1a8a0*/  ISETP.GT.U32.AND P5, PT, R29.reuse, R24, PT ;  /* 0x000000181d00720c */ /* 0x040fe40003fa4070 */
[C---:B------:R-:W-:Y:S02]  /*1a8b0*/  ISETP.GT.U32.AND P4, PT, R29.reuse, R16, PT ;  /* 0x000000101d00720c */ /* 0x040fe40003f84070 */
[C---:B------:R-:W-:Y:S01]  /*1a8c0*/  ISETP.GT.U32.AND P0, PT, R29.reuse, R9, PT ;  /* 0x000000091d00720c */ /* 0x040fe20003f04070 */
[----:B0-----:R-:W3:Y:S08]  /*1a8d0*/  LDL.LU R23, [R1+0x164] ;  /* 0x0001640001177983 */ /* 0x001ef00000300800 */
[--C-:B------:R-:W-:Y:S01]  /*1a8e0*/  @!P5 IMAD.IADD R24, R24, 0x1, -R29.reuse ;  /* 0x000000011818d824 */ /* 0x100fe200078e0a1d */
[----:B------:R-:W-:Y:S01]  /*1a8f0*/  ISETP.GT.U32.AND P5, PT, R29, R25, PT ;  /* 0x000000191d00720c */ /* 0x000fe20003fa4070 */
[----:B------:R-:W-:-:S03]  /*1a900*/  @!P4 IMAD.IADD R16, R16, 0x1, -R29 ;  /* 0x000000011010c824 */ /* 0x000fc600078e0a1d */
[C---:B------:R-:W-:Y:S02]  /*1a910*/  ISETP.GT.U32.AND P4, PT, R29.reuse, R24, PT ;  /* 0x000000181d00720c */ /* 0x040fe40003f84070 */
[----:B------:R-:W-:-:S07]  /*1a920*/  ISETP.GT.U32.AND P1, PT, R29, R12, PT ;  /* 0x0000000c1d00720c */ /* 0x000fce0003f24070 */
[----:B------:R-:W-:Y:S01]  /*1a930*/  @!P5 IMAD.IADD R25, R25, 0x1, -R29 ;  /* 0x000000011919d824 */ /* 0x000fe200078e0a1d */
[----:B------:R-:W-:-:S03]  /*1a940*/  ISETP.GT.U32.AND P5, PT, R29, R8, PT ;  /* 0x000000081d00720c */ /* 0x000fc60003fa4070 */
[--C-:B------:R-:W-:Y:S01]  /*1a950*/  @!P4 IMAD.IADD R24, R24, 0x1, -R29.reuse ;  /* 0x000000011818c824 */ /* 0x100fe200078e0a1d */
[----:B------:R-:W-:Y:S01]  /*1a960*/  ISETP.GT.U32.AND P4, PT, R29, R25, PT ;  /* 0x000000191d00720c */ /* 0x000fe20003f84070 */
[----:B------:R-:W-:Y:S01]  /*1a970*/  @!P0 IMAD.IADD R9, R9, 0x1, -R29 ;  /* 0x0000000109098824 */ /* 0x000fe200078e0a1d */
[C---:B------:R-:W-:Y:S02]  /*1a980*/  ISETP.GT.U32.AND P2, PT, R29.reuse, R14, PT ;  /* 0x0000000e1d00720c */ /* 0x040fe40003f44070 */
[----:B-----5:R-:W-:-:S05]  /*1a990*/  ISETP.GT.U32.AND P0, PT, R29, R19, PT ;  /* 0x000000131d00720c */ /* 0x020fca0003f04070 */
[--C-:B------:R-:W-:Y:S01]  /*1a9a0*/  @!P5 IMAD.IADD R8, R8, 0x1, -R29.reuse ;  /* 0x000000010808d824 */ /* 0x100fe200078e0a1d */
[C---:B------:R-:W-:Y:S01]  /*1a9b0*/  ISETP.GT.U32.AND P5, PT, R29.reuse, R17, PT ;  /* 0x000000111d00720c */ /* 0x040fe20003fa4070 */
[--C-:B------:R-:W-:Y:S01]  /*1a9c0*/  @!P1 IMAD.IADD R12, R12, 0x1, -R29.reuse ;  /* 0x000000010c0c9824 */ /* 0x100fe200078e0a1d */
[----:B------:R-:W-:Y:S01]  /*1a9d0*/  ISETP.GT.U32.AND P1, PT, R29, R20, PT ;  /* 0x000000141d00720c */ /* 0x000fe20003f24070 */
[--C-:B------:R-:W-:Y:S01]  /*1a9e0*/  @!P4 IMAD.IADD R25, R25, 0x1, -R29.reuse ;  /* 0x000000011919c824 */ /* 0x100fe200078e0a1d */
[C---:B------:R-:W-:Y:S01]  /*1a9f0*/  ISETP.GT.U32.AND P3, PT, R29.reuse, R15, PT ;  /* 0x0000000f1d00720c */ /* 0x040fe20003f64070 */
[----:B------:R0:W-:Y:S01]  /*1aa00*/  STL [R1+0x1d4], R24 ;  /* 0x0001d41801007387 */ /* 0x0001e20000100800 */
[--C-:B------:R-:W-:Y:S01]  /*1aa10*/  @!P2 IMAD.IADD R14, R14, 0x1, -R29.reuse ;  /* 0x000000010e0ea824 */ /* 0x100fe200078e0a1d */
[----:B------:R-:W-:Y:S01]  /*1aa20*/  ISETP.GT.U32.AND P2, PT, R29, R22, PT ;  /* 0x000000161d00720c */ /* 0x000fe20003f44070 */
[----:B------:R-:W-:Y:S01]  /*1aa30*/  @!P0 IMAD.IADD R19, R19, 0x1, -R29 ;  /* 0x0000000113138824 */ /* 0x000fe200078e0a1d */
[----:B------:R-:W-:-:S04]  /*1aa40*/  ISETP.GT.U32.AND P6, PT, R29, R16, PT ;  /* 0x000000101d00720c */ /* 0x000fc80003fc4070 */
[--C-:B------:R-:W-:Y:S01]  /*1aa50*/  @!P5 IMAD.IADD R17, R17, 0x1, -R29.reuse ;  /* 0x000000011111d824 */ /* 0x100fe200078e0a1d */
[----:B0-----:R-:W5:Y:S01]  /*1aa60*/  LDL.LU R24, [R1+0x170] ;  /* 0x0001700001187983 */ /* 0x001f620000300800 */
[--C-:B------:R-:W-:Y:S02]  /*1aa70*/  @!P1 IMAD.IADD R20, R20, 0x1, -R29.reuse ;  /* 0x0000000114149824 */ /* 0x100fe400078e0a1d */
[--C-:B------:R-:W-:Y:S01]  /*1aa80*/  @!P3 IMAD.IADD R15, R15, 0x1, -R29.reuse ;  /* 0x000000010f0fb824 */ /* 0x100fe200078e0a1d */
[----:B------:R-:W-:Y:S02]  /*1aa90*/  STL [R1+0x1d0], R8 ;  /* 0x0001d00801007387 */ /* 0x000fe40000100800 */
[--C-:B------:R-:W-:Y:S02]  /*1aaa0*/  @!P2 IMAD.IADD R22, R22, 0x1, -R29.reuse ;  /* 0x000000011616a824 */ /* 0x100fe400078e0a1d */
[----:B------:R-:W-:Y:S01]  /*1aab0*/  @!P6 IMAD.IADD R16, R16, 0x1, -R29 ;  /* 0x000000011010e824 */ /* 0x000fe200078e0a1d */
[----:B------:R-:W-:Y:S04]  /*1aac0*/  STL [R1+0x1a8], R9 ;  /* 0x0001a80901007387 */ /* 0x000fe80000100800 */
        /* <DEDUP_REMOVED lines=10> */
[----:B----4-:R-:W-:-:S02]  /*1ab70*/  ISETP.GT.U32.AND P4, PT, R29, R10, PT ;  /* 0x0000000a1d00720c */ /* 0x010fc40003f84070 */
[C---:B--2---:R-:W-:Y:S02]  /*1ab80*/  ISETP.GT.U32.AND P5, PT, R29.reuse, R11, PT ;  /* 0x0000000b1d00720c */ /* 0x044fe40003fa4070 */
[C---:B---3--:R-:W-:Y:S02]  /*1ab90*/  ISETP.GT.U32.AND P0, PT, R29.reuse, R13, PT ;  /* 0x0000000d1d00720c */ /* 0x048fe40003f04070 */
        /* <DEDUP_REMOVED lines=9> */
[--C-:B------:R-:W-:Y:S01]  /*1ac30*/  @!P4 IMAD.IADD R17, R17, 0x1, -R29.reuse ;  /* 0x000000011111c824 */ /* 0x100fe200078e0a1d */
[----:B------:R-:W-:Y:S01]  /*1ac40*/  ISETP.GT.U32.AND P3, PT, R29, R26, PT ;  /* 0x0000001a1d00720c */ /* 0x000fe20003f64070 */
[--C-:B------:R-:W-:Y:S01]  /*1ac50*/  @!P5 IMAD.IADD R19, R19, 0x1, -R29.reuse ;  /* 0x000000011313d824 */ /* 0x100fe200078e0a1d */
[----:B------:R-:W-:Y:S02]  /*1ac60*/  ISETP.GT.U32.AND P2, PT, R29, R21, PT ;  /* 0x000000151d00720c */ /* 0x000fe40003f44070 */
[----:B------:R0:W-:Y:S01]  /*1ac70*/  STL [R1+0x194], R17 ;  /* 0x0001941101007387 */ /* 0x0001e20000100800 */
[--C-:B------:R-:W-:Y:S02]  /*1ac80*/  @!P0 IMAD.IADD R20, R20, 0x1, -R29.reuse ;  /* 0x0000000114148824 */ /* 0x100fe400078e0a1d */
[--C-:B------:R-:W-:Y:S01]  /*1ac90*/  @!P1 IMAD.IADD R22, R22, 0x1, -R29.reuse ;  /* 0x0000000116169824 */ /* 0x100fe200078e0a1d */
[----:B0-----:R-:W2:Y:S04]  /*1aca0*/  LDL.LU R17, [R1+0x154] ;  /* 0x0001540001117983 */ /* 0x001ea80000300800 */
[----:B------:R0:W-:Y:S04]  /*1acb0*/  STL [R1+0x19c], R19 ;  /* 0x00019c1301007387 */ /* 0x0001e80000100800 */
[----:B------:R-:W3:Y:S01]  /*1acc0*/  LDL.LU R8, [R1+0x120] ;  /* 0x0001200001087983 */ /* 0x000ee20000300800 */
[----:B------:R-:W-:-:S03]  /*1acd0*/  @!P3 IMAD.IADD R26, R26, 0x1, -R29 ;  /* 0x000000011a1ab824 */ /* 0x000fc600078e0a1d */
[----:B------:R1:W-:Y:S04]  /*1ace0*/  STL [R1+0x1a4], R20 ;  /* 0x0001a41401007387 */ /* 0x0003e80000100800 */
[----:B------:R-:W4:Y:S04]  /*1acf0*/  LDL.LU R9, [R1+0x124] ;  /* 0x0001240001097983 */ /* 0x000f280000300800 */
[----:B------:R1:W-:Y:S01]  /*1ad00*/  STL [R1+0x1a0], R22 ;  /* 0x0001a01601007387 */ /* 0x0003e20000100800 */
[----:B------:R-:W-:-:S03]  /*1ad10*/  @!P2 IMAD.IADD R21, R21, 0x1, -R29 ;  /* 0x000000011515a824 */ /* 0x000fc600078e0a1d */
[----:B0-----:R-:W2:Y:S01]  /*1ad20*/  LDL.LU R19, [R1+0x12c] ;  /* 0x00012c0001137983 */ /* 0x001ea20000300800 */
[----:B------:R-:W-:-:S03]  /*1ad30*/  ISETP.GT.U32.AND P2, PT, R29, R26, PT ;  /* 0x0000001a1d00720c */ /* 0x000fc60003f44070 */
[----:B-1----:R-:W2:Y:S10]  /*1ad40*/  LDL.LU R20, [R1+0x134] ;  /* 0x0001340001147983 */ /* 0x002eb40000300800 */
[----:B------:R-:W-:-:S05]  /*1ad50*/  @!P2 IMAD.IADD R26, R26, 0x1, -R29 ;  /* 0x000000011a1aa824 */ /* 0x000fca00078e0a1d */
[----:B------:R0:W-:Y:S04]  /*1ad60*/  STL [R1+0x174], R26 ;  /* 0x0001741a01007387 */ /* 0x0001e80000100800 */
[----:B------:R-:W2:Y:S04]  /*1ad70*/  LDL.LU R22, [R1+0x130] ;  /* 0x0001300001167983 */ /* 0x000ea80000300800 */
[----:B0-----:R-:W2:Y:S01]  /*1ad80*/  LDL.LU R26, [R1+0xfc] ;  /* 0x0000fc00011a7983 */ /* 0x001ea20000300800 */
[C---:B------:R-:W-:Y:S02]  /*1ad90*/  ISETP.GT.U32.AND P6, PT, R29.reuse, R27, PT ;  /* 0x0000001b1d00720c */ /* 0x040fe40003fc4070 */
[----:B------:R-:W-:-:S02]  /*1ada0*/  ISETP.GT.U32.AND P3, PT, R29, R23, PT ;  /* 0x000000171d00720c */ /* 0x000fc40003f64070 */
[----:B------:R-:W-:-:S09]  /*1adb0*/  ISETP.GT.U32.AND P4, PT, R29, R10, PT ;  /* 0x0000000a1d00720c */ /* 0x000fd20003f84070 */
[--C-:B------:R-:W-:Y:S01]  /*1adc0*/  @!P6 IMAD.IADD R27, R27, 0x1, -R29.reuse ;  /* 0x000000011b1be824 */ /* 0x100fe200078e0a1d */
[----:B-----5:R-:W-:Y:S01]  /*1add0*/  ISETP.GT.U32.AND P6, PT, R29, R24, PT ;  /* 0x000000181d00720c */ /* 0x020fe20003fc4070 */
[--C-:B------:R-:W-:Y:S01]  /*1ade0*/  @!P3 IMAD.IADD R23, R23, 0x1, -R29.reuse ;  /* 0x000000011717b824 */ /* 0x100fe200078e0a1d */
[C---:B------:R-:W-:Y:S02]  /*1adf0*/  ISETP.GT.U32.AND P5, PT, R29.reuse, R11, PT ;  /* 0x0000000b1d00720c */ /* 0x040fe40003fa4070 */
[C---:B------:R-:W-:Y:S02]  /*1ae00*/  ISETP.GT.U32.AND P3, PT, R29.reuse, R27, PT ;  /* 0x0000001b1d00720c */ /* 0x040fe40003f64070 */
[----:B------:R-:W-:Y:S01]  /*1ae10*/  ISETP.GT.U32.AND P0, PT, R29, R13, PT ;  /* 0x0000000d1d00720c */ /* 0x000fe20003f04070 */
[----:B------:R-:W-:-:S06]  /*1ae20*/  @!P4 IMAD.IADD R10, R10, 0x1, -R29 ;  /* 0x000000010a0ac824 */ /* 0x000fcc00078e0a1d */
[----:B------:R-:W-:Y:S01]  /*1ae30*/  @!P6 IMAD.IADD R24, R24, 0x1, -R29 ;  /* 0x000000011818e824 */ /* 0x000fe200078e0a1d */
[----:B------:R-:W-:-:S04]  /*1ae40*/  ISETP.GT.U32.AND P4, PT, R29, R25, PT ;  /* 0x000000191d00720c */ /* 0x000fc80003f84070 */
[----:B------:R-:W-:Y:S01]  /*1ae50*/  ISETP.GT.U32.AND P6, PT, R29, R24, PT ;  /* 0x000000181d00720c */ /* 0x000fe20003fc4070 */
[--C-:B------:R-:W-:Y:S01]  /*1ae60*/  @!P3 IMAD.IADD R27, R27, 0x1, -R29.reuse ;  /* 0x000000011b1bb824 */ /* 0x100fe200078e0a1d */
[----:B------:R-:W-:Y:S01]  /*1ae70*/  ISETP.GT.U32.AND P1, PT, R29, R18, PT ;  /* 0x000000121d00720c */ /* 0x000fe20003f24070 */
[--C-:B------:R-:W-:Y:S01]  /*1ae80*/  @!P5 IMAD.IADD R11, R11, 0x1, -R29.reuse ;  /* 0x000000010b0bd824 */ /* 0x100fe200078e0a1d */
[----:B------:R-:W-:Y:S01]  /*1ae90*/  ISETP.GT.U32.AND P5, PT, R29, R12, PT ;  /* 0x0000000c1d00720c */ /* 0x000fe20003fa4070 */
[--C-:B------:R-:W-:Y:S01]  /*1aea0*/  @!P0 IMAD.IADD R13, R13, 0x1, -R29.reuse ;  /* 0x000000010d0d8824 */ /* 0x100fe200078e0a1d */
[C---:B------:R-:W-:Y:S01]  /*1aeb0*/  ISETP.GT.U32.AND P0, PT, R29.reuse, R14, PT ;  /* 0x0000000e1d00720c */ /* 0x040fe20003f04070 */
[----:B------:R0:W-:Y:S01]  /*1aec0*/  STL [R1+0x178], R27 ;  /* 0x0001781b01007387 */ /* 0x0001e20000100800 */
[----:B------:R-:W-:Y:S01]  /*1aed0*/  ISETP.GT.U32.AND P2, PT, R29, R21, PT ;  /* 0x000000151d00720c */ /* 0x000fe20003f44070 */
[----:B------:R-:W-:-:S04]  /*1aee0*/  @!P4 IMAD.IADD R25, R25, 0x1, -R29 ;  /* 0x000000011919c824 */ /* 0x000fc800078e0a1d */
[--C-:B------:R-:W-:Y:S01]  /*1aef0*/  @!P6 IMAD.IADD R24, R24, 0x1, -R29.reuse ;  /* 0x000000011818e824 */ /* 0x100fe200078e0a1d */
[----:B0-----:R-:W5:Y:S01]  /*1af00*/  LDL.LU R27, [R1+0x100] ;  /* 0x00010000011b7983 */ /* 0x001f620000300800 */
[--C-:B------:R-:W-:Y:S01]  /*1af10*/  @!P1 IMAD.IADD R18, R18, 0x1, -R29.reuse ;  /* 0x0000000112129824 */ /* 0x100fe200078e0a1d */
[C---:B------:R-:W-:Y:S01]  /*1af20*/  ISETP.GT.U32.AND P1, PT, R29.reuse, R15, PT ;  /* 0x0000000f1d00720c */ /* 0x040fe20003f24070 */
[--C-:B------:R-:W-:Y:S01]  /*1af30*/  @!P5 IMAD.IADD R12, R12, 0x1, -R29.reuse ;  /* 0x000000010c0cd824 */ /* 0x100fe200078e0a1d */
[----:B------:R-:W-:Y:S01]  /*1af40*/  ISETP.GT.U32.AND P3, PT, R29, R23, PT ;  /* 0x000000171d00720c */ /* 0x000fe20003f64070 */
[--C-:B------:R-:W-:Y:S01]  /*1af50*/  @!P0 IMAD.IADD R14, R14, 0x1, -R29.reuse ;  /* 0x000000010e0e8824 */ /* 0x100fe200078e0a1d */
[----:B------:R-:W-:Y:S01]  /*1af60*/  STL [R1+0x17c], R10 ;  /* 0x00017c0a01007387 */ /* 0x000fe20000100800 */
[--C-:B------:R-:W-:Y:S01]  /*1af70*/  @!P2 IMAD.IADD R21, R21, 0x1, -R29.reuse ;  /* 0x000000011515a824 */ /* 0x100fe200078e0a1d */
[----:B------:R-:W-:Y:S02]  /*1af80*/  ISETP.GT.U32.AND P2, PT, R29, R16, PT ;  /* 0x000000101d00720c */ /* 0x000fe40003f44070 */
[----:B------:R-:W-:Y:S05]  /*1af90*/  STL [R1+0x18c], R11 ;  /* 0x00018c0b01007387 */ /* 0x000fea0000100800 */
[--C-:B------:R-:W-:Y:S01]  /*1afa0*/  @!P1 IMAD.IADD R15, R15, 0x1, -R29.reuse ;  /* 0x000000010f0f9824 */ /* 0x100fe200078e0a1d */
[----:B------:R-:W-:Y:S01]  /*1afb0*/  STL [R1+0x184], R13 ;  /* 0x0001840d01007387 */ /* 0x000fe20000100800 */
[----:B------:R-:W-:-:S03]  /*1afc0*/  @!P3 IMAD.IADD R23, R23, 0x1, -R29 ;  /* 0x000000011717b824 */ /* 0x000fc600078e0a1d */
[----:B------:R0:W-:Y:S04]  /*1afd0*/  STL [R1+0x15c], R18 ;  /* 0x00015c1201007387 */ /* 0x0001e80000100800 */
[----:B------:R-:W-:Y:S04]  /*1afe0*/  STL [R1+0x160], R21 ;  /* 0x0001601501007387 */ /* 0x000fe80000100800 */
[----:B0-----:R-:W5:Y:S04]  /*1aff0*/  LDL R18, [R1+0x22d8] ;  /* 0x0022d80001127983 */ /* 0x001f680000100800 */
[----:B------:R-:W-:Y:S04]  /*1b000*/  STL [R1+0x164], R23 ;  /* 0x0001641701007387 */ /* 0x000fe80000100800 */
[----:B------:R0:W-:Y:S01]  /*1b010*/  STL [R1+0x170], R24 ;  /* 0x0001701801007387 */ /* 0x0001e20000100800 */
[----:B------:R-:W-:-:S03]  /*1b020*/  @!P2 IMAD.IADD R16, R16, 0x1, -R29 ;  /* 0x000000011010a824 */ /* 0x000fc600078e0a1d */
        /* <DEDUP_REMOVED lines=18> */
[C---:B------:R-:W-:Y:S01]  /*1b150*/  ISETP.GT.U32.AND P3, PT, R29.reuse, R17, PT ;  /* 0x000000111d00720c */ /* 0x040fe20003f64070 */
[--C-:B------:R-:W-:Y:S01]  /*1b160*/  @!P4 IMAD.IADD R12, R12, 0x1, -R29.reuse ;  /* 0x000000010c0cc824 */ /* 0x100fe200078e0a1d */
[C---:B------:R-:W-:Y:S02]  /*1b170*/  ISETP.GT.U32.AND P1, PT, R29.reuse, R22, PT ;  /* 0x000000161d00720c */ /* 0x040fe40003f24070 */
[----:B------:R0:W-:Y:S01]  /*1b180*/  STL [R1+0x16c], R25 ;  /* 0x00016c1901007387 */ /* 0x0001e20000100800 */
[--C-:B------:R-:W-:Y:S01]  /*1b190*/  @!P5 IMAD.IADD R14, R14, 0x1, -R29.reuse ;  /* 0x000000010e0ed824 */ /* 0x100fe200078e0a1d */
[----:B------:R-:W-:Y:S01]  /*1b1a0*/  ISETP.GT.U32.AND P2, PT, R29, R26, PT ;  /* 0x0000001a1d00720c */ /* 0x000fe20003f44070 */
[--C-:B------:R-:W-:Y:S01]  /*1b1b0*/  @!P0 IMAD.IADD R15, R15, 0x1, -R29.reuse ;  /* 0x000000010f0f8824 */ /* 0x100fe200078e0a1d */
[----:B0-----:R-:W2:Y:S04]  /*1b1c0*/  LDL.LU R25, [R1+0xec] ;  /* 0x0000ec0001197983 */ /* 0x001ea80000300800 */
[----:B------:R0:W-:Y:S04]  /*1b1d0*/  STL [R1+0x138], R12 ;  /* 0x0001380c01007387 */ /* 0x0001e80000100800 */
[----:B------:R-:W3:Y:S01]  /*1b1e0*/  LDL.LU R11, [R1+0xf8] ;  /* 0x0000f800010b7983 */ /* 0x000ee20000300800 */
[----:B------:R-:W-:-:S03]  /*1b1f0*/  @!P3 IMAD.IADD R17, R17, 0x1, -R29 ;  /* 0x000000011111b824 */ /* 0x000fc600078e0a1d */
[----:B------:R1:W-:Y:S01]  /*1b200*/  STL [R1+0x13c], R14 ;  /* 0x00013c0e01007387 */ /* 0x0003e20000100800 */
[----:B------:R-:W-:-:S03]  /*1b210*/  @!P1 IMAD.IADD R22, R22, 0x1, -R29 ;  /* 0x0000000116169824 */ /* 0x000fc600078e0a1d */
[----:B0-----:R-:W4:Y:S01]  /*1b220*/  LDL.LU R12, [R1+0xf4] ;  /* 0x0000f400010c7983 */ /* 0x001f220000300800 */
[----:B------:R-:W-:-:S03]  /*1b230*/  ISETP.GT.U32.AND P1, PT, R29, R16, PT ;  /* 0x000000101d00720c */ /* 0x000fc60003f24070 */
[----:B------:R0:W-:Y:S01]  /*1b240*/  STL [R1+0x14c], R15 ;  /* 0x00014c0f01007387 */ /* 0x0001e20000100800 */
[----:B------:R-:W-:-:S03]  /*1b250*/  @!P2 IMAD.IADD R26, R26, 0x1, -R29 ;  /* 0x000000011a1aa824 */ /* 0x000fc600078e0a1d */
[----:B-1----:R-:W2:Y:S01]  /*1b260*/  LDL.LU R14, [R1+0xc0] ;  /* 0x0000c000010e7983 */ /* 0x002ea20000300800 */
[----:B------:R-:W-:-:S03]  /*1b270*/  ISETP.GT.U32.AND P2, PT, R29, R17, PT ;  /* 0x000000111d00720c */ /* 0x000fc60003f44070 */
[----:B0-----:R-:W2:Y:S02]  /*1b280*/  LDL.LU R15, [R1+0xc4] ;  /* 0x0000c400010f7983 */ /* 0x001ea40000300800 */
[----:B------:R-:W-:-:S08]  /*1b290*/  @!P1 IMAD.IADD R16, R16, 0x1, -R29 ;  /* 0x0000000110109824 */ /* 0x000fd000078e0a1d */
[----:B------:R-:W-:Y:S01]  /*1b2a0*/  @!P2 IMAD.IADD R17, R17, 0x1, -R29 ;  /* 0x000000011111a824 */ /* 0x000fe200078e0a1d */
[----:B------:R0:W-:Y:S04]  /*1b2b0*/  STL [R1+0x158], R16 ;  /* 0x0001581001007387 */ /* 0x0001e80000100800 */
[----:B0-----:R-:W2:Y:S04]  /*1b2c0*/  LDL.LU R16, [R1+0xd4] ;  /* 0x0000d40001107983 */ /* 0x001ea80000300800 */
[----:B------:R0:W-:Y:S04]  /*1b2d0*/  STL [R1+0x154], R17 ;  /* 0x0001541101007387 */ /* 0x0001e80000100800 */
[----:B0-----:R-:W2:Y:S01]  /*1b2e0*/  LDL.LU R17, [R1+0xe0] ;  /* 0x0000e00001117983 */ /* 0x001ea20000300800 */
[----:B-----5:R-:W-:Y:S01]  /*1b2f0*/  ISETP.GT.U32.AND P3, PT, R29, R27, PT ;  /* 0x0000001b1d00720c */ /* 0x020fe20003f64070 */
[----:B------:R-:W-:Y:S01]  /*1b300*/  IMAD.HI.U32 R0, R28, R5, RZ ;  /* 0x000000051c007227 */ /* 0x000fe200078e00ff */
[----:B------:R-:W-:-:S03]  /*1b310*/  IABS R4, R4 ;  /* 0x0000000400047213 */ /* 0x000fc60000000000 */
[----:B------:R-:W-:Y:S01]  /*1b320*/  IMAD.MOV R0, RZ, RZ, -R0 ;  /* 0x000000ffff007224 */ /* 0x000fe200078e0a00 */
[----:B------:R-:W-:-:S03]  /*1b330*/  ISETP.GT.U32.AND P4, PT, R29, R9, PT ;  /* 0x000000091d00720c */ /* 0x000fc60003f84070 */
[----:B------:R-:W-:Y:S02]  /*1b340*/  IMAD R5, R29, R0, R5 ;  /* 0x000000001d057224 */ /* 0x000fe400078e0205 */
[----:B------:R-:W-:-:S04]  /*1b350*/  IMAD.HI.U32 R0, R28, R4, RZ ;  /* 0x000000041c007227 */ /* 0x000fc800078e00ff */
[----:B------:R-:W-:Y:S01]  /*1b360*/  @!P3 IMAD.IADD R27, R27, 0x1, -R29 ;  /* 0x000000011b1bb824 */ /* 0x000fe200078e0a1d */
[C---:B------:R-:W-:Y:S01]  /*1b370*/  ISETP.GT.U32.AND P3, PT, R29.reuse, R8, PT ;  /* 0x000000081d00720c */ /* 0x040fe20003f64070 */
[----:B------:R-:W-:Y:S01]  /*1b380*/  IMAD.MOV R0, RZ, RZ, -R0 ;  /* 0x000000ffff007224 */ /* 0x000fe200078e0a00 */
[----:B------:R-:W-:-:S03]  /*1b390*/  ISETP.GT.U32.AND P5, PT, R29, R19, PT ;  /* 0x000000131d00720c */ /* 0x000fc60003fa4070 */
[C---:B------:R-:W-:Y:S01]  /*1b3a0*/  IMAD R4, R29.reuse, R0, R4 ;  /* 0x000000001d047224 */ /* 0x040fe200078e0204 */
[----:B------:R-:W-:Y:S01]  /*1b3b0*/  ISETP.GT.U32.AND P2, PT, R29, R27, PT ;  /* 0x0000001b1d00720c */ /* 0x000fe20003f44070 */
[----:B------:R-:W-:-:S04]  /*1b3c0*/  IMAD.HI.U32 R0, R28, R3, RZ ;  /* 0x000000031c007227 */ /* 0x000fc800078e00ff */
[----:B------:R-:W-:Y:S02]  /*1b3d0*/  IMAD.MOV R0, RZ, RZ, -R0 ;  /* 0x000000ffff007224 */ /* 0x000fe400078e0a00 */
[--C-:B------:R-:W-:Y:S01]  /*1b3e0*/  @!P3 IMAD.IADD R8, R8, 0x1, -R29.reuse ;  /* 0x000000010808b824 */ /* 0x100fe200078e0a1d */
[----:B------:R-:W-:Y:S01]  /*1b3f0*/  ISETP.GT.U32.AND P3, PT, R29, R24, PT ;  /* 0x000000181d00720c */ /* 0x000fe20003f64070 */
[----:B------:R-:W-:Y:S01]  /*1b400*/  @!P4 IMAD.IADD R9, R9, 0x1, -R29 ;  /* 0x000000010909c824 */ /* 0x000fe200078e0a1d */
[C---:B------:R-:W-:Y:S01]  /*1b410*/  ISETP.GT.U32.AND P4, PT, R29.reuse, R10, PT ;  /* 0x0000000a1d00720c */ /* 0x040fe20003f84070 */
[C---:B------:R-:W-:Y:S02]  /*1b420*/  IMAD R3, R29.reuse, R0, R3 ;  /* 0x000000001d037224 */ /* 0x040fe400078e0203 */
[----:B------:R-:W-:Y:S01]  /*1b430*/  IMAD.HI.U32 R0, R28, R2, RZ ;  /* 0x000000021c007227 */ /* 0x000fe200078e00ff */
[----:B------:R-:W-:-:S03]  /*1b440*/  ISETP.GT.U32.AND P0, PT, R29, R20, PT ;  /* 0x000000141d00720c */ /* 0x000fc60003f04070 */
[----:B------:R-:W-:Y:S01]  /*1b450*/  IMAD.MOV R0, RZ, RZ, -R0 ;  /* 0x000000ffff007224 */ /* 0x000fe200078e0a00 */
[----:B------:R-:W-:Y:S01]  /*1b460*/  ISETP.GT.U32.AND P1, PT, R29, R22, PT ;  /* 0x000000161d00720c */ /* 0x000fe20003f24070 */
[--C-:B------:R-:W-:Y:S02]  /*1b470*/  @!P2 IMAD.IADD R27, R27, 0x1, -R29.reuse ;  /* 0x000000011b1ba824 */ /* 0x100fe400078e0a1d */
[--C-:B------:R-:W-:Y:S01]  /*1b480*/  @!P5 IMAD.IADD R19, R19, 0x1, -R29.reuse ;  /* 0x000000011313d824 */ /* 0x100fe200078e0a1d */
[C---:B------:R-:W-:Y:S01]  /*1b490*/  ISETP.GT.U32.AND P5, PT, R29.reuse, R13, PT ;  /* 0x0000000d1d00720c */ /* 0x040fe20003fa4070 */
[C---:B------:R-:W-:Y:S01]  /*1b4a0*/  IMAD R2, R29.reuse, R0, R2 ;  /* 0x000000001d027224 */ /* 0x040fe200078e0202 */
[----:B------:R-:W-:Y:S01]  /*1b4b0*/  IABS R0, R18 ;  /* 0x0000001200007213 */ /* 0x000fe20000000000 */
[--C-:B------:R-:W-:Y:S01]  /*1b4c0*/  @!P3 IMAD.IADD R24, R24, 0x1, -R29.reuse ;  /* 0x000000011818b824 */ /* 0x100fe200078e0a1d */
[----:B------:R-:W-:Y:S01]  /*1b4d0*/  ISETP.GT.U32.AND P6, PT, R29, R26, PT ;  /* 0x0000001a1d00720c */ /* 0x000fe20003fc4070 */
[----:B------:R-:W5:Y:S01]  /*1b4e0*/  LDL.LU R18, [R1+0xdc] ;  /* 0x0000dc0001127983 */ /* 0x000f620000300800 */
[----:B------:R-:W-:-:S02]  /*1b4f0*/  @!P4 IMAD.IADD R10, R10, 0x1, -R29 ;  /* 0x000000010a0ac824 */ /* 0x000fc400078e0a1d */
[--C-:B------:R-:W-:Y:S01]  /*1b500*/  @!P0 IMAD.IADD R20, R20, 0x1, -R29.reuse ;  /* 0x0000000114148824 */ /* 0x100fe200078e0a1d */
[C---:B------:R-:W-:Y:S01]  /*1b510*/  ISETP.GT.U32.AND P0, PT, R29.reuse, R21, PT ;  /* 0x000000151d00720c */ /* 0x040fe20003f04070 */
[--C-:B------:R-:W-:Y:S01]  /*1b520*/  @!P1 IMAD.IADD R22, R22, 0x1, -R29.reuse ;  /* 0x0000000116169824 */ /* 0x100fe200078e0a1d */
[----:B------:R-:W-:Y:S02]  /*1b530*/  ISETP.GT.U32.AND P1, PT, R29, R23, PT ;  /* 0x000000171d00720c */ /* 0x000fe40003f24070 */
[--C-:B------:R-:W-:Y:S01]  /*1b540*/  @!P5 IMAD.IADD R13, R13, 0x1, -R29.reuse ;  /* 0x000000010d0dd824 */ /* 0x100fe200078e0a1d */
[----:B------:R-:W-:Y:S03]  /*1b550*/  STL [R1+0x120], R8 ;  /* 0x0001200801007387 */ /* 0x000fe60000100800 */
[--C-:B------:R-:W-:Y:S01]  /*1b560*/  @!P6 IMAD.IADD R26, R26, 0x1, -R29.reuse ;  /* 0x000000011a1ae824 */ /* 0x100fe200078e0a1d */
[----:B------:R-:W-:Y:S04]  /*1b570*/  STL [R1+0x124], R9 ;  /* 0x0001240901007387 */ /* 0x000fe80000100800 */
[----:B------:R-:W-:Y:S04]  /*1b580*/  STL [R1+0x12c], R19 ;  /* 0x00012c1301007387 */ /* 0x000fe80000100800 */
[----:B------:R-:W-:Y:S04]  /*1b590*/  STL [R1+0x134], R20 ;  /* 0x0001341401007387 */ /* 0x000fe80000100800 */
[----:B------:R-:W-:Y:S01]  /*1b5a0*/  STL [R1+0x130], R22 ;  /* 0x0001301601007387 */ /* 0x000fe20000100800 */
[----:B------:R-:W-:-:S03]  /*1b5b0*/  @!P0 IMAD.IADD R21, R21, 0x1, -R29 ;  /* 0x0000000115158824 */ /* 0x000fc600078e0a1d */
[----:B------:R0:W-:Y:S01]  /*1b5c0*/  STL [R1+0xfc], R26 ;  /* 0x0000fc1a01007387 */ /* 0x0001e20000100800 */
[----:B------:R-:W-:-:S03]  /*1b5d0*/  @!P1 IMAD.IADD R23, R23, 0x1, -R29 ;  /* 0x0000000117179824 */ /* 0x000fc600078e0a1d */
[----:B0-----:R-:W5:Y:S04]  /*1b5e0*/  LDL.LU R26, [R1+0xac] ;  /* 0x0000ac00011a7983 */ /* 0x001f680000300800 */
[----:B------:R-:W5:Y:S04]  /*1b5f0*/  LDL.LU R19, [R1+0xb0] ;  /* 0x0000b00001137983 */ /* 0x000f680000300800 */
[----:B------:R0:W-:Y:S04]  /*1b600*/  STL [R1+0x100], R27 ;  /* 0x0001001b01007387 */ /* 0x0001e80000100800 */
[----:B0-----:R-:W5:Y:S04]  /*1b610*/  LDL.LU R27, [R1+0xb4] ;  /* 0x0000b400011b7983 */ /* 0x001f680000300800 */
[----:B------:R-:W5:Y:S04]  /*1b620*/  LDL.LU R20, [R1+0xbc] ;  /* 0x0000bc0001147983 */ /* 0x000f680000300800 */
[----:B------:R-:W5:Y:S01]  /*1b630*/  LDL.LU R22, [R1+0xb8] ;  /* 0x0000b80001167983 */ /* 0x000f620000300800 */
[----:B---3--:R-:W-:-:S02]  /*1b640*/  ISETP.GT.U32.AND P2, PT, R29, R11, PT ;  /* 0x0000000b1d00720c */ /* 0x008fc40003f44070 */
[C---:B----4-:R-:W-:Y:S02]  /*1b650*/  ISETP.GT.U32.AND P3, PT, R29.reuse, R12, PT ;  /* 0x0000000c1d00720c */ /* 0x050fe40003f64070 */
[----:B--2---:R-:W-:-:S09]  /*1b660*/  ISETP.GT.U32.AND P4, PT, R29, R14, PT ;  /* 0x0000000e1d00720c */ /* 0x004fd20003f84070 */
[--C-:B------:R-:W-:Y:S01]  /*1b670*/  @!P2 IMAD.IADD R11, R11, 0x1, -R29.reuse ;  /* 0x000000010b0ba824 */ /* 0x100fe200078e0a1d */
[C---:B------:R-:W-:Y:S01]  /*1b680*/  ISETP.GT.U32.AND P2, PT, R29.reuse, R24, PT ;  /* 0x000000181d00720c */ /* 0x040fe20003f44070 */
[--C-:B------:R-:W-:Y:S01]  /*1b690*/  @!P3 IMAD.IADD R12, R12, 0x1, -R29.reuse ;  /* 0x000000010c0cb824 */ /* 0x100fe200078e0a1d */
[C---:B------:R-:W-:Y:S02]  /*1b6a0*/  ISETP.GT.U32.AND P5, PT, R29.reuse, R15, PT ;  /* 0x0000000f1d00720c */ /* 0x040fe40003fa4070 */
[C---:B------:R-:W-:Y:S01]  /*1b6b0*/  ISETP.GT.U32.AND P3, PT, R29.reuse, R10, PT ;  /* 0x0000000a1d00720c */ /* 0x040fe20003f64070 */
[----:B------:R-:W-:Y:S01]  /*1b6c0*/  @!P4 IMAD.IADD R14, R14, 0x1, -R29 ;  /* 0x000000010e0ec824 */ /* 0x000fe200078e0a1d */
[C---:B------:R-:W-:Y:S02]  /*1b6d0*/  ISETP.GT.U32.AND P4, PT, R29.reuse, R13, PT ;  /* 0x0000000d1d00720c */ /* 0x040fe40003f84070 */
[----:B------:R-:W-:-:S05]  /*1b6e0*/  ISETP.GT.U32.AND P6, PT, R29, R25, PT ;  /* 0x000000191d00720c */ /* 0x000fca0003fc4070 */
[--C-:B------:R-:W-:Y:S02]  /*1b6f0*/  @!P2 IMAD.IADD R24, R24, 0x1, -R29.reuse ;  /* 0x000000011818a824 */ /* 0x100fe400078e0a1d */
[--C-:B------:R-:W-:Y:S01]  /*1b700*/  @!P5 IMAD.IADD R15, R15, 0x1, -R29.reuse ;  /* 0x000000010f0fd824 */ /* 0x100fe200078e0a1d */
[C---:B------:R-:W-:Y:S01]  /*1b710*/  ISETP.GT.U32.AND P5, PT, R29.reuse, R21, PT ;  /* 0x000000151d00720c */ /* 0x040fe20003fa4070 */
[--C-:B------:R-:W-:Y:S01]  /*1b720*/  @!P3 IMAD.IADD R10, R10, 0x1, -R29.reuse ;  /* 0x000000010a0ab824 */ /* 0x100fe200078e0a1d */
[----:B------:R-:W-:Y:S01]  /*1b730*/  ISETP.GT.U32.AND P0, PT, R29, R16, PT ;  /* 0x000000101d00720c */ /* 0x000fe20003f04070 */
[----:B------:R0:W-:Y:S01]  /*1b740*/  STL [R1+0x10c], R24 ;  /* 0x00010c1801007387 */ /* 0x0001e20000100800 */
[--C-:B------:R-:W-:Y:S02]  /*1b750*/  @!P4 IMAD.IADD R13, R13, 0x1, -R29.reuse ;  /* 0x000000010d0dc824 */ /* 0x100fe400078e0a1d */
[----:B------:R-:W-:Y:S01]  /*1b760*/  @!P6 IMAD.IADD R25, R25, 0x1, -R29 ;  /* 0x000000011919e824 */ /* 0x000fe200078e0a1d */
[----:B0-----:R-:W2:Y:S01]  /*1b770*/  LDL.LU R24, [R1+0x98] ;  /* 0x0000980001187983 */ /* 0x001ea20000300800 */
[----:B------:R-:W-:-:S03]  /*1b780*/  ISETP.GT.U32.AND P1, PT, R29, R17, PT ;  /* 0x000000111d00720c */ /* 0x000fc60003f24070 */
[----:B------:R-:W3:Y:S04]  /*1b790*/  LDL.LU R8, [R1+0x9c] ;  /* 0x00009c0001087983 */ /* 0x000ee80000300800 */
[----:B------:R0:W-:Y:S01]  /*1b7a0*/  STL [R1+0x11c], R10 ;  /* 0x00011c0a01007387 */ /* 0x0001e20000100800 */
[----:B------:R-:W-:-:S03]  /*1b7b0*/  @!P0 IMAD.IADD R16, R16, 0x1, -R29 ;  /* 0x0000000110108824 */ /* 0x000fc600078e0a1d */
[----:B------:R-:W4:Y:S01]  /*1b7c0*/  LDL.LU R9, [R1+0xa0] ;  /* 0x0000a00001097983 */ /* 0x000f220000300800 */
[----:B------:R-:W-:-:S03]  /*1b7d0*/  ISETP.GT.U32.AND P0, PT, R29, R23, PT ;  /* 0x000000171d00720c */ /* 0x000fc60003f04070 */
[----:B------:R1:W-:Y:S01]  /*1b7e0*/  STL [R1+0x114], R13 ;  /* 0x0001140d01007387 */ /* 0x0003e20000100800 */
[----:B------:R-:W-:-:S03]  /*1b7f0*/  @!P1 IMAD.IADD R17, R17, 0x1, -R29 ;  /* 0x0000000111119824 */ /* 0x000fc600078e0a1d */
[----:B0-----:R-:W2:Y:S01]  /*1b800*/  LDL.LU R10, [R1+0xa8] ;  /* 0x0000a800010a7983 */ /* 0x001ea20000300800 */
[----:B------:R-:W-:Y:S01]  /*1b810*/  ISETP.GT.U32.AND P1, PT, R29, R25, PT ;  /* 0x000000191d00720c */ /* 0x000fe20003f24070 */
[--C-:B------:R-:W-:Y:S02]  /*1b820*/  @!P5 IMAD.IADD R21, R21, 0x1, -R29.reuse ;  /* 0x000000011515d824 */ /* 0x100fe400078e0a1d */
[----:B-1----:R-:W2:Y:S04]  /*1b830*/  LDL.LU R13, [R1+0xa4] ;  /* 0x0000a400010d7983 */ /* 0x002ea80000300800 */
[----:B------:R0:W-:Y:S01]  /*1b840*/  STL [R1+0xe4], R21 ;  /* 0x0000e41501007387 */ /* 0x0001e20000100800 */
[----:B------:R-:W-:-:S05]  /*1b850*/  @!P0 IMAD.IADD R23, R23, 0x1, -R29 ;  /* 0x0000000117178824 */ /* 0x000fca00078e0a1d */
[----:B------:R-:W-:Y:S01]  /*1b860*/  @!P1 IMAD.IADD R25, R25, 0x1, -R29 ;  /* 0x0000000119199824 */ /* 0x000fe200078e0a1d */
[----:B0-----:R-:W2:Y:S04]  /*1b870*/  LDL.LU R21, [R1+0x84] ;  /* 0x0000840001157983 */ /* 0x001ea80000300800 */
[----:B------:R0:W-:Y:S04]  /*1b880*/  STL [R1+0xe8], R23 ;  /* 0x0000e81701007387 */ /* 0x0001e80000100800 */
[----:B0-----:R-:W2:Y:S04]  /*1b890*/  LDL.LU R23, [R1+0x88] ;  /* 0x0000880001177983 */ /* 0x001ea80000300800 */
[----:B------:R0:W-:Y:S04]  /*1b8a0*/  STL [R1+0xec], R25 ;  /* 0x0000ec1901007387 */ /* 0x0001e80000100800 */
[----:B0-----:R-:W2:Y:S01]  /*1b8b0*/  LDL.LU R25, [R1+0x8c] ;  /* 0x00008c0001197983 */ /* 0x001ea20000300800 */
[----:B-----5:R-:W-:-:S02]  /*1b8c0*/  ISETP.GT.U32.AND P6, PT, R29, R18, PT ;  /* 0x000000121d00720c */ /* 0x020fc40003fc4070 */
[C---:B------:R-:W-:Y:S02]  /*1b8d0*/  ISETP.GT.U32.AND P3, PT, R29.reuse, R12, PT ;  /* 0x0000000c1d00720c */ /* 0x040fe40003f64070 */
[C---:B------:R-:W-:Y:S02]  /*1b8e0*/  ISETP.GT.U32.AND P2, PT, R29.reuse, R11, PT ;  /* 0x0000000b1d00720c */ /* 0x040fe40003f44070 */
[C---:B------:R-:W-:Y:S02]  /*1b8f0*/  ISETP.GT.U32.AND P4, PT, R29.reuse, R14, PT ;  /* 0x0000000e1d00720c */ /* 0x040fe40003f84070 */
[----:B------:R-:W-:-:S05]  /*1b900*/  ISETP.GT.U32.AND P5, PT, R29, R15, PT ;  /* 0x0000000f1d00720c */ /* 0x000fca0003fa4070 */
[--C-:B------:R-:W-:Y:S02]  /*1b910*/  @!P6 IMAD.IADD R18, R18, 0x1, -R29.reuse ;  /* 0x000000011212e824 */ /* 0x100fe400078e0a1d */
[----:B------:R-:W-:-:S03]  /*1b920*/  @!P3 IMAD.IADD R12, R12, 0x1, -R29 ;  /* 0x000000010c0cb824 */ /* 0x000fc600078e0a1d */
        /* <DEDUP_REMOVED lines=8> */
[----:B------:R-:W-:Y:S01]  /*1b9b0*/  @!P6 IMAD.IADD R18, R18, 0x1, -R29 ;  /* 0x000000011212e824 */ /* 0x000fe200078e0a1d */
[----:B------:R-:W-:-:S03]  /*1b9c0*/  ISETP.GT.U32.AND P4, PT, R29, R27, PT ;  /* 0x0000001b1d00720c */ /* 0x000fc60003f84070 */
[--C-:B------:R-:W-:Y:S01]  /*1b9d0*/  @!P3 IMAD.IADD R19, R19, 0x1, -R29.reuse ;  /* 0x000000011313b824 */ /* 0x100fe200078e0a1d */
[C---:B------:R-:W-:Y:S01]  /*1b9e0*/  ISETP.GT.U32.AND P5, PT, R29.reuse, R20, PT ;  /* 0x000000141d00720c */ /* 0x040fe20003fa4070 */
[--C-:B------:R-:W-:Y:S02]  /*1b9f0*/  @!P2 IMAD.IADD R26, R26, 0x1, -R29.reuse ;  /* 0x000000011a1aa824 */ /* 0x100fe400078e0a1d */
[--C-:B------:R-:W-:Y:S01]  /*1ba00*/  @!P0 IMAD.IADD R16, R16, 0x1, -R29.reuse ;  /* 0x0000000110108824 */ /* 0x100fe200078e0a1d */
[----:B------:R-:W-:Y:S01]  /*1ba10*/  ISETP.GT.U32.AND P0, PT, R29, R22, PT ;  /* 0x000000161d00720c */ /* 0x000fe20003f04070 */
[----:B------:R-:W-:-:S04]  /*1ba20*/  @!P1 IMAD.IADD R17, R17, 0x1, -R29 ;  /* 0x0000000111119824 */ /* 0x000fc800078e0a1d */
[----:B------:R-:W-:-:S04]  /*1ba30*/  @!P4 IMAD.IADD R27, R27, 0x1, -R29 ;  /* 0x000000011b1bc824 */ /* 0x000fc800078e0a1d */
[--C-:B------:R-:W-:Y:S01]  /*1ba40*/  @!P5 IMAD.IADD R20, R20, 0x1, -R29.reuse ;  /* 0x000000011414d824 */ /* 0x100fe200078e0a1d */
[----:B------:R0:W-:Y:S04]  /*1ba50*/  STL [R1+0xf8], R11 ;  /* 0x0000f80b01007387 */ /* 0x0001e80000100800 */
[----:B------:R1:W-:Y:S01]  /*1ba60*/  STL [R1+0xf4], R12 ;  /* 0x0000f40c01007387 */ /* 0x0003e20000100800 */
[----:B------:R-:W-:-:S03]  /*1ba70*/  @!P0 IMAD.IADD R22, R22, 0x1, -R29 ;  /* 0x0000000116168824 */ /* 0x000fc600078e0a1d */
[----:B------:R5:W-:Y:S04]  /*1ba80*/  STL [R1+0xc0], R14 ;  /* 0x0000c00e01007387 */ /* 0x000be80000100800 */
[----:B------:R1:W-:Y:S04]  /*1ba90*/  STL [R1+0xc4], R15 ;  /* 0x0000c40f01007387 */ /* 0x0003e80000100800 */
[----:B------:R1:W-:Y:S04]  /*1baa0*/  STL [R1+0xd4], R16 ;  /* 0x0000d41001007387 */ /* 0x0003e80000100800 */
[----:B0-----:R-:W2:Y:S04]  /*1bab0*/  LDL.LU R11, [R1+0x94] ;  /* 0x00009400010b7983 */ /* 0x001ea80000300800 */
[----:B------:R-:W-:Y:S04]  /*1bac0*/  STL [R1+0xe0], R17 ;  /* 0x0000e01101007387 */ /* 0x000fe80000100800 */
[----:B-1----:R-:W2:Y:S04]  /*1bad0*/  LDL.LU R12, [R1+0x90] ;  /* 0x00009000010c7983 */ /* 0x002ea80000300800 */
[----:B------:R-:W-:Y:S04]  /*1bae0*/  STL [R1+0xdc], R18 ;  /* 0x0000dc1201007387 */ /* 0x000fe80000100800 */
[----:B-----5:R-:W5:Y:S04]  /*1baf0*/  LDL.LU R14, [R1+0x78] ;  /* 0x00007800010e7983 */ /* 0x020f680000300800 */
[----:B------:R-:W5:Y:S04]  /*1bb00*/  LDL.LU R15, [R1+0x7c] ;  /* 0x00007c00010f7983 */ /* 0x000f680000300800 */
[----:B------:R-:W5:Y:S01]  /*1bb10*/  LDL.LU R16, [R1+0x80] ;  /* 0x0000800001107983 */ /* 0x000f620000300800 */
[----:B---3--:R-:W-:-:S02]  /*1bb20*/  ISETP.GT.U32.AND P6, PT, R29, R8, PT ;  /* 0x000000081d00720c */ /* 0x008fc40003fc4070 */
[C---:B----4-:R-:W-:Y:S02]  /*1bb30*/  ISETP.GT.U32.AND P2, PT, R29.reuse, R9, PT ;  /* 0x000000091d00720c */ /* 0x050fe40003f44070 */
[C---:B--2---:R-:W-:Y:S02]  /*1bb40*/  ISETP.GT.U32.AND P3, PT, R29.reuse, R10, PT ;  /* 0x0000000a1d00720c */ /* 0x044fe40003f64070 */
[C---:B------:R-:W-:Y:S02]  /*1bb50*/  ISETP.GT.U32.AND P1, PT, R29.reuse, R24, PT ;  /* 0x000000181d00720c */ /* 0x040fe40003f24070 */
[----:B------:R-:W-:-:S05]  /*1bb60*/  ISETP.GT.U32.AND P4, PT, R29, R13, PT ;  /* 0x0000000d1d00720c */ /* 0x000fca0003f84070 */
        /* <DEDUP_REMOVED lines=8> */
[----:B------:R-:W-:Y:S01]  /*1bbf0*/  ISETP.GT.U32.AND P4, PT, R29, R20, PT ;  /* 0x000000141d00720c */ /* 0x000fe20003f84070 */
[----:B------:R-:W-:-:S04]  /*1bc00*/  @!P1 IMAD.IADD R24, R24, 0x1, -R29 ;  /* 0x0000000118189824 */ /* 0x000fc800078e0a1d */
[----:B------:R-:W-:-:S04]  /*1bc10*/  @!P6 IMAD.IADD R26, R26, 0x1, -R29 ;  /* 0x000000011a1ae824 */ /* 0x000fc800078e0a1d */
[--C-:B------:R-:W-:Y:S01]  /*1bc20*/  @!P3 IMAD.IADD R27, R27, 0x1, -R29.reuse ;  /* 0x000000011b1bb824 */ /* 0x100fe200078e0a1d */
[----:B------:R-:W-:Y:S01]  /*1bc30*/  ISETP.GT.U32.AND P0, PT, R29, R23, PT ;  /* 0x000000171d00720c */ /* 0x000fe20003f04070 */
[--C-:B------:R-:W-:Y:S01]  /*1bc40*/  @!P5 IMAD.IADD R21, R21, 0x1, -R29.reuse ;  /* 0x000000011515d824 */ /* 0x100fe200078e0a1d */
[----:B------:R-:W-:Y:S01]  /*1bc50*/  ISETP.GT.U32.AND P5, PT, R29, R22, PT ;  /* 0x000000161d00720c */ /* 0x000fe20003fa4070 */
[----:B------:R-:W-:Y:S01]  /*1bc60*/  @!P2 IMAD.IADD R19, R19, 0x1, -R29 ;  /* 0x000000011313a824 */ /* 0x000fe200078e0a1d */
[----:B------:R0:W-:Y:S01]  /*1bc70*/  STL [R1+0xac], R26 ;  /* 0x0000ac1a01007387 */ /* 0x0001e20000100800 */
[----:B------:R-:W-:-:S03]  /*1bc80*/  ISETP.GT.U32.AND P1, PT, R29, R25, PT ;  /* 0x000000191d00720c */ /* 0x000fc60003f24070 */
[----:B0-----:R-:W2:Y:S05]  /*1bc90*/  LDL.LU R26, [R1+0x1cc] ;  /* 0x0001cc00011a7983 */ /* 0x001eaa0000300800 */
[--C-:B------:R-:W-:Y:S01]  /*1bca0*/  @!P0 IMAD.IADD R23, R23, 0x1, -R29.reuse ;  /* 0x0000000117178824 */ /* 0x100fe200078e0a1d */
[----:B------:R0:W-:Y:S01]  /*1bcb0*/  STL [R1+0xb4], R27 ;  /* 0x0000b41b01007387 */ /* 0x0001e20000100800 */
[--C-:B------:R-:W-:Y:S01]  /*1bcc0*/  @!P4 IMAD.IADD R20, R20, 0x1, -R29.reuse ;  /* 0x000000011414c824 */ /* 0x100fe200078e0a1d */
[C---:B------:R-:W-:Y:S02]  /*1bcd0*/  ISETP.GT.U32.AND P0, PT, R29.reuse, R24, PT ;  /* 0x000000181d00720c */ /* 0x040fe40003f04070 */
[----:B------:R1:W-:Y:S01]  /*1bce0*/  STL [R1+0xb0], R19 ;  /* 0x0000b01301007387 */ /* 0x0003e20000100800 */
[----:B------:R-:W-:Y:S01]  /*1bcf0*/  ISETP.GT.U32.AND P2, PT, R29, R9, PT ;  /* 0x000000091d00720c */ /* 0x000fe20003f44070 */
[----:B------:R-:W-:-:S02]  /*1bd00*/  @!P5 IMAD.IADD R22, R22, 0x1, -R29 ;  /* 0x000000011616d824 */ /* 0x000fc400078e0a1d */
[----:B------:R-:W-:Y:S01]  /*1bd10*/  @!P1 IMAD.IADD R25, R25, 0x1, -R29 ;  /* 0x0000000119199824 */ /* 0x000fe200078e0a1d */
[----:B0-----:R-:W3:Y:S01]  /*1bd20*/  LDL.LU R27, [R1+0x1b4] ;  /* 0x0001b400011b7983 */ /* 0x001ee20000300800 */
[----:B------:R-:W-:-:S03]  /*1bd30*/  ISETP.GT.U32.AND P1, PT, R29, R8, PT ;  /* 0x000000081d00720c */ /* 0x000fc60003f24070 */
[----:B------:R-:W4:Y:S01]  /*1bd40*/  LDL.LU R17, [R1+0x70] ;  /* 0x0000700001117983 */ /* 0x000f220000300800 */
[----:B------:R-:W-:-:S03]  /*1bd50*/  ISETP.GT.U32.AND P3, PT, R29, R10, PT ;  /* 0x0000000a1d00720c */ /* 0x000fc60003f64070 */
[----:B------:R-:W4:Y:S01]  /*1bd60*/  LDL.LU R18, [R1+0x74] ;  /* 0x0000740001127983 */ /* 0x000f220000300800 */
[----:B------:R-:W-:-:S03]  /*1bd70*/  ISETP.GT.U32.AND P5, PT, R29, R21, PT ;  /* 0x000000151d00720c */ /* 0x000fc60003fa4070 */
[----:B-1----:R-:W4:Y:S01]  /*1bd80*/  LDL.LU R19, [R1+0x180] ;  /* 0x0001800001137983 */ /* 0x002f220000300800 */
[----:B------:R-:W-:-:S03]  /*1bd90*/  ISETP.GT.U32.AND P4, PT, R29, R13, PT ;  /* 0x0000000d1d00720c */ /* 0x000fc60003f84070 */
[----:B------:R0:W-:Y:S01]  /*1bda0*/  STL [R1+0xbc], R20 ;  /* 0x0000bc1401007387 */ /* 0x0001e20000100800 */
[----:B------:R-:W-:-:S03]  /*1bdb0*/  @!P0 IMAD.IADD R24, R24, 0x1, -R29 ;  /* 0x0000000118188824 */ /* 0x000fc600078e0a1d */
[----:B0-----:R-:W4:Y:S04]  /*1bdc0*/  LDL.LU R20, [R1+0x198] ;  /* 0x0001980001147983 */ /* 0x001f280000300800 */
[----:B------:R0:W-:Y:S01]  /*1bdd0*/  STL [R1+0xb8], R22 ;  /* 0x0000b81601007387 */ /* 0x0001e20000100800 */
[--C-:B------:R-:W-:Y:S02]  /*1bde0*/  @!P1 IMAD.IADD R8, R8, 0x1, -R29.reuse ;  /* 0x0000000108089824 */ /* 0x100fe400078e0a1d */
[--C-:B------:R-:W-:Y:S01]  /*1bdf0*/  @!P2 IMAD.IADD R9, R9, 0x1, -R29.reuse ;  /* 0x000000010909a824 */ /* 0x100fe200078e0a1d */
[----:B0-----:R-:W4:Y:S01]  /*1be00*/  LDL.LU R22, [R1+0x188] ;  /* 0x0001880001167983 */ /* 0x001f220000300800 */
[--C-:B------:R-:W-:Y:S02]  /*1be10*/  @!P3 IMAD.IADD R10, R10, 0x1, -R29.reuse ;  /* 0x000000010a0ab824 */ /* 0x100fe400078e0a1d */
[--C-:B------:R-:W-:Y:S01]  /*1be20*/  @!P5 IMAD.IADD R21, R21, 0x1, -R29.reuse ;  /* 0x000000011515d824 */ /* 0x100fe200078e0a1d */
[----:B------:R0:W-:Y:S01]  /*1be30*/  STL [R1+0x98], R24 ;  /* 0x0000981801007387 */ /* 0x0001e20000100800 */
[----:B------:R-:W-:-:S03]  /*1be40*/  @!P4 IMAD.IADD R13, R13, 0x1, -R29 ;  /* 0x000000010d0dc824 */ /* 0x000fc600078e0a1d */
[----:B0-----:R-:W4:Y:S04]  /*1be50*/  LDL.LU R24, [R1+0x140] ;  /* 0x0001400001187983 */ /* 0x001f280000300800 */
[----:B------:R-:W-:Y:S04]  /*1be60*/  STL [R1+0x9c], R8 ;  /* 0x00009c0801007387 */ /* 0x000fe80000100800 */
[----:B------:R-:W-:Y:S04]  /*1be70*/  STL [R1+0xa0], R9 ;  /* 0x0000a00901007387 */ /* 0x000fe80000100800 */
[----:B------:R-:W-:Y:S04]  /*1be80*/  STL [R1+0xa8], R10 ;  /* 0x0000a80a01007387 */ /* 0x000fe80000100800 */
[----:B------:R0:W-:Y:S04]  /*1be90*/  STL [R1+0x84], R21 ;  /* 0x0000841501007387 */ /* 0x0001e80000100800 */
[----:B------:R-:W-:Y:S04]  /*1bea0*/  STL [R1+0xa4], R13 ;  /* 0x0000a40d01007387 */ /* 0x000fe80000100800 */
[----:B0-----:R-:W4:Y:S01]  /*1beb0*/  LDL R21, [R1+0x22d4] ;  /* 0x0022d40001157983 */ /* 0x001f220000100800 */
[----:B------:R-:W-:-:S02]  /*1bec0*/  ISETP.GT.U32.AND P0, PT, R29, R25, PT ;  /* 0x000000191d00720c */ /* 0x000fc40003f04070 */
[C---:B------:R-:W-:Y:S02]  /*1bed0*/  ISETP.GT.U32.AND P1, PT, R29.reuse, R11, PT ;  /* 0x0000000b1d00720c */ /* 0x040fe40003f24070 */
[C---:B------:R-:W-:Y:S02]  /*1bee0*/  ISETP.GT.U32.AND P2, PT, R29.reuse, R12, PT ;  /* 0x0000000c1d00720c */ /* 0x040fe40003f44070 */
[C---:B-----5:R-:W-:Y:S02]  /*1bef0*/  ISETP.GT.U32.AND P3, PT, R29.reuse, R14, PT ;  /* 0x0000000e1d00720c */ /* 0x060fe40003f64070 */
[C---:B------:R-:W-:Y:S02]  /*1bf00*/  ISETP.GT.U32.AND P6, PT, R29.reuse, R23, PT ;  /* 0x000000171d00720c */ /* 0x040fe40003fc4070 */
[C---:B------:R-:W-:Y:S02]  /*1bf10*/  ISETP.GT.U32.AND P4, PT, R29.reuse, R15, PT ;  /* 0x0000000f1d00720c */ /* 0x040fe40003f84070 */
[----:B------:R-:W-:Y:S01]  /*1bf20*/  ISETP.GT.U32.AND P5, PT, R29, R16, PT ;  /* 0x000000101d00720c */ /* 0x000fe20003fa4070 */
[----:B------:R-:W-:-:S02]  /*1bf30*/  @!P0 IMAD.IADD R25, R25, 0x1, -R29 ;  /* 0x0000000119198824 */ /* 0x000fc400078e0a1d */
[--C-:B------:R-:W-:Y:S02]  /*1bf40*/  @!P1 IMAD.IADD R11, R11, 0x1, -R29.reuse ;  /* 0x000000010b0b9824 */ /* 0x100fe400078e0a1d */
[--C-:B------:R-:W-:Y:S02]  /*1bf50*/  @!P2 IMAD.IADD R12, R12, 0x1, -R29.reuse ;  /* 0x000000010c0ca824 */ /* 0x100fe400078e0a1d */
[--C-:B------:R-:W-:Y:S02]  /*1bf60*/  @!P3 IMAD.IADD R14, R14, 0x1, -R29.reuse ;  /* 0x000000010e0eb824 */ /* 0x100fe400078e0a1d */
[--C-:B------:R-:W-:Y:S02]  /*1bf70*/  @!P6 IMAD.IADD R23, R23, 0x1, -R29.reuse ;  /* 0x000000011717e824 */ /* 0x100fe400078e0a1d */
[--C-:B------:R-:W-:Y:S02]  /*1bf80*/  @!P4 IMAD.IADD R15, R15, 0x1, -R29.reuse ;  /* 0x000000010f0fc824 */ /* 0x100fe400078e0a1d */
[----:B------:R-:W-:-:S02]  /*1bf90*/  @!P5 IMAD.IADD R16, R16, 0x1, -R29 ;  /* 0x000000011010d824 */ /* 0x000fc400078e0a1d */
[----:B------:R-:W-:Y:S01]  /*1bfa0*/  IMAD.HI.U32 R6, R28, R0, RZ ;  /* 0x000000001c067227 */ /* 0x000fe200078e00ff */
[----:B------:R0:W-:Y:S03]  /*1bfb0*/  STL [R1+0x8c], R25 ;  /* 0x00008c1901007387 */ /* 0x0001e60000100800 */
[----:B------:R-:W-:Y:S01]  /*1bfc0*/  IMAD.MOV R6, RZ, RZ, -R6 ;  /* 0x000000ffff067224 */ /* 0x000fe200078e0a06 */
[----:B------:R1:W-:Y:S04]  /*1bfd0*/  STL [R1+0x88], R23 ;  /* 0x0000881701007387 */ /* 0x0003e80000100800 */
[----:B0-----:R-:W5:Y:S01]  /*1bfe0*/  LDL.LU R25, [R1+0x144] ;  /* 0x0001440001197983 */ /* 0x001f620000300800 */
[----:B------:R-:W-:-:S03]  /*1bff0*/  IMAD R0, R29, R6, R0 ;  /* 0x000000061d007224 */ /* 0x000fc600078e0200 */
[----:B-1----:R-:W5:Y:S01]  /*1c000*/  LDL.LU R23, [R1+0x148] ;  /* 0x0001480001177983 */ /* 0x002f620000300800 */
[C---:B--2---:R-:W-:Y:S02]  /*1c010*/  ISETP.GT.U32.AND P6, PT, R29.reuse, R26, PT ;  /* 0x0000001a1d00720c */ /* 0x044fe40003fc4070 */
[C---:B---3--:R-:W-:Y:S02]  /*1c020*/  ISETP.GT.U32.AND P0, PT, R29.reuse, R27, PT ;  /* 0x0000001b1d00720c */ /* 0x048fe40003f04070 */
[C---:B----4-:R-:W-:Y:S02]  /*1c030*/  ISETP.GT.U32.AND P1, PT, R29.reuse, R17, PT ;  /* 0x000000111d00720c */ /* 0x050fe40003f24070 */
        /* <DEDUP_REMOVED lines=9> */
[C---:B------:R-:W-:Y:S01]  /*1c0d0*/  ISETP.GT.U32.AND P2, PT, R29.reuse, R14, PT ;  /* 0x0000000e1d00720c */ /* 0x040fe20003f44070 */
[----:B------:R-:W-:Y:S01]  /*1c0e0*/  @!P6 IMAD.IADD R26, R26, 0x1, -R29 ;  /* 0x000000011a1ae824 */ /* 0x000fe200078e0a1d */
[C---:B------:R-:W-:Y:S02]  /*1c0f0*/  ISETP.GT.U32.AND P3, PT, R29.reuse, R15, PT ;  /* 0x0000000f1d00720c */ /* 0x040fe40003f64070 */
[----:B------:R-:W-:-:S05]  /*1c100*/  ISETP.GT.U32.AND P5, PT, R29, R22, PT ;  /* 0x000000161d00720c */ /* 0x000fca0003fa4070 */
[--C-:B------:R-:W-:Y:S01]  /*1c110*/  @!P4 IMAD.IADD R20, R20, 0x1, -R29.reuse ;  /* 0x000000011414c824 */ /* 0x100fe200078e0a1d */
[----:B------:R-:W-:Y:S01]  /*1c120*/  ISETP.GT.U32.AND P4, PT, R29, R16, PT ;  /* 0x000000101d00720c */ /* 0x000fe20003f84070 */
[--C-:B------:R-:W-:Y:S02]  /*1c130*/  @!P0 IMAD.IADD R11, R11, 0x1, -R29.reuse ;  /* 0x000000010b0b8824 */ /* 0x100fe400078e0a1d */
[--C-:B------:R-:W-:Y:S01]  /*1c140*/  @!P1 IMAD.IADD R12, R12, 0x1, -R29.reuse ;  /* 0x000000010c0c9824 */ /* 0x100fe200078e0a1d */
[C---:B------:R-:W-:Y:S01]  /*1c150*/  ISETP.GT.U32.AND P0, PT, R29.reuse, R27, PT ;  /* 0x0000001b1d00720c */ /* 0x040fe20003f04070 */
[--C-:B------:R-:W-:Y:S02]  /*1c160*/  @!P2 IMAD.IADD R14, R14, 0x1, -R29.reuse ;  /* 0x000000010e0ea824 */ /* 0x100fe400078e0a1d */
[--C-:B------:R-:W-:Y:S01]  /*1c170*/  @!P5 IMAD.IADD R22, R22, 0x1, -R29.reuse ;  /* 0x000000011616d824 */ /* 0x100fe200078e0a1d */
[----:B------:R-:W-:Y:S01]  /*1c180*/  ISETP.GT.U32.AND P5, PT, R29, R26, PT ;  /* 0x0000001a1d00720c */ /* 0x000fe20003fa4070 */
[----:B------:R-:W-:-:S04]  /*1c190*/  @!P3 IMAD.IADD R15, R15, 0x1, -R29 ;  /* 0x000000010f0fb824 */ /* 0x000fc800078e0a1d */
[----:B------:R-:W-:-:S04]  /*1c1a0*/  @!P4 IMAD.IADD R16, R16, 0x1, -R29 ;  /* 0x000000011010c824 */ /* 0x000fc800078e0a1d */
[----:B------:R-:W-:-:S04]  /*1c1b0*/  @!P0 IMAD.IADD R27, R27, 0x1, -R29 ;  /* 0x000000011b1b8824 */ /* 0x000fc800078e0a1d */
[----:B------:R-:W-:Y:S01]  /*1c1c0*/  @!P5 IMAD.IADD R26, R26, 0x1, -R29 ;  /* 0x000000011a1ad824 */ /* 0x000fe200078e0a1d */
[----:B------:R-:W-:Y:S02]  /*1c1d0*/  IABS R13, R21 ;  /* 0x00000015000d7213 */ /* 0x000fe40000000000 */
[----:B------:R-:W2:Y:S04]  /*1c1e0*/  LDL.LU R21, [R1+0x168] ;  /* 0x0001680001157983 */ /* 0x000ea80000300800 */
[----:B------:R-:W3:Y:S04]  /*1c1f0*/  LDL.LU R6, [R1+0x150] ;  /* 0x0001500001067983 */ /* 0x000ee80000300800 */
[----:B------:R-:W4:Y:S04]  /*1c200*/  LDL.LU R7, [R1+0x104] ;  /* 0x0001040001077983 */ /* 0x000f280000300800 */
[----:B------:R-:W4:Y:S04]  /*1c210*/  LDL.LU R8, [R1+0x108] ;  /* 0x0001080001087983 */ /* 0x000f280000300800 */
[----:B------:R-:W-:Y:S04]  /*1c220*/  STL [R1+0x94], R11 ;  /* 0x0000940b01007387 */ /* 0x000fe80000100800 */
[----:B------:R-:W-:Y:S04]  /*1c230*/  STL [R1+0x90], R12 ;  /* 0x0000900c01007387 */ /* 0x000fe80000100800 */
[----:B------:R0:W-:Y:S04]  /*1c240*/  STL [R1+0x78], R14 ;  /* 0x0000780e01007387 */ /* 0x0001e80000100800 */
[----:B------:R-:W4:Y:S04]  /*1c250*/  LDL.LU R9, [R1+0x110] ;  /* 0x0001100001097983 */ /* 0x000f280000300800 */
[----:B------:R-:W-:Y:S04]  /*1c260*/  STL [R1+0x7c], R15 ;  /* 0x00007c0f01007387 */ /* 0x000fe80000100800 */
[----:B------:R-:W4:Y:S04]  /*1c270*/  LDL.LU R10, [R1+0x128] ;  /* 0x00012800010a7983 */ /* 0x000f280000300800 */
[----:B------:R-:W-:Y:S01]  /*1c280*/  STL [R1+0x80], R16 ;  /* 0x0000801001007387 */ /* 0x000fe20000100800 */
[----:B0-----:R-:W-:-:S03]  /*1c290*/  IMAD.MOV.U32 R14, RZ, RZ, R13 ;  /* 0x000000ffff0e7224 */ /* 0x001fc600078e000d */
[----:B------:R-:W4:Y:S04]  /*1c2a0*/  LDL.LU R11, [R1+0x118] ;  /* 0x00011800010b7983 */ /* 0x000f280000300800 */
[----:B------:R-:W4:Y:S04]  /*1c2b0*/  LDL.LU R12, [R1+0xc8] ;  /* 0x0000c800010c7983 */ /* 0x000f280000300800 */
[----:B------:R0:W-:Y:S04]  /*1c2c0*/  STL [R1+0x1cc], R26 ;  /* 0x0001cc1a01007387 */ /* 0x0001e80000100800 */
[----:B------:R-:W4:Y:S04]  /*1c2d0*/  LDL.LU R13, [R1+0xcc] ;  /* 0x0000cc00010d7983 */ /* 0x000f280000300800 */
[----:B0-----:R-:W4:Y:S04]  /*1c2e0*/  LDL.LU R26, [R1+0xd0] ;  /* 0x0000d000011a7983 */ /* 0x001f280000300800 */
[----:B------:R0:W-:Y:S04]  /*1c2f0*/  STL [R1+0x1b4], R27 ;  /* 0x0001b41b01007387 */ /* 0x0001e80000100800 */
[----:B0-----:R-:W4:Y:S01]  /*1c300*/  LDL.LU R27, [R1+0xf0] ;  /* 0x0000f000011b7983 */ /* 0x001f220000300800 */
[----:B------:R-:W-:-:S02]  /*1c310*/  ISETP.GT.U32.AND P6, PT, R29, R24, PT ;  /* 0x000000181d00720c */ /* 0x000fc40003fc4070 */
[C---:B------:R-:W-:Y:S02]  /*1c320*/  ISETP.GT.U32.AND P1, PT, R29.reuse, R17, PT ;  /* 0x000000111d00720c */ /* 0x040fe40003f24070 */
[C---:B------:R-:W-:Y:S02]  /*1c330*/  ISETP.GT.U32.AND P2, PT, R29.reuse, R18, PT ;  /* 0x000000121d00720c */ /* 0x040fe40003f44070 */
[C---:B------:R-:W-:Y:S02]  /*1c340*/  ISETP.GT.U32.AND P3, PT, R29.reuse, R19, PT ;  /* 0x000000131d00720c */ /* 0x040fe40003f64070 */
[----:B------:R-:W-:-:S05]  /*1c350*/  ISETP.GT.U32.AND P4, PT, R29, R20, PT ;  /* 0x000000141d00720c */ /* 0x000fca0003f84070 */
[--C-:B------:R-:W-:Y:S01]  /*1c360*/  @!P6 IMAD.IADD R24, R24, 0x1, -R29.reuse ;  /* 0x000000011818e824 */ /* 0x100fe200078e0a1d */
[----:B------:R-:W-:Y:S01]  /*1c370*/  ISETP.GT.U32.AND P5, PT, R29, R22, PT ;  /* 0x000000161d00720c */ /* 0x000fe20003fa4070 */
[--C-:B------:R-:W-:Y:S01]  /*1c380*/  @!P1 IMAD.IADD R17, R17, 0x1, -R29.reuse ;  /* 0x0000000111119824 */ /* 0x100fe200078e0a1d */
[C---:B-----5:R-:W-:Y:S02]  /*1c390*/  ISETP.GT.U32.AND P0, PT, R29.reuse, R25, PT ;  /* 0x000000191d00720c */ /* 0x060fe40003f04070 */
[C---:B------:R-:W-:Y:S01]  /*1c3a0*/  ISETP.GT.U32.AND P6, PT, R29.reuse, R24, PT ;  /* 0x000000181d00720c */ /* 0x040fe20003fc4070 */
[--C-:B------:R-:W-:Y:S01]  /*1c3b0*/  @!P2 IMAD.IADD R18, R18, 0x1, -R29.reuse ;  /* 0x000000011212a824 */ /* 0x100fe200078e0a1d */
[----:B------:R-:W-:Y:S01]  /*1c3c0*/  ISETP.GT.U32.AND P1, PT, R29, R23, PT ;  /* 0x000000171d00720c */ /* 0x000fe20003f24070 */
[--C-:B------:R-:W-:Y:S02]  /*1c3d0*/  @!P3 IMAD.IADD R19, R19, 0x1, -R29.reuse ;  /* 0x000000011313b824 */ /* 0x100fe400078e0a1d */
[----:B------:R-:W-:-:S04]  /*1c3e0*/  @!P4 IMAD.IADD R20, R20, 0x1, -R29 ;  /* 0x000000011414c824 */ /* 0x000fc800078e0a1d */
[--C-:B------:R-:W-:Y:S02]  /*1c3f0*/  @!P5 IMAD.IADD R22, R22, 0x1, -R29.reuse ;  /* 0x000000011616d824 */ /* 0x100fe400078e0a1d */
[--C-:B------:R-:W-:Y:S02]  /*1c400*/  @!P0 IMAD.IADD R25, R25, 0x1, -R29.reuse ;  /* 0x0000000119198824 */ /* 0x100fe400078e0a1d */
[--C-:B------:R-:W-:Y:S02]  /*1c410*/  @!P6 IMAD.IADD R24, R24, 0x1, -R29.reuse ;  /* 0x000000011818e824 */ /* 0x100fe400078e0a1d */
[----:B------:R-:W-:Y:S01]  /*1c420*/  @!P1 IMAD.IADD R23, R23, 0x1, -R29 ;  /* 0x0000000117179824 */ /* 0x000fe200078e0a1d */
[----:B------:R0:W-:Y:S04]  /*1c430*/  STL [R1+0x70], R17 ;  /* 0x0000701101007387 */ /* 0x0001e80000100800 */
[----:B------:R1:W-:Y:S04]  /*1c440*/  STL [R1+0x74], R18 ;  /* 0x0000741201007387 */ /* 0x0003e80000100800 */
[----:B------:R5:W-:Y:S04]  /*1c450*/  STL [R1+0x180], R19 ;  /* 0x0001801301007387 */ /* 0x000be80000100800 */
[----:B------:R0:W-:Y:S04]  /*1c460*/  STL [R1+0x198], R20 ;  /* 0x0001981401007387 */ /* 0x0001e80000100800 */
[----:B------:R-:W4:Y:S04]  /*1c470*/  LDL.LU R15, [R1+0xd8] ;  /* 0x0000d800010f7983 */ /* 0x000f280000300800 */
[----:B------:R-:W-:Y:S04]  /*1c480*/  STL [R1+0x188], R22 ;  /* 0x0001881601007387 */ /* 0x000fe80000100800 */
[----:B------:R-:W4:Y:S04]  /*1c490*/  LDL.LU R16, [R1+0x24] ;  /* 0x0000240001107983 */ /* 0x000f280000300800 */
[----:B0-----:R-:W4:Y:S04]  /*1c4a0*/  LDL.LU R17, [R1+0x20] ;  /* 0x0000200001117983 */ /* 0x001f280000300800 */
[----:B------:R-:W-:Y:S04]  /*1c4b0*/  STL [R1+0x140], R24 ;  /* 0x0001401801007387 */ /* 0x000fe80000100800 */
[----:B-1----:R-:W4:Y:S04]  /*1c4c0*/  LDL.LU R18, [R1+0x1c] ;  /* 0x00001c0001127983 */ /* 0x002f280000300800 */
[----:B-----5:R-:W5:Y:S04]  /*1c4d0*/  LDL.LU R19, [R1+0x18] ;  /* 0x0000180001137983 */ /* 0x020f680000300800 */
[----:B------:R-:W5:Y:S01]  /*1c4e0*/  LDL.LU R20, [R1+0x14] ;  /* 0x0000140001147983 */ /* 0x000f620000300800 */
[----:B--2---:R-:W-:-:S02]  /*1c4f0*/  ISETP.GT.U32.AND P2, PT, R29, R21, PT ;  /* 0x000000151d00720c */ /* 0x004fc40003f44070 */
[C---:B---3--:R-:W-:Y:S02]  /*1c500*/  ISETP.GT.U32.AND P3, PT, R29.reuse, R6, PT ;  /* 0x000000061d00720c */ /* 0x048fe40003f64070 */
[C---:B----4-:R-:W-:Y:S02]  /*1c510*/  ISETP.GT.U32.AND P4, PT, R29.reuse, R7, PT ;  /* 0x000000071d00720c */ /* 0x050fe40003f84070 */
[----:B------:R-:W-:-:S07]  /*1c520*/  ISETP.GT.U32.AND P5, PT, R29, R8, PT ;  /* 0x000000081d00720c */ /* 0x000fce0003fa4070 */
[--C-:B------:R-:W-:Y:S02]  /*1c530*/  @!P2 IMAD.IADD R21, R21, 0x1, -R29.reuse ;  /* 0x000000011515a824 */ /* 0x100fe400078e0a1d */
[--C-:B------:R-:W-:Y:S01]  /*1c540*/  @!P3 IMAD.IADD R6, R6, 0x1, -R29.reuse ;  /* 0x000000010606b824 */ /* 0x100fe200078e0a1d */
[C---:B------:R-:W-:Y:S02]  /*1c550*/  ISETP.GT.U32.AND P6, PT, R29.reuse, R9, PT ;  /* 0x000000091d00720c */ /* 0x040fe40003fc4070 */
[----:B------:R-:W-:Y:S01]  /*1c560*/  ISETP.GT.U32.AND P0, PT, R29, R10, PT ;  /* 0x0000000a1d00720c */ /* 0x000fe20003f04070 */
[--C-:B------:R-:W-:Y:S01]  /*1c570*/  @!P4 IMAD.IADD R7, R7, 0x1, -R29.reuse ;  /* 0x000000010707c824 */ /* 0x100fe200078e0a1d */
[C---:B------:R-:W-:Y:S02]  /*1c580*/  ISETP.GT.U32.AND P1, PT, R29.reuse, R11, PT ;  /* 0x0000000b1d00720c */ /* 0x040fe40003f24070 */
[----:B------:R-:W-:Y:S01]  /*1c590*/  ISETP.GT.U32.AND P2, PT, R29, R12, PT ;  /* 0x0000000c1d00720c */ /* 0x000fe20003f44070 */
[----:B------:R-:W-:-:S06]  /*1c5a0*/  @!P5 IMAD.IADD R8, R8, 0x1, -R29 ;  /* 0x000000010808d824 */ /* 0x000fcc00078e0a1d */
        /* <DEDUP_REMOVED lines=8> */
[C---:B------:R-:W-:Y:S02]  /*1c630*/  ISETP.GT.U32.AND P1, PT, R29.reuse, R21, PT ;  /* 0x000000151d00720c */ /* 0x040fe40003f24070 */
[----:B------:R-:W-:-:S03]  /*1c640*/  ISETP.GT.U32.AND P2, PT, R29, R6, PT ;  /* 0x000000061d00720c */ /* 0x000fc60003f44070 */
[--C-:B------:R-:W-:Y:S01]  /*1c650*/  @!P3 IMAD.IADD R13, R13, 0x1, -R29.reuse ;  /* 0x000000010d0db824 */ /* 0x100fe200078e0a1d */
[C---:B------:R-:W-:Y:S02]  /*1c660*/  ISETP.GT.U32.AND P5, PT, R29.reuse, R27, PT ;  /* 0x0000001b1d00720c */ /* 0x040fe40003fa4070 */
[C---:B------:R-:W-:Y:S01]  /*1c670*/  ISETP.GT.U32.AND P3, PT, R29.reuse, R7, PT ;  /* 0x000000071d00720c */ /* 0x040fe20003f64070 */
[--C-:B------:R-:W-:Y:S01]  /*1c680*/  @!P4 IMAD.IADD R26, R26, 0x1, -R29.reuse ;  /* 0x000000011a1ac824 */ /* 0x100fe200078e0a1d */
[----:B------:R-:W-:Y:S01]  /*1c690*/  ISETP.GT.U32.AND P4, PT, R29, R8, PT ;  /* 0x000000081d00720c */ /* 0x000fe20003f84070 */
[--C-:B------:R-:W-:Y:S02]  /*1c6a0*/  @!P6 IMAD.IADD R25, R25, 0x1, -R29.reuse ;  /* 0x000000011919e824 */ /* 0x100fe400078e0a1d */
[--C-:B------:R-:W-:Y:S01]  /*1c6b0*/  @!P0 IMAD.IADD R23, R23, 0x1, -R29.reuse ;  /* 0x0000000117178824 */ /* 0x100fe200078e0a1d */
[----:B------:R-:W-:Y:S01]  /*1c6c0*/  ISETP.GT.U32.AND P0, PT, R29, R10, PT ;  /* 0x0000000a1d00720c */ /* 0x000fe20003f04070 */
[----:B------:R-:W-:-:S04]  /*1c6d0*/  @!P1 IMAD.IADD R21, R21, 0x1, -R29 ;  /* 0x0000000115159824 */ /* 0x000fc800078e0a1d */
[--C-:B------:R-:W-:Y:S01]  /*1c6e0*/  @!P5 IMAD.IADD R27, R27, 0x1, -R29.reuse ;  /* 0x000000011b1bd824 */ /* 0x100fe200078e0a1d */
[C---:B------:R-:W-:Y:S01]  /*1c6f0*/  ISETP.GT.U32.AND P5, PT, R29.reuse, R9, PT ;  /* 0x000000091d00720c */ /* 0x040fe20003fa4070 */
[----:B------:R0:W-:Y:S01]  /*1c700*/  STL [R1+0x144], R25 ;  /* 0x0001441901007387 */ /* 0x0001e20000100800 */
[C---:B------:R-:W-:Y:S01]  /*1c710*/  ISETP.GT.U32.AND P1, PT, R29.reuse, R11, PT ;  /* 0x0000000b1d00720c */ /* 0x040fe20003f24070 */
[--C-:B------:R-:W-:Y:S01]  /*1c720*/  @!P2 IMAD.IADD R6, R6, 0x1, -R29.reuse ;  /* 0x000000010606a824 */ /* 0x100fe200078e0a1d */
[----:B------:R-:W-:Y:S01]  /*1c730*/  ISETP.GT.U32.AND P2, PT, R29, R12, PT ;  /* 0x0000000c1d00720c */ /* 0x000fe20003f44070 */
[----:B------:R-:W-:Y:S01]  /*1c740*/  @!P3 IMAD.IADD R7, R7, 0x1, -R29 ;  /* 0x000000010707b824 */ /* 0x000fe200078e0a1d */
[C---:B------:R-:W-:Y:S01]  /*1c750*/  ISETP.GT.U32.AND P3, PT, R29.reuse, R13, PT ;  /* 0x0000000d1d00720c */ /* 0x040fe20003f64070 */
[----:B0-----:R-:W2:Y:S04]  /*1c760*/  LDL.LU R25, [R1+0x10] ;  /* 0x0000100001197983 */ /* 0x001ea80000300800 */
[----:B------:R-:W3:Y:S01]  /*1c770*/  LDL.LU R24, [R1+0xc] ;  /* 0x00000c0001187983 */ /* 0x000ee20000300800 */
[----:B------:R-:W-:-:S03]  /*1c780*/  ISETP.GT.U32.AND P6, PT, R29, R26, PT ;  /* 0x0000001a1d00720c */ /* 0x000fc60003fc4070 */
[----:B------:R0:W-:Y:S01]  /*1c790*/  STL [R1+0x148], R23 ;  /* 0x0001481701007387 */ /* 0x0001e20000100800 */
[--C-:B------:R-:W-:Y:S01]  /*1c7a0*/  @!P4 IMAD.IADD R8, R8, 0x1, -R29.reuse ;  /* 0x000000010808c824 */ /* 0x100fe200078e0a1d */
[----:B------:R-:W-:Y:S01]  /*1c7b0*/  ISETP.GT.U32.AND P4, PT, R29, R27, PT ;  /* 0x0000001b1d00720c */ /* 0x000fe20003f84070 */
[--C-:B------:R-:W-:Y:S01]  /*1c7c0*/  @!P5 IMAD.IADD R9, R9, 0x1, -R29.reuse ;  /* 0x000000010909d824 */ /* 0x100fe200078e0a1d */
[----:B0-----:R-:W4:Y:S04]  /*1c7d0*/  LDL.LU R23, [R1+0x8] ;  /* 0x0000080001177983 */ /* 0x001f280000300800 */
[----:B------:R-:W4:Y:S04]  /*1c7e0*/  LDL.LU R22, [R1+0x4] ;  /* 0x0000040001167983 */ /* 0x000f280000300800 */
[----:B------:R0:W-:Y:S01]  /*1c7f0*/  STL [R1+0x168], R21 ;  /* 0x0001681501007387 */ /* 0x0001e20000100800 */
[----:B------:R-:W-:-:S02]  /*1c800*/  @!P0 IMAD.IADD R10, R10, 0x1, -R29 ;  /* 0x000000010a0a8824 */ /* 0x000fc400078e0a1d */
[--C-:B------:R-:W-:Y:S01]  /*1c810*/  @!P1 IMAD.IADD R11, R11, 0x1, -R29.reuse ;  /* 0x000000010b0b9824 */ /* 0x100fe200078e0a1d */
[----:B0-----:R-:W4:Y:S04]  /*1c820*/  LDL.LU R21, [R1] ;  /* 0x0000000001157983 */ /* 0x001f280000300800 */
[----:B------:R0:W-:Y:S01]  /*1c830*/  STL [R1+0x150], R6 ;  /* 0x0001500601007387 */ /* 0x0001e20000100800 */
[----:B------:R-:W-:-:S03]  /*1c840*/  @!P2 IMAD.IADD R12, R12, 0x1, -R29 ;  /* 0x000000010c0ca824 */ /* 0x000fc600078e0a1d */
[----:B0-----:R-:W4:Y:S04]  /*1c850*/  LDL.LU R6, [R1+0x2cf4] ;  /* 0x002cf40001067983 */ /* 0x001f280000300800 */
        /* <DEDUP_REMOVED lines=9> */
[----:B------:R0:W-:Y:S04]  /*1c8f0*/  STL [R1+0x128], R10 ;  /* 0x0001280a01007387 */ /* 0x0001e80000100800 */
        /* <DEDUP_REMOVED lines=10> */
[----:B0-----:R-:W4:Y:S01]  /*1c9a0*/  LDL.LU R27, [R1+0x2cd0] ;  /* 0x002cd000011b7983 */ /* 0x001f220000300800 */
[----:B------:R-:W-:-:S02]  /*1c9b0*/  ISETP.GT.U32.AND P5, PT, R29, R15, PT ;  /* 0x0000000f1d00720c */ /* 0x000fc40003fa4070 */
[C---:B------:R-:W-:Y:S02]  /*1c9c0*/  ISETP.GT.U32.AND P0, PT, R29.reuse, R16, PT ;  /* 0x000000101d00720c */ /* 0x040fe40003f04070 */
[C---:B------:R-:W-:Y:S02]  /*1c9d0*/  ISETP.GT.U32.AND P1, PT, R29.reuse, R17, PT ;  /* 0x000000111d00720c */ /* 0x040fe40003f24070 */
[C---:B------:R-:W-:Y:S02]  /*1c9e0*/  ISETP.GT.U32.AND P2, PT, R29.reuse, R18, PT ;  /* 0x000000121d00720c */ /* 0x040fe40003f44070 */
[----:B-----5:R-:W-:-:S05]  /*1c9f0*/  ISETP.GT.U32.AND P3, PT, R29, R19, PT ;  /* 0x000000131d00720c */ /* 0x020fca0003f64070 */
[--C-:B------:R-:W-:Y:S02]  /*1ca00*/  @!P5 IMAD.IADD R15, R15, 0x1, -R29.reuse ;  /* 0x000000010f0fd824 */ /* 0x100fe400078e0a1d */
[--C-:B------:R-:W-:Y:S01]  /*1ca10*/  @!P0 IMAD.IADD R16, R16, 0x1, -R29.reuse ;  /* 0x0000000110108824 */ /* 0x100fe200078e0a1d */
[----:B------:R-:W-:Y:S01]  /*1ca20*/  ISETP.GT.U32.AND P6, PT, R29, R20, PT ;  /* 0x000000141d00720c */ /* 0x000fe20003fc4070 */
[--C-:B------:R-:W-:Y:S02]  /*1ca30*/  @!P1 IMAD.IADD R17, R17, 0x1, -R29.reuse ;  /* 0x0000000111119824 */ /* 0x100fe400078e0a1d */
[--C-:B------:R-:W-:Y:S02]  /*1ca40*/  @!P2 IMAD.IADD R18, R18, 0x1, -R29.reuse ;  /* 0x000000011212a824 */ /* 0x100fe400078e0a1d */
[----:B------:R-:W-:Y:S02]  /*1ca50*/  @!P3 IMAD.IADD R19, R19, 0x1, -R29 ;  /* 0x000000011313b824 */ /* 0x000fe400078e0a1d */
[----:B------:R-:W-:-:S06]  /*1ca60*/  IMAD.HI.U32 R28, R28, R14, RZ ;  /* 0x0000000e1c1c7227 */ /* 0x000fcc00078e00ff */
[----:B------:R-:W-:Y:S02]  /*1ca70*/  @!P6 IMAD.IADD R20, R20, 0x1, -R29 ;  /* 0x000000011414e824 */ /* 0x000fe400078e0a1d */
[----:B------:R-:W-:-:S04]  /*1ca80*/  IMAD.MOV R28, RZ, RZ, -R28 ;  /* 0x000000ffff1c7224 */ /* 0x000fc800078e0a1c */
[C---:B------:R-:W-:Y:S02]  /*1ca90*/  IMAD R28, R29.reuse, R28, R14 ;  /* 0x0000001c1d1c7224 */ /* 0x040fe400078e020e */
[----:B------:R-:W5:Y:S01]  /*1caa0*/  LDL.LU R14, [R1+0x2ccc] ;  /* 0x002ccc00010e7983 */ /* 0x000f620000300800 */
[C---:B--2---:R-:W-:Y:S02]  /*1cab0*/  ISETP.GT.U32.AND P4, PT, R29.reuse, R25, PT ;  /* 0x000000191d00720c */ /* 0x044fe40003f84070 */
[C---:B---3--:R-:W-:Y:S02]  /*1cac0*/  ISETP.GT.U32.AND P5, PT, R29.reuse, R24, PT ;  /* 0x000000181d00720c */ /* 0x048fe40003fa4070 */
[C---:B----4-:R-:W-:Y:S02]  /*1cad0*/  ISETP.GT.U32.AND P0, PT, R29.reuse, R23, PT ;  /* 0x000000171d00720c */ /* 0x050fe40003f04070 */
        /* <DEDUP_REMOVED lines=10> */
[--C-:B------:R-:W-:Y:S01]  /*1cb80*/  @!P4 IMAD.IADD R15, R15, 0x1, -R29.reuse ;  /* 0x000000010f0fc824 */ /* 0x100fe200078e0a1d */
[----:B------:R-:W-:Y:S01]  /*1cb90*/  ISETP.GT.U32.AND P4, PT, R29, R25, PT ;  /* 0x000000191d00720c */ /* 0x000fe20003f84070 */
[--C-:B------:R-:W-:Y:S02]  /*1cba0*/  @!P5 IMAD.IADD R16, R16, 0x1, -R29.reuse ;  /* 0x000000011010d824 */ /* 0x100fe400078e0a1d */
[--C-:B------:R-:W-:Y:S01]  /*1cbb0*/  @!P2 IMAD.IADD R21, R21, 0x1, -R29.reuse ;  /* 0x000000011515a824 */ /* 0x100fe200078e0a1d */
[C---:B------:R-:W-:Y:S02]  /*1cbc0*/  ISETP.GT.U32.AND P2, PT, R29.reuse, R19, PT ;  /* 0x000000131d00720c */ /* 0x040fe40003f44070 */
[----:B------:R-:W-:Y:S01]  /*1cbd0*/  ISETP.GT.U32.AND P5, PT, R29, R24, PT ;  /* 0x000000181d00720c */ /* 0x000fe20003fa4070 */
[--C-:B------:R-:W-:Y:S01]  /*1cbe0*/  @!P0 IMAD.IADD R17, R17, 0x1, -R29.reuse ;  /* 0x0000000111118824 */ /* 0x100fe200078e0a1d */
[----:B------:R0:W-:Y:S01]  /*1cbf0*/  STL [R1+0xd8], R15 ;  /* 0x0000d80f01007387 */ /* 0x0001e20000100800 */
[----:B------:R-:W-:Y:S01]  /*1cc00*/  @!P1 IMAD.IADD R18, R18, 0x1, -R29 ;  /* 0x0000000112129824 */ /* 0x000fe200078e0a1d */
[----:B------:R-:W-:-:S03]  /*1cc10*/  ISETP.GT.U32.AND P0, PT, R29, R23, PT ;  /* 0x000000171d00720c */ /* 0x000fc60003f04070 */
[--C-:B------:R-:W-:Y:S01]  /*1cc20*/  @!P4 IMAD.IADD R25, R25, 0x1, -R29.reuse ;  /* 0x000000011919c824 */ /* 0x100fe200078e0a1d */
[----:B0-----:R-:W2:Y:S03]  /*1cc30*/  LDL.LU R15, [R1+0x2cc8] ;  /* 0x002cc800010f7983 */ /* 0x001ea60000300800 */
[--C-:B------:R-:W-:Y:S01]  /*1cc40*/  @!P2 IMAD.IADD R19, R19, 0x1, -R29.reuse ;  /* 0x000000011313a824 */ /* 0x100fe200078e0a1d */
[----:B------:R0:W-:Y:S01]  /*1cc50*/  STL [R1+0x24], R16 ;  /* 0x0000241001007387 */ /* 0x0001e20000100800 */
[----:B------:R-:W-:-:S03]  /*1cc60*/  @!P5 IMAD.IADD R24, R24, 0x1, -R29 ;  /* 0x000000011818d824 */ /* 0x000fc600078e0a1d */
[----:B0-----:R-:W3:Y:S04]  /*1cc70*/  LDL.LU R16, [R1+0x2cc4] ;  /* 0x002cc40001107983 */ /* 0x001ee80000300800 */
[----:B------:R0:W-:Y:S04]  /*1cc80*/  STL [R1+0x20], R17 ;  /* 0x0000201101007387 */ /* 0x0001e80000100800 */
[----:B0-----:R-:W4:Y:S04]  /*1cc90*/  LDL.LU R17, [R1+0x2cc0] ;  /* 0x002cc00001117983 */ /* 0x001f280000300800 */
[----:B------:R0:W-:Y:S04]  /*1cca0*/  STL [R1+0x1c], R18 ;  /* 0x00001c1201007387 */ /* 0x0001e80000100800 */
[----:B0-----:R-:W2:Y:S04]  /*1ccb0*/  LDL.LU R18, [R1+0x2cbc] ;  /* 0x002cbc0001127983 */ /* 0x001ea80000300800 */
[----:B------:R0:W-:Y:S04]  /*1ccc0*/  STL [R1+0x18], R19 ;  /* 0x0000181301007387 */ /* 0x0001e80000100800 */
[----:B0-----:R-:W2:Y:S01]  /*1ccd0*/  LDL.LU R19, [R1+0x2cb8] ;  /* 0x002cb80001137983 */ /* 0x001ea20000300800 */
[----:B------:R-:W-:Y:S01]  /*1cce0*/  @!P0 IMAD.IADD R23, R23, 0x1, -R29 ;  /* 0x0000000117178824 */ /* 0x000fe200078e0a1d */
[----:B------:R-:W-:-:S13]  /*1ccf0*/  ISETP.GT.U32.AND P3, PT, R29, R27, PT ;  /* 0x0000001b1d00720c */ /* 0x000fda0003f64070 */
[----:B------:R-:W-:Y:S01]  /*1cd00*/  @!P3 IMAD.IADD R27, R27, 0x1, -R29 ;  /* 0x000000011b1bb824 */ /* 0x000fe200078e0a1d */
[----:B------:R-:W-:-:S13]  /*1cd10*/  ISETP.GT.U32.AND P3, PT, R29, R20, PT ;  /* 0x000000141d00720c */ /* 0x000fda0003f64070 */
[----:B------:R-:W-:-:S05]  /*1cd20*/  @!P3 IMAD.IADD R20, R20, 0x1, -R29 ;  /* 0x000000011414b824 */ /* 0x000fca00078e0a1d */
[----:B------:R0:W-:Y:S04]  /*1cd30*/  STL [R1+0x14], R20 ;  /* 0x0000141401007387 */ /* 0x0001e80000100800 */
[----:B0-----:R-:W3:Y:S04]  /*1cd40*/  LDL.LU R20, [R1+0x2cb4] ;  /* 0x002cb40001147983 */ /* 0x001ee80000300800 */
[----:B------:R0:W-:Y:S04]  /*1cd50*/  STL [R1+0x10], R25 ;  /* 0x0000101901007387 */ /* 0x0001e80000100800 */
[----:B0-----:R-:W3:Y:S04]  /*1cd60*/  LDL.LU R25, [R1+0x2cb0] ;  /* 0x002cb00001197983 */ /* 0x001ee80000300800 */
[----:B------:R0:W-:Y:S04]  /*1cd70*/  STL [R1+0xc], R24 ;  /* 0x00000c1801007387 */ /* 0x0001e80000100800 */
[----:B0-----:R-:W4:Y:S04]  /*1cd80*/  LDL.LU R24, [R1+0x2cac] ;  /* 0x002cac0001187983 */ /* 0x001f280000300800 */
[----:B------:R0:W-:Y:S04]  /*1cd90*/  STL [R1+0x8], R23 ;  /* 0x0000081701007387 */ /* 0x0001e80000100800 */
[----:B0-----:R-:W5:Y:S01]  /*1cda0*/  LDL.LU R23, [R1+0x2ca8] ;  /* 0x002ca80001177983 */ /* 0x001f620000300800 */
[----:B------:R-:W-:-:S13]  /*1cdb0*/  ISETP.GT.U32.AND P6, PT, R29, R26, PT ;  /* 0x0000001a1d00720c */ /* 0x000fda0003fc4070 */
[----:B------:R-:W-:-:S05]  /*1cdc0*/  @!P6 IMAD.IADD R26, R26, 0x1, -R29 ;  /* 0x000000011a1ae824 */ /* 0x000fca00078e0a1d */
[C---:B------:R-:W-:Y:S02]  /*1cdd0*/  ISETP.GT.U32.AND P6, PT, R29.reuse, R26, PT ;  /* 0x0000001a1d00720c */ /* 0x040fe40003fc4070 */
[----:B------:R-:W-:-:S11]  /*1cde0*/  ISETP.GT.U32.AND P1, PT, R29, R22, PT ;  /* 0x000000161d00720c */ /* 0x000fd60003f24070 */
[--C-:B------:R-:W-:Y:S01]  /*1cdf0*/  @!P6 IMAD.IADD R26, R26, 0x1, -R29.reuse ;  /* 0x000000011a1ae824 */ /* 0x100fe200078e0a1d */
[C---:B------:R-:W-:Y:S02]  /*1ce00*/  ISETP.GT.U32.AND P2, PT, R29.reuse, R21, PT ;  /* 0x000000151d00720c */ /* 0x040fe40003f44070 */
[----:B------:R-:W-:Y:S01]  /*1ce10*/  ISETP.GT.U32.AND P3, PT, R29, R27, PT ;  /* 0x0000001b1d00720c */ /* 0x000fe20003f64070 */
[----:B------:R-:W-:-:S05]  /*1ce20*/  @!P1 IMAD.IADD R22, R22, 0x1, -R29 ;  /* 0x0000000116169824 */ /* 0x000fca00078e0a1d */
[----:B------:R0:W-:Y:S05]  /*1ce30*/  STL [R1+0x4], R22 ;  /* 0x0000041601007387 */ /* 0x0001ea0000100800 */
[--C-:B------:R-:W-:Y:S02]  /*1ce40*/  @!P2 IMAD.IADD R21, R21, 0x1, -R29.reuse ;  /* 0x000000011515a824 */ /* 0x100fe400078e0a1d */
[----:B------:R-:W-:Y:S01]  /*1ce50*/  @!P3 IMAD.IADD R27, R27, 0x1, -R29 ;  /* 0x000000011b1bb824 */ /* 0x000fe200078e0a1d */
[----:B0-----:R-:W5:Y:S04]  /*1ce60*/  LDL.LU R22, [R1+0x2ca4] ;  /* 0x002ca40001167983 */ /* 0x001f680000300800 */
[----:B------:R0:W-:Y:S04]  /*1ce70*/  STL [R1], R21 ;  /* 0x0000001501007387 */ /* 0x0001e80000100800 */
[----:B0-----:R-:W5:Y:S04]  /*1ce80*/  LDL.LU R21, [R1+0x2ca0] ;  /* 0x002ca00001157983 */ /* 0x001f680000300800 */
[----:B------:R-:W-:Y:S04]  /*1ce90*/  STL [R1+0x2c74], R27 ;  /* 0x002c741b01007387 */ /* 0x000fe80000100800 */
[----:B------:R-:W-:Y:S01]  /*1cea0*/  STL [R1+0x2c70], R26 ;  /* 0x002c701a01007387 */ /* 0x000fe20000100800 */
[----:B--2---:R-:W-:-:S13]  /*1ceb0*/  ISETP.GT.U32.AND P6, PT, R29, R19, PT ;  /* 0x000000131d00720c */ /* 0x004fda0003fc4070 */
[----:B------:R-:W-:Y:S01]  /*1cec0*/  @!P6 IMAD.IADD R19, R19, 0x1, -R29 ;  /* 0x000000011313e824 */ /* 0x000fe200078e0a1d */
[C---:B---3--:R-:W-:Y:S02]  /*1ced0*/  ISETP.GT.U32.AND P4, PT, R29.reuse, R25, PT ;  /* 0x000000191d00720c */ /* 0x048fe40003f84070 */
[----:B----4-:R-:W-:-:S11]  /*1cee0*/  ISETP.GT.U32.AND P5, PT, R29, R24, PT ;  /* 0x000000181d00720c */ /* 0x010fd60003fa4070 */
[--C-:B------:R-:W-:Y:S01]  /*1cef0*/  @!P4 IMAD.IADD R25, R25, 0x1, -R29.reuse ;  /* 0x000000011919c824 */ /* 0x100fe200078e0a1d */
[C---:B------:R-:W-:Y:S02]  /*1cf00*/  ISETP.GT.U32.AND P4, PT, R29.reuse, R18, PT ;  /* 0x000000121d00720c */ /* 0x040fe40003f84070 */
[C---:B-----5:R-:W-:Y:S01]  /*1cf10*/  ISETP.GT.U32.AND P0, PT, R29.reuse, R23, PT ;  /* 0x000000171d00720c */ /* 0x060fe20003f04070 */
[----:B------:R-:W-:Y:S01]  /*1cf20*/  @!P5 IMAD.IADD R24, R24, 0x1, -R29 ;  /* 0x000000011818d824 */ /* 0x000fe200078e0a1d */
[----:B------:R-:W-:-:S09]  /*1cf30*/  ISETP.GT.U32.AND P5, PT, R29, R17, PT ;  /* 0x000000111d00720c */ /* 0x000fd20003fa4070 */
[--C-:B------:R-:W-:Y:S01]  /*1cf40*/  @!P4 IMAD.IADD R18, R18, 0x1, -R29.reuse ;  /* 0x000000011212c824 */ /* 0x100fe200078e0a1d */
[C---:B------:R-:W-:Y:S02]  /*1cf50*/  ISETP.GT.U32.AND P6, PT, R29.reuse, R25, PT ;  /* 0x000000191d00720c */ /* 0x040fe40003fc4070 */
[----:B------:R-:W-:Y:S01]  /*1cf60*/  ISETP.GT.U32.AND P4, PT, R29, R24, PT ;  /* 0x000000181d00720c */ /* 0x000fe20003f84070 */
[--C-:B------:R-:W-:Y:S02]  /*1cf70*/  @!P0 IMAD.IADD R23, R23, 0x1, -R29.reuse ;  /* 0x0000000117178824 */ /* 0x100fe400078e0a1d */
[----:B------:R-:W-:-:S03]  /*1cf80*/  @!P5 IMAD.IADD R17, R17, 0x1, -R29 ;  /* 0x000000011111d824 */ /* 0x000fc600078e0a1d */
[----:B------:R-:W-:-:S05]  /*1cf90*/  ISETP.GT.U32.AND P5, PT, R29, R23, PT ;  /* 0x000000171d00720c */ /* 0x000fca0003fa4070 */
[--C-:B------:R-:W-:Y:S02]  /*1cfa0*/  @!P6 IMAD.IADD R25, R25, 0x1, -R29.reuse ;  /* 0x000000011919e824 */ /* 0x100fe400078e0a1d */
[----:B------:R-:W-:-:S03]  /*1cfb0*/  @!P4 IMAD.IADD R24, R24, 0x1, -R29 ;  /* 0x000000011818c824 */ /* 0x000fc600078e0a1d */
[----:B------:R-:W-:Y:S03]  /*1cfc0*/  STL [R1+0x2c6c], R25 ;  /* 0x002c6c1901007387 */ /* 0x000fe60000100800 */
[----:B------:R-:W-:Y:S01]  /*1cfd0*/  @!P5 IMAD.IADD R23, R23, 0x1, -R29 ;  /* 0x000000011717d824 */ /* 0x000fe200078e0a1d */
[----:B------:R-:W-:Y:S04]  /*1cfe0*/  STL [R1+0x2c78], R24 ;  /* 0x002c781801007387 */ /* 0x000fe80000100800 */
[----:B------:R0:W-:Y:S04]  /*1cff0*/  STL [R1+0x2c68], R23 ;  /* 0x002c681701007387 */ /* 0x0001e80000100800 */
[----:B0-----:R-:W2:Y:S01]  /*1d000*/  LDL R23, [R1+0x2a98] ;  /* 0x002a980001177983 */ /* 0x001ea20000100800 */
[----:B------:R-:W-:-:S02]  /*1d010*/  ISETP.GT.U32.AND P0, PT, R29, R16, PT ;  /* 0x000000101d00720c */ /* 0x000fc40003f04070 */
[----:B------:R-:W-:-:S11]  /*1d020*/  ISETP.GT.U32.AND P1, PT, R29, R22, PT ;  /* 0x000000161d00720c */ /* 0x000fd60003f24070 */
[--C-:B------:R-:W-:Y:S02]  /*1d030*/  @!P0 IMAD.IADD R16, R16, 0x1, -R29.reuse ;  /* 0x0000000110108824 */ /* 0x100fe400078e0a1d */
[----:B------:R-:W-:Y:S01]  /*1d040*/  @!P1 IMAD.IADD R22, R22, 0x1, -R29 ;  /* 0x0000000116169824 */ /* 0x000fe200078e0a1d */
[----:B--2---:R0:W-:Y:S04]  /*1d050*/  STL [R1+0x2c94], R23 ;  /* 0x002c941701007387 */ /* 0x0041e80000100800 */
[----:B0-----:R-:W2:Y:S01]  /*1d060*/  LDL.LU R23, [R1+0x794] ;  /* 0x0007940001177983 */ /* 0x001ea20000300800 */
[----:B------:R-:W-:-:S13]  /*1d070*/  ISETP.GT.U32.AND P0, PT, R29, R22, PT ;  /* 0x000000161d00720c */ /* 0x000fda0003f04070 */
[----:B------:R-:W-:Y:S01]  /*1d080*/  @!P0 IMAD.IADD R22, R22, 0x1, -R29 ;  /* 0x0000000116168824 */ /* 0x000fe200078e0a1d */
[C---:B------:R-:W-:Y:S02]  /*1d090*/  ISETP.GT.U32.AND P2, PT, R29.reuse, R21, PT ;  /* 0x000000151d00720c */ /* 0x040fe40003f44070 */
[C---:B------:R-:W-:Y:S02]  /*1d0a0*/  ISETP.GT.U32.AND P3, PT, R29.reuse, R20, PT ;  /* 0x000000141d00720c */ /* 0x040fe40003f64070 */
[----:B------:R-:W-:-:S09]  /*1d0b0*/  ISETP.GT.U32.AND P1, PT, R29, R15, PT ;  /* 0x0000000f1d00720c */ /* 0x000fd20003f24070 */
[--C-:B------:R-:W-:Y:S01]  /*1d0c0*/  @!P2 IMAD.IADD R21, R21, 0x1, -R29.reuse ;  /* 0x000000011515a824 */ /* 0x100fe200078e0a1d */
[C---:B------:R-:W-:Y:S01]  /*1d0d0*/  ISETP.GT.U32.AND P2, PT, R29.reuse, R14, PT ;  /* 0x0000000e1d00720c */ /* 0x040fe20003f44070 */
[--C-:B------:R-:W-:Y:S01]  /*1d0e0*/  @!P3 IMAD.IADD R20, R20, 0x1, -R29.reuse ;  /* 0x000000011414b824 */ /* 0x100fe200078e0a1d */
[----:B------:R-:W-:Y:S01]  /*1d0f0*/  ISETP.GT.U32.AND P3, PT, R29, R13, PT ;  /* 0x0000000d1d00720c */ /* 0x000fe20003f64070 */
[--C-:B------:R-:W-:Y:S01]  /*1d100*/  @!P1 IMAD.IADD R15, R15, 0x1, -R29.reuse ;  /* 0x000000010f0f9824 */ /* 0x100fe200078e0a1d */
[C---:B------:R-:W-:Y:S02]  /*1d110*/  ISETP.GT.U32.AND P1, PT, R29.reuse, R21, PT ;  /* 0x000000151d00720c */ /* 0x040fe40003f24070 */
[C---:B------:R-:W-:Y:S02]  /*1d120*/  ISETP.GT.U32.AND P4, PT, R29.reuse, R18, PT ;  /* 0x000000121d00720c */ /* 0x040fe40003f84070 */
[C---:B------:R-:W-:Y:S01]  /*1d130*/  ISETP.GT.U32.AND P5, PT, R29.reuse, R17, PT ;  /* 0x000000111d00720c */ /* 0x040fe20003fa4070 */
[----:B--2---:R-:W-:Y:S04]  /*1d140*/  STL [R1+0x2c98], R23 ;  /* 0x002c981701007387 */ /* 0x004fe80000100800 */
[----:B------:R0:W-:Y:S04]  /*1d150*/  STL [R1+0x2c7c], R22 ;  /* 0x002c7c1601007387 */ /* 0x0001e80000100800 */
[----:B0-----:R-:W2:Y:S01]  /*1d160*/  LDL R22, [R1+0x2a8c] ;  /* 0x002a8c0001167983 */ /* 0x001ea20000100800 */
[--C-:B------:R-:W-:Y:S01]  /*1d170*/  @!P2 IMAD.IADD R14, R14, 0x1, -R29.reuse ;  /* 0x000000010e0ea824 */ /* 0x100fe200078e0a1d */
[----:B------:R-:W-:Y:S01]  /*1d180*/  ISETP.GT.U32.AND P2, PT, R29, R20, PT ;  /* 0x000000141d00720c */ /* 0x000fe20003f44070 */
[--C-:B------:R-:W-:Y:S01]  /*1d190*/  @!P3 IMAD.IADD R13, R13, 0x1, -R29.reuse ;  /* 0x000000010d0db824 */ /* 0x100fe200078e0a1d */
[----:B------:R-:W-:Y:S01]  /*1d1a0*/  ISETP.GT.U32.AND P3, PT, R29, R19, PT ;  /* 0x000000131d00720c */ /* 0x000fe20003f64070 */
[----:B------:R-:W-:Y:S01]  /*1d1b0*/  @!P1 IMAD.IADD R21, R21, 0x1, -R29 ;  /* 0x0000000115159824 */ /* 0x000fe200078e0a1d */
[----:B------:R-:W-:-:S02]  /*1d1c0*/  ISETP.GT.U32.AND P0, PT, R29, R16, PT ;  /* 0x000000101d00720c */ /* 0x000fc40003f04070 */
[C---:B------:R-:W-:Y:S02]  /*1d1d0*/  ISETP.GT.U32.AND P1, PT, R29.reuse, R15, PT ;  /* 0x0000000f1d00720c */ /* 0x040fe40003f24070 */
[C---:B------:R-:W-:Y:S01]  /*1d1e0*/  ISETP.GT.U32.AND P6, PT, R29.reuse, R14, PT ;  /* 0x0000000e1d00720c */ /* 0x040fe20003fc4070 */
        /* <DEDUP_REMOVED lines=12> */
[----:B------:R-:W0:Y:S01]  /*1d2b0*/  S2R R27, SR_TID.X ;  /* 0x00000000001b7919 */ /* 0x000e220000002100 */
        /* <DEDUP_REMOVED lines=25> */
[C---:B------:R-:W-:Y:S01]  /*1d450*/  ISETP.GT.U32.AND P0, PT, R29.reuse, R8, PT ;  /* 0x000000081d00720c */ /* 0x040fe20003f04070 */
[----:B------:R-:W-:Y:S01]  /*1d460*/  @!P1 IMAD.IADD R0, R0, 0x1, -R29 ;  /* 0x0000000100009824 */ /* 0x000fe200078e0a1d */
[----:B------:R-:W-:Y:S01]  /*1d470*/  ISETP.GT.U32.AND P1, PT, R29, R7, PT ;  /* 0x000000071d00720c */ /* 0x000fe20003f24070 */
[----:B0-----:R-:W-:-:S02]  /*1d480*/  IMAD.SHL.U32 R27, R27, 0x40, RZ ;  /* 0x000000401b1b7824 */ /* 0x001fc400078e00ff */
[--C-:B------:R-:W-:Y:S01]  /*1d490*/  @!P6 IMAD.IADD R28, R28, 0x1, -R29.reuse ;  /* 0x000000011c1ce824 */ /* 0x100fe200078e0a1d */
[C---:B------:R-:W-:Y:S01]  /*1d4a0*/  ISETP.GT.U32.AND P6, PT, R29.reuse, R0, PT ;  /* 0x000000001d00720c */ /* 0x040fe20003fc4070 */
[--C-:B------:R-:W-:Y:S01]  /*1d4b0*/  @!P4 IMAD.IADD R10, R10, 0x1, -R29.reuse ;  /* 0x000000010a0ac824 */ /* 0x100fe200078e0a1d */
[C---:B------:R-:W-:Y:S01]  /*1d4c0*/  ISETP.GT.U32.AND P4, PT, R29.reuse, R4, PT ;  /* 0x000000041d00720c */ /* 0x040fe20003f84070 */
[--C-:B------:R-:W-:Y:S01]  /*1d4d0*/  @!P2 IMAD.IADD R12, R12, 0x1, -R29.reuse ;  /* 0x000000010c0ca824 */ /* 0x100fe200078e0a1d */
[----:B------:R-:W-:Y:S01]  /*1d4e0*/  ISETP.GT.U32.AND P2, PT, R29, R6, PT ;  /* 0x000000061d00720c */ /* 0x000fe20003f44070 */
[--C-:B------:R-:W-:Y:S01]  /*1d4f0*/  @!P3 IMAD.IADD R11, R11, 0x1, -R29.reuse ;  /* 0x000000010b0bb824 */ /* 0x100fe200078e0a1d */
[----:B------:R-:W-:Y:S01]  /*1d500*/  ISETP.GT.U32.AND P3, PT, R29, R5, PT ;  /* 0x000000051d00720c */ /* 0x000fe20003f64070 */
[--C-:B------:R-:W-:Y:S01]  /*1d510*/  @!P5 IMAD.IADD R9, R9, 0x1, -R29.reuse ;  /* 0x000000010909d824 */ /* 0x100fe200078e0a1d */
[C---:B------:R-:W-:Y:S01]  /*1d520*/  ISETP.GT.U32.AND P5, PT, R29.reuse, R3, PT ;  /* 0x000000031d00720c */ /* 0x040fe20003fa4070 */
[--C-:B------:R-:W-:Y:S01]  /*1d530*/  @!P0 IMAD.IADD R8, R8, 0x1, -R29.reuse ;  /* 0x0000000108088824 */ /* 0x100fe200078e0a1d */
[----:B------:R-:W-:Y:S01]  /*1d540*/  ISETP.GT.U32.AND P0, PT, R29, R2, PT ;  /* 0x000000021d00720c */ /* 0x000fe20003f04070 */
[----:B------:R-:W-:Y:S01]  /*1d550*/  @!P1 IMAD.IADD R7, R7, 0x1, -R29 ;  /* 0x0000000107079824 */ /* 0x000fe200078e0a1d */
[----:B------:R-:W-:Y:S01]  /*1d560*/  ISETP.GT.U32.AND P1, PT, R29, R28, PT ;  /* 0x0000001c1d00720c */ /* 0x000fe20003f24070 */
[----:B--2---:R0:W-:Y:S04]  /*1d570*/  STL [R1+0x2c9c], R22 ;  /* 0x002c9c1601007387 */ /* 0x0041e80000100800 */
[----:B------:R-:W-:Y:S01]  /*1d580*/  STL [R1+0x2c80], R21 ;  /* 0x002c801501007387 */ /* 0x000fe20000100800 */
[----:B0-----:R-:W-:-:S03]  /*1d590*/  IMAD.MOV.U32 R22, RZ, RZ, 0x7f ;  /* 0x0000007fff167424 */ /* 0x001fc600078e00ff */
[----:B------:R-:W-:Y:S02]  /*1d5a0*/  STL [R1+0x2c84], R20 ;  /* 0x002c841401007387 */ /* 0x000fe40000100800 */
[----:B------:R-:W-:Y:S02]  /*1d5b0*/  IADD3 R22, R22, c[0x0][0x180], RZ ;  /* 0x0000600016167a10 */ /* 0x000fe40007ffe0ff */
[----:B------:R-:W-:Y:S02]  /*1d5c0*/  STL [R1+0x2c88], R19 ;  /* 0x002c881301007387 */ /* 0x000fe40000100800 */
[----:B------:R-:W-:Y:S02]  /*1d5d0*/  SHF.R.S32.HI R23, RZ, 0x1f, R22 ;  /* 0x0000001fff177819 */ /* 0x000fe40000011416 */
[----:B------:R0:W-:Y:S02]  /*1d5e0*/  STL [R1+0x2c8c], R18 ;  /* 0x002c8c1201007387 */ /* 0x0001e40000100800 */
[----:B------:R-:W-:-:S02]  /*1d5f0*/  LEA.HI R23, R23, R22, RZ, 0x7 ;  /* 0x0000001617177211 */ /* 0x000fc400078f38ff */
[----:B0-----:R-:W2:Y:S04]  /*1d600*/  LDL.LU R18, [R1+0x798] ;  /* 0x0007980001127983 */ /* 0x001ea80000300800 */
[----:B------:R0:W-:Y:S04]  /*1d610*/  STL [R1+0x2c90], R17 ;  /* 0x002c901101007387 */ /* 0x0001e80000100800 */
[----:B------:R-:W3:Y:S04]  /*1d620*/  LDL R26, [R1+0x2aa4] ;  /* 0x002aa400011a7983 */ /* 0x000ee80000100800 */
[----:B------:R-:W4:Y:S01]  /*1d630*/  LDL R24, [R1+0x2ab0] ;  /* 0x002ab00001187983 */ /* 0x000f220000100800 */
[----:B0-----:R-:W-:-:S05]  /*1d640*/  LOP3.LUT R17, R27, 0x1800, RZ, 0xc0, !PT ;  /* 0x000018001b117812 */ /* 0x001fca00078ec0ff */
[----:B------:R0:W-:Y:S04]  /*1d650*/  STL [R1+0x22c8], R17 ;  /* 0x0022c81101007387 */ /* 0x0001e80000100800 */
[----:B------:R-:W5:Y:S04]  /*1d660*/  LDL R19, [R1+0x2abc] ;  /* 0x002abc0001137983 */ /* 0x000f680000100800 */
[----:B------:R-:W2:Y:S04]  /*1d670*/  LDL R27, [R1+0x2ac4] ;  /* 0x002ac400011b7983 */ /* 0x000ea80000100800 */
[----:B------:R-:W2:Y:S04]  /*1d680*/  LDL R25, [R1+0x2ac0] ;  /* 0x002ac00001197983 */ /* 0x000ea80000100800 */
[----:B------:R-:W2:Y:S04]  /*1d690*/  LDL R20, [R1+0x2ab8] ;  /* 0x002ab80001147983 */ /* 0x000ea80000100800 */
[----:B------:R-:W2:Y:S04]  /*1d6a0*/  LDL R29, [R1+0x22c8] ;  /* 0x0022c800011d7983 */ /* 0x000ea80000100800 */
[----:B------:R-:W2:Y:S04]  /*1d6b0*/  LDL.LU R22, [R1+0x2c9c] ;  /* 0x002c9c0001167983 */ /* 0x000ea80000300800 */
[----:B------:R-:W2:Y:S04]  /*1d6c0*/  LDL.LU R23, [R1+0x2c98] ;  /* 0x002c980001177983 */ /* 0x000ea80000300800 */
[----:B0-----:R-:W0:Y:S02]  /*1d6d0*/  S2R R17, SR_TID.X ;  /* 0x0000000000117919 */ /* 0x001e240000002100 */
[----:B0-----:R-:W-:-:S05]  /*1d6e0*/  LOP3.LUT R21, R17, 0x7, RZ, 0xc0, !PT ;  /* 0x0000000711157812 */ /* 0x001fca00078ec0ff */
[----:B------:R-:W-:-:S05]  /*1d6f0*/  IMAD.SHL.U32 R21, R21, 0x100, RZ ;  /* 0x0000010015157824 */ /* 0x000fca00078e00ff */
[----:B--2---:R-:W-:Y:S02]  /*1d700*/  LOP3.LUT R21, R21, R29, R23, 0xfe, !PT ;  /* 0x0000001d15157212 */ /* 0x004fe400078efe17 */
[----:B------:R-:W2:Y:S01]  /*1d710*/  LDL.LU R23, [R1+0x2c94] ;  /* 0x002c940001177983 */ /* 0x000ea20000300800 */
[----:B------:R-:W-:Y:S01]  /*1d720*/  IMAD.SHL.U32 R17, R17, 0x80, RZ ;  /* 0x0000008011117824 */ /* 0x000fe200078e00ff */
[----:B------:R-:W-:-:S04]  /*1d730*/  IABS R29, c[0x0][0x17c] ;  /* 0x00005f00001d7a13 */ /* 0x000fc80000000000 */
[----:B------:R-:W-:Y:S01]  /*1d740*/  LOP3.LUT R17, R18, 0x800, R17, 0xf8, !PT ;  /* 0x0000080012117812 */ /* 0x000fe200078ef811 */
[----:B------:R0:W-:Y:S01]  /*1d750*/  STL [R1+0xbd8], R21 ;  /* 0x000bd81501007387 */ /* 0x0001e20000100800 */
[--C-:B------:R-:W-:Y:S01]  /*1d760*/  @!P2 IMAD.IADD R6, R6, 0x1, -R29.reuse ;  /* 0x000000010606a824 */ /* 0x100fe200078e0a1d */
[----:B------:R-:W-:Y:S01]  /*1d770*/  ISETP.GE.AND P2, PT, R22, RZ, PT ;  /* 0x000000ff1600720c */ /* 0x000fe20003f46270 */
[--C-:B------:R-:W-:Y:S02]  /*1d780*/  @!P3 IMAD.IADD R5, R5, 0x1, -R29.reuse ;  /* 0x000000010505b824 */ /* 0x100fe400078e0a1d */
[--C-:B------:R-:W-:Y:S01]  /*1d790*/  @!P4 IMAD.IADD R4, R4, 0x1, -R29.reuse ;  /* 0x000000010404c824 */ /* 0x100fe200078e0a1d */
[----:B---3--:R-:W-:Y:S01]  /*1d7a0*/  ISETP.GE.AND P4, PT, R26, RZ, PT ;  /* 0x000000ff1a00720c */ /* 0x008fe20003f86270 */
[----:B------:R-:W-:Y:S01]  /*1d7b0*/  @!P0 IMAD.IADD R2, R2, 0x1, -R29 ;  /* 0x0000000102028824 */ /* 0x000fe200078e0a1d */
[----:B----4-:R-:W-:Y:S01]  /*1d7c0*/  ISETP.GE.AND P0, PT, R24, RZ, PT ;  /* 0x000000ff1800720c */ /* 0x010fe20003f06270 */
[----:B0-----:R-:W3:Y:S04]  /*1d7d0*/  LDL R21, [R1+0x2ab4] ;  /* 0x002ab40001157983 */ /* 0x001ee80000100800 */
[----:B------:R0:W-:Y:S04]  /*1d7e0*/  STL [R1+0xbd0], R17 ;  /* 0x000bd01101007387 */ /* 0x0001e80000100800 */
[----:B------:R-:W4:Y:S04]  /*1d7f0*/  LDL R22, [R1+0x2aac] ;  /* 0x002aac0001167983 */ /* 0x000f280000100800 */
[----:B------:R-:W3:Y:S04]  /*1d800*/  LDL R26, [R1+0x2aa0] ;  /* 0x002aa000011a7983 */ /* 0x000ee80000100800 */
[----:B------:R-:W3:Y:S01]  /*1d810*/  LDL R24, [R1+0x2a9c] ;  /* 0x002a9c0001187983 */ /* 0x000ee20000100800 */
[----:B--2---:R-:W-:-:S03]  /*1d820*/  ISETP.GE.AND P3, PT, R23, RZ, PT ;  /* 0x000000ff1700720c */ /* 0x004fc60003f66270 */
[----:B------:R-:W2:Y:S04]  /*1d830*/  LDL R23, [R1+0x2aa8] ;  /* 0x002aa80001177983 */ /* 0x000ea80000100800 */
[----:B0-----:R-:W2:Y:S01]  /*1d840*/  LDL.LU R17, [R1+0x68] ;  /* 0x0000680001117983 */ /* 0x001ea20000300800 */
[----:B------:R-:W-:Y:S01]  /*1d850*/  @!P1 IMAD.IADD R28, R28, 0x1, -R29 ;  /* 0x000000011c1c9824 */ /* 0x000fe200078e0a1d */
[----:B------:R-:W-:Y:S02]  /*1d860*/  ISETP.GE.AND P1, PT, R27, RZ, PT ;  /* 0x000000ff1b00720c */ /* 0x000fe40003f26270 */
[----:B------:R-:W3:Y:S04]  /*1d870*/  LDL R27, [R1+0x2a94] ;  /* 0x002a9400011b7983 */ /* 0x000ee80000100800 */
[----:B------:R-:W3:Y:S01]  /*1d880*/  LDL.LU R18, [R1+0x64] ;  /* 0x0000640001127983 */ /* 0x000ee20000300800 */
[----:B--2---:R-:W-:Y:S01]  /*1d890*/  @!P2 IMAD.MOV R17, RZ, RZ, -R17 ;  /* 0x000000ffff11a224 */ /* 0x004fe200078e0a11 */
[----:B------:R-:W-:-:S02]  /*1d8a0*/  ISETP.GE.AND P2, PT, R25, RZ, PT ;  /* 0x000000ff1900720c */ /* 0x000fc40003f46270 */
[----:B------:R-:W2:Y:S04]  /*1d8b0*/  LDL R25, [R1+0x2a90] ;  /* 0x002a900001197983 */ /* 0x000ea80000100800 */
[----:B------:R0:W-:Y:S04]  /*1d8c0*/  STL [R1+0x7e0], R17 ;  /* 0x0007e01101007387 */ /* 0x0001e80000100800 */
[----:B0-----:R-:W2:Y:S01]  /*1d8d0*/  LDL.LU R17, [R1+0x60] ;  /* 0x0000600001117983 */ /* 0x001ea20000300800 */
[----:B---3--:R-:W-:Y:S01]  /*1d8e0*/  @!P3 IMAD.MOV R18, RZ, RZ, -R18 ;  /* 0x000000ffff12b224 */ /* 0x008fe200078e0a12 */
[----:B------:R-:W-:-:S02]  /*1d8f0*/  ISETP.GE.AND P3, PT, R20, RZ, PT ;  /* 0x000000ff1400720c */ /* 0x000fc40003f66270 */
[----:B------:R-:W3:Y:S04]  /*1d900*/  LDL R20, [R1+0x2a88] ;  /* 0x002a880001147983 */ /* 0x000ee80000100800 */
[----:B------:R0:W-:Y:S04]  /*1d910*/  STL [R1+0x7dc], R18 ;  /* 0x0007dc1201007387 */ /* 0x0001e80000100800 */
[----:B0-----:R-:W3:Y:S01]  /*1d920*/  LDL.LU R18, [R1+0x5c] ;  /* 0x00005c0001127983 */ /* 0x001ee20000300800 */
[----:B--2---:R-:W-:Y:S01]  /*1d930*/  @!P4 IMAD.MOV R17, RZ, RZ, -R17 ;  /* 0x000000ffff11c224 */ /* 0x004fe200078e0a11 */
[----:B------:R-:W-:-:S02]  /*1d940*/  ISETP.GE.AND P4, PT, R21, RZ, PT ;  /* 0x000000ff1500720c */ /* 0x000fc40003f86270 */
[----:B------:R-:W2:Y:S04]  /*1d950*/  LDL R21, [R1+0x2a84] ;  /* 0x002a840001157983 */ /* 0x000ea80000100800 */
[----:B------:R0:W-:Y:S04]  /*1d960*/  STL [R1+0x7d8], R17 ;  /* 0x0007d81101007387 */ /* 0x0001e80000100800 */
[----:B0-----:R-:W2:Y:S01]  /*1d970*/  LDL.LU R17, [R1+0x58] ;  /* 0x0000580001117983 */ /* 0x001ea20000300800 */
[----:B------:R-:W-:Y:S01]  /*1d980*/  @!P5 IMAD.IADD R3, R3, 0x1, -R29 ;  /* 0x000000010303d824 */ /* 0x000fe200078e0a1d */
[----:B-----5:R-:W-:Y:S01]  /*1d990*/  ISETP.GE.AND P5, PT, R19, RZ, PT ;  /* 0x000000ff1300720c */ /* 0x020fe20003fa6270 */
[----:B---3--:R-:W-:Y:S01]  /*1d9a0*/  @!P0 IMAD.MOV R18, RZ, RZ, -R18 ;  /* 0x000000ffff128224 */ /* 0x008fe200078e0a12 */
[----:B----4-:R-:W-:-:S02]  /*1d9b0*/  ISETP.GE.AND P0, PT, R22, RZ, PT ;  /* 0x000000ff1600720c */ /* 0x010fc40003f06270 */
[----:B------:R-:W3:Y:S04]  /*1d9c0*/  LDL R22, [R1+0x2a80] ;  /* 0x002a800001167983 */ /* 0x000ee80000100800 */
[----:B------:R0:W-:Y:S04]  /*1d9d0*/  STL [R1+0x7d4], R18 ;  /* 0x0007d41201007387 */ /* 0x0001e80000100800 */
[----:B0-----:R-:W4:Y:S01]  /*1d9e0*/  LDL.LU R18, [R1+0x54] ;  /* 0x0000540001127983 */ /* 0x001f220000300800 */
[----:B--2---:R-:W-:Y:S01]  /*1d9f0*/  @!P5 IMAD.MOV R17, RZ, RZ, -R17 ;  /* 0x000000ffff11d224 */ /* 0x004fe200078e0a11 */
[----:B------:R-:W-:-:S02]  /*1da00*/  ISETP.GE.AND P5, PT, R23, RZ, PT ;  /* 0x000000ff1700720c */ /* 0x000fc40003fa6270 */
[----:B------:R-:W2:Y:S04]  /*1da10*/  LDL R23, [R1+0x2a7c] ;  /* 0x002a7c0001177983 */ /* 0x000ea80000100800 */
[----:B------:R0:W-:Y:S04]  /*1da20*/  STL [R1+0x7d0], R17 ;  /* 0x0007d01101007387 */ /* 0x0001e80000100800 */
[----:B0-----:R-:W5:Y:S01]  /*1da30*/  LDL.LU R17, [R1+0x50] ;  /* 0x0000500001117983 */ /* 0x001f620000300800 */
[----:B----4-:R-:W-:Y:S01]  /*1da40*/  @!P1 IMAD.MOV R18, RZ, RZ, -R18 ;  /* 0x000000ffff129224 */ /* 0x010fe200078e0a12 */
[----:B------:R-:W-:-:S02]  /*1da50*/  ISETP.GE.AND P1, PT, R26, RZ, PT ;  /* 0x000000ff1a00720c */ /* 0x000fc40003f26270 */
[----:B------:R-:W4:Y:S04]  /*1da60*/  LDL R26, [R1+0x2a78] ;  /* 0x002a7800011a7983 */ /* 0x000f280000100800 */
[----:B------:R0:W-:Y:S04]  /*1da70*/  STL [R1+0x7cc], R18 ;  /* 0x0007cc1201007387 */ /* 0x0001e80000100800 */
[----:B0-----:R-:W2:Y:S01]  /*1da80*/  LDL.LU R18, [R1+0x4c] ;  /* 0x00004c0001127983 */ /* 0x001ea20000300800 */
[----:B-----5:R-:W-:Y:S01]  /*1da90*/  @!P2 IMAD.MOV R17, RZ, RZ, -R17 ;  /* 0x000000ffff11a224 */ /* 0x020fe200078e0a11 */
[----:B------:R-:W-:-:S02]  /*1daa0*/  ISETP.GE.AND P2, PT, R24, RZ, PT ;  /* 0x000000ff1800720c */ /* 0x000fc40003f46270 */
[----:B------:R-:W5:Y:S04]  /*1dab0*/  LDL R24, [R1+0x2a74] ;  /* 0x002a740001187983 */ /* 0x000f680000100800 */
[----:B------:R0:W-:Y:S04]  /*1dac0*/  STL [R1+0x7c8], R17 ;  /* 0x0007c81101007387 */ /* 0x0001e80000100800 */
[----:B0-----:R-:W3:Y:S01]  /*1dad0*/  LDL.LU R17, [R1+0x48] ;  /* 0x0000480001117983 */ /* 0x001ee20000300800 */
        /* <DEDUP_REMOVED lines=31> */
[----:B----4-:R-:W-:-:S02]  /*1dcd0*/  ISETP.GE.AND P3, PT, R26, RZ, PT ;  /* 0x000000ff1a00720c */ /* 0x010fc40003f66270 */
[----:B------:R-:W2:Y:S04]  /*1dce0*/  LDL R26, [R1+0x2a58] ;  /* 0x002a5800011a7983 */ /* 0x000ea80000100800 */
[----:B------:R0:W-:Y:S04]  /*1dcf0*/  STL [R1+0x7ac], R18 ;  /* 0x0007ac1201007387 */ /* 0x0001e80000100800 */
[----:B0-----:R-:W4:Y:S01]  /*1dd00*/  LDL.LU R18, [R1+0x2c] ;  /* 0x00002c0001127983 */ /* 0x001f220000300800 */
[----:B---3--:R-:W-:Y:S01]  /*1dd10*/  @!P4 IMAD.MOV R17, RZ, RZ, -R17 ;  /* 0x000000ffff11c224 */ /* 0x008fe200078e0a11 */
[----:B-----5:R-:W-:-:S02]  /*1dd20*/  ISETP.GE.AND P4, PT, R24, RZ, PT ;  /* 0x000000ff1800720c */ /* 0x020fc40003f86270 */
[----:B------:R-:W3:Y:S04]  /*1dd30*/  LDL R24, [R1+0x2a54] ;  /* 0x002a540001187983 */ /* 0x000ee80000100800 */
        /* <DEDUP_REMOVED lines=1333> */
[----:B------:R-:W-:-:S04]  /*23090*/  ISETP.GE.AND P1, PT, R20, RZ, PT ;  /* 0x000000ff1400720c */ /* 0x000fc80003f26270 */
[----:B------:R0:W-:Y:S04]  /*230a0*/  STL [R1+0x37c], R18 ;  /* 0x00037c1201007387 */ /* 0x0001e80000100800 */
[----:B------:R-:W2:Y:S04]  /*230b0*/  LDL R20, [R1+0x2628] ;  /* 0x0026280001147983 */ /* 0x000ea80000100800 */
        /* <DEDUP_REMOVED lines=468> */
[----:B------:R-:W4:Y:S02]  /*24e00*/  LDL R27, [R1+0x24b0] ;  /* 0x0024b000011b7983 */ /* 0x000f240000100800 */
[----:B------:R0:W-:Y:S02]  /*24e10*/  STL [R1+0x204], R18 ;  /* 0x0002041201007387 */ /* 0x0001e40000100800 */
[----:B0-----:R-:W2:Y:S01]  /*24e20*/  LDL.LU R18, [R1+0x1fc] ;  /* 0x0001fc0001127983 */ /* 0x001ea20000300800 */
[----:B-----5:R-:W-:Y:S01]  /*24e30*/  @!P5 IMAD.MOV R17, RZ, RZ, -R17 ;  /* 0x000000ffff11d224 */ /* 0x020fe200078e0a11 */
[----:B------:R-:W-:Y:S02]  /*24e40*/  ISETP.GE.AND P5, PT, R25, RZ, PT ;  /* 0x000000ff1900720c */ /* 0x000fe40003fa6270 */
[----:B------:R-:W5:Y:S02]  /*24e50*/  LDL R25, [R1+0x24ac] ;  /* 0x0024ac0001197983 */ /* 0x000f640000100800 */
[----:B------:R0:W-:Y:S02]  /*24e60*/  STL [R1+0x200], R17 ;  /* 0x0002001101007387 */ /* 0x0001e40000100800 */
[----:B0-----:R-:W3:Y:S01]  /*24e70*/  LDL.LU R17, [R1+0x1f8] ;  /* 0x0001f80001117983 */ /* 0x001ee20000300800 */
[----:B--2---:R-:W-:Y:S01]  /*24e80*/  @!P1 IMAD.MOV R18, RZ, RZ, -R18 ;  /* 0x000000ffff129224 */ /* 0x004fe200078e0a12 */
[----:B------:R-:W-:-:S02]  /*24e90*/  ISETP.GE.AND P1, PT, R20, RZ, PT ;  /* 0x000000ff1400720c */ /* 0x000fc40003f26270 */
[----:B------:R-:W2:Y:S02]  /*24ea0*/  LDL R20, [R1+0x24a8] ;  /* 0x0024a80001147983 */ /* 0x000ea40000100800 */
[----:B------:R0:W-:Y:S02]  /*24eb0*/  STL [R1+0x1fc], R18 ;  /* 0x0001fc1201007387 */ /* 0x0001e40000100800 */
[----:B0-----:R-:W2:Y:S01]  /*24ec0*/  LDL.LU R18, [R1+0x1d8] ;  /* 0x0001d80001127983 */ /* 0x001ea20000300800 */
[----:B---3--:R-:W-:Y:S01]  /*24ed0*/  @!P2 IMAD.MOV R17, RZ, RZ, -R17 ;  /* 0x000000ffff11a224 */ /* 0x008fe200078e0a11 */
[----:B------:R-:W-:Y:S02]  /*24ee0*/  ISETP.GE.AND P2, PT, R21, RZ, PT ;  /* 0x000000ff1500720c */ /* 0x000fe40003f46270 */
[----:B------:R-:W3:Y:S02]  /*24ef0*/  LDL R21, [R1+0x24a4] ;  /* 0x0024a40001157983 */ /* 0x000ee40000100800 */
        /* <DEDUP_REMOVED lines=23> */
[----:B----4-:R-:W-:-:S02]  /*25070*/  ISETP.GE.AND P1, PT, R27, RZ, PT ;  /* 0x000000ff1b00720c */ /* 0x010fc40003f26270 */
[----:B------:R-:W2:Y:S02]  /*25080*/  LDL R27, [R1+0x2490] ;  /* 0x00249000011b7983 */ /* 0x000ea40000100800 */
[----:B------:R0:W-:Y:S02]  /*25090*/  STL [R1+0x1e4], R18 ;  /* 0x0001e41201007387 */ /* 0x0001e40000100800 */
[----:B0-----:R-:W4:Y:S01]  /*250a0*/  LDL.LU R18, [R1+0x1c4] ;  /* 0x0001c40001127983 */ /* 0x001f220000300800 */
[----:B---3--:R-:W-:Y:S01]  /*250b0*/  @!P2 IMAD.MOV R17, RZ, RZ, -R17 ;  /* 0x000000ffff11a224 */ /* 0x008fe200078e0a11 */
[----:B-----5:R-:W-:Y:S02]  /*250c0*/  ISETP.GE.AND P2, PT, R25, RZ, PT ;  /* 0x000000ff1900720c */ /* 0x020fe40003f46270 */
[----:B------:R-:W3:Y:S02]  /*250d0*/  LDL R25, [R1+0x248c] ;  /* 0x00248c0001197983 */ /* 0x000ee40000100800 */
[----:B------:R0:W-:Y:S02]  /*250e0*/  STL [R1+0x1e0], R17 ;  /* 0x0001e01101007387 */ /* 0x0001e40000100800 */
        /* <DEDUP_REMOVED lines=382> */
[----:B------:R-:W-:-:S04]  /*268d0*/  ISETP.GE.AND P1, PT, R26, RZ, PT ;  /* 0x000000ff1a00720c */ /* 0x000fc80003f26270 */
[----:B------:R0:W-:Y:S04]  /*268e0*/  STL [R1+0x5c], R18 ;  /* 0x00005c1201007387 */ /* 0x0001e80000100800 */
[----:B0-----:R-:W2:Y:S01]  /*268f0*/  LDL.LU R18, [R1+0x150] ;  /* 0x0001500001127983 */ /* 0x001ea20000300800 */
[----:B------:R-:W4:Y:S02]  /*26900*/  LDL R26, [R1+0x2360] ;  /* 0x00236000011a7983 */ /* 0x000f240000100800 */
[----:B---3--:R-:W-:-:S05]  /*26910*/  @!P2 IMAD.MOV R17, RZ, RZ, -R17 ;  /* 0x000000ffff11a224 */ /* 0x008fca00078e0a11 */
[----:B------:R0:W-:Y:S04]  /*26920*/  STL [R1+0x58], R17 ;  /* 0x0000581101007387 */ /* 0x0001e80000100800 */
[----:B0-----:R-:W3:Y:S01]  /*26930*/  LDL.LU R17, [R1+0x104] ;  /* 0x0001040001117983 */ /* 0x001ee20000300800 */
[----:B--2---:R-:W-:Y:S01]  /*26940*/  @!P3 IMAD.MOV R18, RZ, RZ, -R18 ;  /* 0x000000ffff12b224 */ /* 0x004fe200078e0a12 */
[----:B------:R-:W-:Y:S02]  /*26950*/  ISETP.GE.AND P2, PT, R24, RZ, PT ;  /* 0x000000ff1800720c */ /* 0x000fe40003f46270 */
[----:B------:R-:W2:Y:S02]  /*26960*/  LDL R24, [R1+0x235c] ;  /* 0x00235c0001187983 */ /* 0x000ea40000100800 */
[----:B------:R0:W-:Y:S01]  /*26970*/  STL [R1+0x54], R18 ;  /* 0x0000541201007387 */ /* 0x0001e20000100800 */
[----:B----4-:R-:W-:Y:S01]  /*26980*/  ISETP.GE.AND P3, PT, R27, RZ, PT ;  /* 0x000000ff1b00720c */ /* 0x010fe20003f66270 */
[----:B0-----:R-:W4:Y:S01]  /*26990*/  LDL.LU R18, [R1+0x108] ;  /* 0x0001080001127983 */ /* 0x001f220000300800 */
[----:B------:R-:W2:Y:S02]  /*269a0*/  LDL R27, [R1+0x2358] ;  /* 0x00235800011b7983 */ /* 0x000ea40000100800 */
[----:B---3--:R-:W-:-:S05]  /*269b0*/  @!P4 IMAD.MOV R17, RZ, RZ, -R17 ;  /* 0x000000ffff11c224 */ /* 0x008fca00078e0a11 */
[----:B------:R0:W-:Y:S04]  /*269c0*/  STL [R1+0x50], R17 ;  /* 0x0000501101007387 */ /* 0x0001e80000100800 */
[----:B0-----:R-:W3:Y:S01]  /*269d0*/  LDL.LU R17, [R1+0x110] ;  /* 0x0001100001117983 */ /* 0x001ee20000300800 */
[----:B----4-:R-:W-:Y:S01]  /*269e0*/  @!P0 IMAD.MOV R18, RZ, RZ, -R18 ;  /* 0x000000ffff128224 */ /* 0x010fe200078e0a12 */
[----:B-----5:R-:W-:Y:S02]  /*269f0*/  ISETP.GE.AND P4, PT, R25, RZ, PT ;  /* 0x000000ff1900720c */ /* 0x020fe40003f86270 */
[----:B------:R-:W4:Y:S01]  /*26a00*/  LDL R25, [R1+0x2354] ;  /* 0x0023540001197983 */ /* 0x000f220000100800 */
[----:B------:R-:W5:Y:S02]  /*26a10*/  LDL.LU R19, [R1+0x128] ;  /* 0x0001280001137983 */ /* 0x000f640000300800 */
[----:B------:R0:W-:Y:S02]  /*26a20*/  STL [R1+0x4c], R18 ;  /* 0x00004c1201007387 */ /* 0x0001e40000100800 */
[----:B0-----:R-:W2:Y:S01]  /*26a30*/  LDL R18, [R1+0x2350] ;  /* 0x0023500001127983 */ /* 0x001ea20000100800 */
[----:B---3--:R-:W-:-:S05]  /*26a40*/  @!P5 IMAD.MOV R17, RZ, RZ, -R17 ;  /* 0x000000ffff11d224 */ /* 0x008fca00078e0a11 */
[----:B------:R0:W-:Y:S04]  /*26a50*/  STL [R1+0x48], R17 ;  /* 0x0000481101007387 */ /* 0x0001e80000100800 */
[----:B0-----:R-:W3:Y:S01]  /*26a60*/  LDL.LU R17, [R1+0x118] ;  /* 0x0001180001117983 */ /* 0x001ee20000300800 */
[----:B-----5:R-:W-:Y:S01]  /*26a70*/  @!P1 IMAD.MOV R19, RZ, RZ, -R19 ;  /* 0x000000ffff139224 */ /* 0x020fe200078e0a13 */
[----:B------:R-:W-:Y:S02]  /*26a80*/  ISETP.GE.AND P5, PT, R21, RZ, PT ;  /* 0x000000ff1500720c */ /* 0x000fe40003fa6270 */
[----:B------:R-:W-:Y:S02]  /*26a90*/  ISETP.GE.AND P0, PT, R20, RZ, PT ;  /* 0x000000ff1400720c */ /* 0x000fe40003f06270 */
[----:B------:R0:W-:Y:S04]  /*26aa0*/  STL [R1+0x44], R19 ;  /* 0x0000441301007387 */ /* 0x0001e80000100800 */
[----:B0-----:R-:W5:Y:S01]  /*26ab0*/  LDL R19, [R1+0x234c] ;  /* 0x00234c0001137983 */ /* 0x001f620000100800 */
[----:B------:R-:W2:Y:S02]  /*26ac0*/  LDL.LU R21, [R1+0xc8] ;  /* 0x0000c80001157983 */ /* 0x000ea40000300800 */
[----:B------:R-:W4:Y:S02]  /*26ad0*/  LDL R20, [R1+0x2348] ;  /* 0x0023480001147983 */ /* 0x000f240000100800 */
[----:B---3--:R-:W-:Y:S01]  /*26ae0*/  @!P2 IMAD.MOV R17, RZ, RZ, -R17 ;  /* 0x000000ffff11a224 */ /* 0x008fe200078e0a11 */
[----:B------:R-:W-:-:S02]  /*26af0*/  ISETP.GE.AND P2, PT, R23, RZ, PT ;  /* 0x000000ff1700720c */ /* 0x000fc40003f46270 */
[----:B------:R-:W3:Y:S02]  /*26b00*/  LDL R23, [R1+0x2344] ;  /* 0x0023440001177983 */ /* 0x000ee40000100800 */
[----:B------:R0:W-:Y:S02]  /*26b10*/  STL [R1+0x40], R17 ;  /* 0x0000401101007387 */ /* 0x0001e40000100800 */
[----:B0-----:R-:W3:Y:S01]  /*26b20*/  LDL.LU R17, [R1+0xcc] ;  /* 0x0000cc0001117983 */ /* 0x001ee20000300800 */
[----:B--2---:R-:W-:Y:S01]  /*26b30*/  @!P3 IMAD.MOV R21, RZ, RZ, -R21 ;  /* 0x000000ffff15b224 */ /* 0x004fe200078e0a15 */
[----:B------:R-:W-:Y:S02]  /*26b40*/  ISETP.GE.AND P3, PT, R26, RZ, PT ;  /* 0x000000ff1a00720c */ /* 0x000fe40003f66270 */
[----:B------:R-:W-:Y:S02]  /*26b50*/  ISETP.GE.AND P1, PT, R22, RZ, PT ;  /* 0x000000ff1600720c */ /* 0x000fe40003f26270 */
[----:B------:R0:W-:Y:S04]  /*26b60*/  STL [R1+0x3c], R21 ;  /* 0x00003c1501007387 */ /* 0x0001e80000100800 */
[----:B0-----:R-:W2:Y:S01]  /*26b70*/  LDL R21, [R1+0x2340] ;  /* 0x0023400001157983 */ /* 0x001ea20000100800 */
[----:B------:R-:W2:Y:S02]  /*26b80*/  LDL.LU R26, [R1+0xd0] ;  /* 0x0000d000011a7983 */ /* 0x000ea40000300800 */
[----:B------:R-:W4:Y:S02]  /*26b90*/  LDL R22, [R1+0x233c] ;  /* 0x00233c0001167983 */ /* 0x000f240000100800 */
[----:B---3--:R-:W-:-:S05]  /*26ba0*/  @!P4 IMAD.MOV R17, RZ, RZ, -R17 ;  /* 0x000000ffff11c224 */ /* 0x008fca00078e0a11 */
[----:B------:R0:W-:Y:S04]  /*26bb0*/  STL [R1+0x38], R17 ;  /* 0x0000381101007387 */ /* 0x0001e80000100800 */
[----:B0-----:R-:W3:Y:S01]  /*26bc0*/  LDL.LU R17, [R1+0xf0] ;  /* 0x0000f00001117983 */ /* 0x001ee20000300800 */
[----:B------:R-:W-:Y:S01]  /*26bd0*/  ISETP.GE.AND P4, PT, R24, RZ, PT ;  /* 0x000000ff1800720c */ /* 0x000fe20003f86270 */
[----:B------:R-:W-:Y:S02]  /*26be0*/  @!P6 IMAD.IADD R0, R0, 0x1, -R29 ;  /* 0x000000010000e824 */ /* 0x000fe400078e0a1d */
[----:B------:R-:W4:Y:S02]  /*26bf0*/  LDL R24, [R1+0x2338] ;  /* 0x0023380001187983 */ /* 0x000f240000100800 */
[----:B--2---:R-:W-:Y:S01]  /*26c00*/  @!P0 IMAD.MOV R26, RZ, RZ, -R26 ;  /* 0x000000ffff1a8224 */ /* 0x004fe200078e0a1a */
[----:B------:R-:W-:-:S02]  /*26c10*/  ISETP.GE.AND P0, PT, R27, RZ, PT ;  /* 0x000000ff1b00720c */ /* 0x000fc40003f06270 */
[----:B------:R-:W2:Y:S01]  /*26c20*/  LDL R27, [R1+0x2334] ;  /* 0x00233400011b7983 */ /* 0x000ea20000100800 */
[----:B------:R-:W2:Y:S02]  /*26c30*/  LDL.LU R29, [R1+0xd8] ;  /* 0x0000d800011d7983 */ /* 0x000ea40000300800 */
[----:B------:R0:W-:Y:S02]  /*26c40*/  STL [R1+0x34], R26 ;  /* 0x0000341a01007387 */ /* 0x0001e40000100800 */
[----:B0-----:R-:W5:Y:S01]  /*26c50*/  LDL R26, [R1+0x2330] ;  /* 0x00233000011a7983 */ /* 0x001f620000100800 */
[----:B---3--:R-:W-:-:S05]  /*26c60*/  @!P5 IMAD.MOV R17, RZ, RZ, -R17 ;  /* 0x000000ffff11d224 */ /* 0x008fca00078e0a11 */
[----:B------:R0:W-:Y:S04]  /*26c70*/  STL [R1+0x30], R17 ;  /* 0x0000301101007387 */ /* 0x0001e80000100800 */
[----:B0-----:R-:W3:Y:S01]  /*26c80*/  LDL.LU R17, [R1+0x24] ;  /* 0x0000240001117983 */ /* 0x001ee20000300800 */
[----:B--2---:R-:W-:Y:S01]  /*26c90*/  @!P1 IMAD.MOV R29, RZ, RZ, -R29 ;  /* 0x000000ffff1d9224 */ /* 0x004fe200078e0a1d */
[----:B----4-:R-:W-:Y:S02]  /*26ca0*/  ISETP.GE.AND P5, PT, R25, RZ, PT ;  /* 0x000000ff1900720c */ /* 0x010fe40003fa6270 */
[----:B------:R-:W-:Y:S01]  /*26cb0*/  ISETP.GE.AND P1, PT, R18, RZ, PT ;  /* 0x000000ff1200720c */ /* 0x000fe20003f26270 */
[----:B------:R-:W2:Y:S01]  /*26cc0*/  LDL R25, [R1+0x232c] ;  /* 0x00232c0001197983 */ /* 0x000ea20000100800 */
[----:B------:R-:W4:Y:S02]  /*26cd0*/  LDL.LU R18, [R1+0x20] ;  /* 0x0000200001127983 */ /* 0x000f240000300800 */
[----:B------:R0:W-:Y:S02]  /*26ce0*/  STL [R1+0x2c], R29 ;  /* 0x00002c1d01007387 */ /* 0x0001e40000100800 */
[----:B0-----:R-:W2:Y:S01]  /*26cf0*/  LDL R29, [R1+0x2328] ;  /* 0x00232800011d7983 */ /* 0x001ea20000100800 */
[----:B---3--:R-:W-:Y:S01]  /*26d00*/  @!P2 IMAD.MOV R17, RZ, RZ, -R17 ;  /* 0x000000ffff11a224 */ /* 0x008fe200078e0a11 */
[----:B-----5:R-:W-:-:S04]  /*26d10*/  ISETP.GE.AND P2, PT, R19, RZ, PT ;  /* 0x000000ff1300720c */ /* 0x020fc80003f46270 */
[----:B------:R0:W-:Y:S04]  /*26d20*/  STL [R1+0x28], R17 ;  /* 0x0000281101007387 */ /* 0x0001e80000100800 */
[----:B0-----:R-:W3:Y:S01]  /*26d30*/  LDL.LU R17, [R1+0x2c90] ;  /* 0x002c900001117983 */ /* 0x001ee20000300800 */
[----:B------:R-:W5:Y:S02]  /*26d40*/  LDL.LU R19, [R1+0x1c] ;  /* 0x00001c0001137983 */ /* 0x000f640000300800 */
[----:B----4-:R-:W-:Y:S01]  /*26d50*/  @!P3 IMAD.MOV R18, RZ, RZ, -R18 ;  /* 0x000000ffff12b224 */ /* 0x010fe200078e0a12 */
[----:B------:R-:W-:-:S04]  /*26d60*/  ISETP.GE.AND P3, PT, R20, RZ, PT ;  /* 0x000000ff1400720c */ /* 0x000fc80003f66270 */
[----:B------:R0:W-:Y:S04]  /*26d70*/  STL [R1+0x24], R18 ;  /* 0x0000241201007387 */ /* 0x0001e80000100800 */
[----:B0-----:R-:W4:Y:S01]  /*26d80*/  LDL.LU R18, [R1+0x2c8c] ;  /* 0x002c8c0001127983 */ /* 0x001f220000300800 */
[----:B------:R-:W2:Y:S02]  /*26d90*/  LDL.LU R20, [R1+0x18] ;  /* 0x0000180001147983 */ /* 0x000ea40000300800 */
[----:B-----5:R-:W-:Y:S01]  /*26da0*/  @!P4 IMAD.MOV R19, RZ, RZ, -R19 ;  /* 0x000000ffff13c224 */ /* 0x020fe200078e0a13 */
[----:B------:R-:W-:-:S04]  /*26db0*/  ISETP.GE.AND P4, PT, R23, RZ, PT ;  /* 0x000000ff1700720c */ /* 0x000fc80003f86270 */
[----:B------:R0:W-:Y:S04]  /*26dc0*/  STL [R1+0x20], R19 ;  /* 0x0000201301007387 */ /* 0x0001e80000100800 */
[----:B0-----:R-:W5:Y:S01]  /*26dd0*/  LDL.LU R19, [R1+0x2c88] ;  /* 0x002c880001137983 */ /* 0x001f620000300800 */
[----:B------:R-:W3:Y:S02]  /*26de0*/  LDL.LU R23, [R1+0x14] ;  /* 0x0000140001177983 */ /* 0x000ee40000300800 */
[----:B--2---:R-:W-:Y:S01]  /*26df0*/  @!P0 IMAD.MOV R20, RZ, RZ, -R20 ;  /* 0x000000ffff148224 */ /* 0x004fe200078e0a14 */
[----:B------:R-:W-:-:S04]  /*26e00*/  ISETP.GE.AND P0, PT, R21, RZ, PT ;  /* 0x000000ff1500720c */ /* 0x000fc80003f06270 */
[----:B------:R0:W-:Y:S04]  /*26e10*/  STL [R1+0x1c], R20 ;  /* 0x00001c1401007387 */ /* 0x0001e80000100800 */
[----:B0-----:R-:W2:Y:S01]  /*26e20*/  LDL.LU R20, [R1+0x2c84] ;  /* 0x002c840001147983 */ /* 0x001ea20000300800 */
[----:B------:R-:W2:Y:S02]  /*26e30*/  LDL.LU R21, [R1+0x10] ;  /* 0x0000100001157983 */ /* 0x000ea40000300800 */
[----:B---3--:R-:W-:Y:S01]  /*26e40*/  @!P5 IMAD.MOV R23, RZ, RZ, -R23 ;  /* 0x000000ffff17d224 */ /* 0x008fe200078e0a17 */
[----:B------:R-:W-:-:S04]  /*26e50*/  ISETP.GE.AND P5, PT, R22, RZ, PT ;  /* 0x000000ff1600720c */ /* 0x000fc80003fa6270 */
[----:B------:R0:W-:Y:S04]  /*26e60*/  STL [R1+0x18], R23 ;  /* 0x0000181701007387 */ /* 0x0001e80000100800 */
[----:B0-----:R-:W3:Y:S01]  /*26e70*/  LDL R23, [R1+0x231c] ;  /* 0x00231c0001177983 */ /* 0x001ee20000100800 */
        /* <DEDUP_REMOVED lines=9> */
[----:B0-----:R-:W3:Y:S01]  /*26f10*/  LDL.LU R22, [R1+0x2c7c] ;  /* 0x002c7c0001167983 */ /* 0x001ee20000300800 */
[----:B------:R-:W3:Y:S02]  /*26f20*/  LDL.LU R27, [R1+0x4] ;  /* 0x00000400011b7983 */ /* 0x000ee40000300800 */
[----:B--2---:R-:W-:Y:S01]  /*26f30*/  @!P3 IMAD.MOV R24, RZ, RZ, -R24 ;  /* 0x000000ffff18b224 */ /* 0x004fe200078e0a18 */
[----:B------:R-:W-:-:S04]  /*26f40*/  ISETP.GE.AND P3, PT, R26, RZ, PT ;  /* 0x000000ff1a00720c */ /* 0x000fc80003f66270 */
[----:B------:R0:W-:Y:S04]  /*26f50*/  STL [R1+0xc], R24 ;  /* 0x00000c1801007387 */ /* 0x0001e80000100800 */
[----:B0-----:R-:W2:Y:S01]  /*26f60*/  LDL.LU R24, [R1+0x2c78] ;  /* 0x002c780001187983 */ /* 0x001ea20000300800 */
[----:B------:R-:W2:Y:S02]  /*26f70*/  LDL.LU R26, [R1] ;  /* 0x00000000011a7983 */ /* 0x000ea40000300800 */
[----:B---3--:R-:W-:-:S05]  /*26f80*/  @!P4 IMAD.MOV R27, RZ, RZ, -R27 ;  /* 0x000000ffff1bc224 */ /* 0x008fca00078e0a1b */
[----:B------:R0:W-:Y:S04]  /*26f90*/  STL [R1+0x8], R27 ;  /* 0x0000081b01007387 */ /* 0x0001e80000100800 */
[----:B0-----:R-:W3:Y:S01]  /*26fa0*/  LDL.LU R27, [R1+0x2c74] ;  /* 0x002c7400011b7983 */ /* 0x001ee20000300800 */
[----:B--2---:R-:W-:Y:S01]  /*26fb0*/  @!P0 IMAD.MOV R26, RZ, RZ, -R26 ;  /* 0x000000ffff1a8224 */ /* 0x004fe200078e0a1a */
[----:B------:R-:W-:Y:S01]  /*26fc0*/  ISETP.GE.AND P4, PT, R25, RZ, PT ;  /* 0x000000ff1900720c */ /* 0x000fe20003f86270 */
[----:B---3--:R-:W-:Y:S02]  /*26fd0*/  IMAD.MOV.U32 R25, RZ, RZ, R27 ;  /* 0x000000ffff197224 */ /* 0x008fe400078e001b */
[----:B------:R-:W2:Y:S01]  /*26fe0*/  LDL R27, [R1+0x2324] ;  /* 0x00232400011b7983 */ /* 0x000ea20000100800 */
[----:B------:R0:W-:Y:S03]  /*26ff0*/  STL [R1+0x4], R26 ;  /* 0x0000041a01007387 */ /* 0x0001e60000100800 */
[----:B0-----:R-:W3:Y:S01]  /*27000*/  LDL.LU R26, [R1+0x2c70] ;  /* 0x002c7000011a7983 */ /* 0x001ee20000300800 */
[----:B------:R-:W-:Y:S01]  /*27010*/  @!P5 IMAD.MOV R25, RZ, RZ, -R25 ;  /* 0x000000ffff19d224 */ /* 0x000fe200078e0a19 */
[----:B------:R-:W-:Y:S01]  /*27020*/  ISETP.GE.AND P0, PT, R29, RZ, PT ;  /* 0x000000ff1d00720c */ /* 0x000fe20003f06270 */
[----:B---3--:R-:W-:-:S02]  /*27030*/  IMAD.MOV.U32 R29, RZ, RZ, R26 ;  /* 0x000000ffff1d7224 */ /* 0x008fc400078e001a */
[----:B------:R-:W3:Y:S01]  /*27040*/  LDL R26, [R1+0x2320] ;  /* 0x00232000011a7983 */ /* 0x000ee20000100800 */
[----:B------:R0:W-:Y:S03]  /*27050*/  STL [R1], R25 ;  /* 0x0000001901007387 */ /* 0x0001e60000100800 */
[----:B0-----:R-:W4:Y:S01]  /*27060*/  LDL.LU R25, [R1+0x2c6c] ;  /* 0x002c6c0001197983 */ /* 0x001f220000300800 */
[----:B--2---:R-:W-:Y:S01]  /*27070*/  ISETP.GE.AND P5, PT, R27, RZ, PT ;  /* 0x000000ff1b00720c */ /* 0x004fe20003fa6270 */
[----:B------:R-:W-:Y:S01]  /*27080*/  @!P1 IMAD.MOV R29, RZ, RZ, -R29 ;  /* 0x000000ffff1d9224 */ /* 0x000fe200078e0a1d */
[----:B---3--:R-:W-:Y:S01]  /*27090*/  ISETP.GE.AND P1, PT, R26, RZ, PT ;  /* 0x000000ff1a00720c */ /* 0x008fe20003f26270 */
[----:B------:R-:W-:Y:S02]  /*270a0*/  IMAD.MOV.U32 R26, RZ, RZ, R24 ;  /* 0x000000ffff1a7224 */ /* 0x000fe400078e0018 */
[----:B----4-:R-:W-:-:S02]  /*270b0*/  IMAD.MOV.U32 R27, RZ, RZ, R25 ;  /* 0x000000ffff1b7224 */ /* 0x010fc400078e0019 */
[----:B------:R-:W2:Y:S02]  /*270c0*/  LDL R25, [R1+0x2308] ;  /* 0x0023080001197983 */ /* 0x000ea40000100800 */
[----:B------:R-:W-:Y:S02]  /*270d0*/  @!P2 IMAD.MOV R27, RZ, RZ, -R27 ;  /* 0x000000ffff1ba224 */ /* 0x000fe400078e0a1b */
[----:B------:R0:W-:Y:S01]  /*270e0*/  STL [R1+0x2b48], R29 ;  /* 0x002b481d01007387 */ /* 0x0001e20000100800 */
[----:B------:R-:W3:Y:S01]  /*270f0*/  LDL R24, [R1+0x2310] ;  /* 0x0023100001187983 */ /* 0x000ee20000100800 */
[----:B------:R-:W-:-:S03]  /*27100*/  ISETP.GE.AND P2, PT, R23, RZ, PT ;  /* 0x000000ff1700720c */ /* 0x000fc60003f46270 */
[----:B0-----:R-:W4:Y:S01]  /*27110*/  LDL R29, [R1+0x2314] ;  /* 0x00231400011d7983 */ /* 0x001f220000100800 */
[----:B------:R0:W-:Y:S03]  /*27120*/  STL [R1+0x2b4c], R27 ;  /* 0x002b4c1b01007387 */ /* 0x0001e60000100800 */
[----:B0-----:R-:W2:Y:S01]  /*27130*/  LDL R27, [R1+0x2318] ;  /* 0x00231800011b7983 */ /* 0x001ea20000100800 */
[----:B------:R-:W2:Y:S02]  /*27140*/  LDL.LU R23, [R1+0x2c68] ;  /* 0x002c680001177983 */ /* 0x000ea40000300800 */
[----:B------:R-:W-:Y:S02]  /*27150*/  @!P3 IMAD.MOV R26, RZ, RZ, -R26 ;  /* 0x000000ffff1ab224 */ /* 0x000fe400078e0a1a */
[----:B------:R-:W-:-:S03]  /*27160*/  @!P0 IMAD.MOV R22, RZ, RZ, -R22 ;  /* 0x000000ffff168224 */ /* 0x000fc600078e0a16 */
[----:B------:R0:W-:Y:S04]  /*27170*/  STL [R1+0x2b50], R26 ;  /* 0x002b501a01007387 */ /* 0x0001e80000100800 */
[----:B0-----:R-:W3:Y:S01]  /*27180*/  LDL R26, [R1+0x2300] ;  /* 0x00230000011a7983 */ /* 0x001ee20000100800 */
[----:B--2---:R-:W-:Y:S01]  /*27190*/  @!P4 IMAD.MOV R23, RZ, RZ, -R23 ;  /* 0x000000ffff17c224 */ /* 0x004fe200078e0a17 */
[----:B------:R-:W-:Y:S02]  /*271a0*/  ISETP.GE.AND P3, PT, R27, RZ, PT ;  /* 0x000000ff1b00720c */ /* 0x000fe40003f66270 */
[----:B----4-:R-:W-:Y:S01]  /*271b0*/  ISETP.GE.AND P4, PT, R29, RZ, PT ;  /* 0x000000ff1d00720c */ /* 0x010fe20003f86270 */
[----:B------:R-:W2:Y:S01]  /*271c0*/  LDL R27, [R1+0x22fc] ;  /* 0x0022fc00011b7983 */ /* 0x000ea20000100800 */
[----:B------:R0:W-:Y:S02]  /*271d0*/  STL [R1+0x2b54], R23 ;  /* 0x002b541701007387 */ /* 0x0001e40000100800 */
[----:B------:R-:W4:Y:S01]  /*271e0*/  LDL R29, [R1+0x22f8] ;  /* 0x0022f800011d7983 */ /* 0x000f220000100800 */
[----:B0-----:R-:W2:Y:S01]  /*271f0*/  LDL R23, [R1+0x2304] ;  /* 0x0023040001177983 */ /* 0x001ea20000100800 */
[----:B------:R0:W-:Y:S03]  /*27200*/  STL [R1+0x2b58], R22 ;  /* 0x002b581601007387 */ /* 0x0001e60000100800 */
[----:B0-----:R-:W2:Y:S01]  /*27210*/  LDL R22, [R1+0x230c] ;  /* 0x00230c0001167983 */ /* 0x001ea20000100800 */
[----:B---3--:R-:W-:-:S02]  /*27220*/  ISETP.GE.AND P0, PT, R24, RZ, PT ;  /* 0x000000ff1800720c */ /* 0x008fc40003f06270 */
[----:B------:R-:W3:Y:S02]  /*27230*/  LDL R24, [R1+0x22f4] ;  /* 0x0022f40001187983 */ /* 0x000ee40000100800 */
[----:B------:R-:W-:Y:S02]  /*27240*/  @!P5 IMAD.MOV R21, RZ, RZ, -R21 ;  /* 0x000000ffff15d224 */ /* 0x000fe400078e0a15 */
[----:B------:R-:W-:Y:S02]  /*27250*/  @!P1 IMAD.MOV R20, RZ, RZ, -R20 ;  /* 0x000000ffff149224 */ /* 0x000fe400078e0a14 */
[----:B-----5:R-:W-:Y:S02]  /*27260*/  @!P2 IMAD.MOV R19, RZ, RZ, -R19 ;  /* 0x000000ffff13a224 */ /* 0x020fe400078e0a13 */
[----:B------:R-:W-:Y:S01]  /*27270*/  @!P3 IMAD.MOV R18, RZ, RZ, -R18 ;  /* 0x000000ffff12b224 */ /* 0x000fe200078e0a12 */
[----:B------:R-:W-:Y:S01]  /*27280*/  ISETP.GE.AND P1, PT, R25, RZ, PT ;  /* 0x000000ff1900720c */ /* 0x000fe20003f26270 */
[----:B------:R0:W-:Y:S01]  /*27290*/  STL [R1+0x2b5c], R21 ;  /* 0x002b5c1501007387 */ /* 0x0001e20000100800 */
[----:B------:R-:W-:Y:S02]  /*272a0*/  STL [R1+0x2b60], R20 ;  /* 0x002b601401007387 */ /* 0x000fe40000100800 */
[----:B------:R-:W5:Y:S02]  /*272b0*/  LDL R25, [R1+0x22f0] ;  /* 0x0022f00001197983 */ /* 0x000f640000100800 */
[----:B------:R-:W-:Y:S01]  /*272c0*/  @!P4 IMAD.MOV R17, RZ, RZ, -R17 ;  /* 0x000000ffff11c224 */ /* 0x000fe200078e0a11 */
[----:B------:R-:W-:Y:S01]  /*272d0*/  STL [R1+0x2b64], R19 ;  /* 0x002b641301007387 */ /* 0x000fe20000100800 */
[----:B------:R-:W-:Y:S01]  /*272e0*/  @!P0 IMAD.MOV R16, RZ, RZ, -R16 ;  /* 0x000000ffff108224 */ /* 0x000fe200078e0a10 */
[----:B------:R-:W-:-:S02]  /*272f0*/  ISETP.GE.AND P3, PT, R26, RZ, PT ;  /* 0x000000ff1a00720c */ /* 0x000fc40003f66270 */
[----:B0-----:R-:W5:Y:S01]  /*27300*/  LDL R21, [R1+0x22ec] ;  /* 0x0022ec0001157983 */ /* 0x001f620000100800 */
[----:B----4-:R-:W-:Y:S02]  /*27310*/  ISETP.GE.AND P0, PT, R29, RZ, PT ;  /* 0x000000ff1d00720c */ /* 0x010fe40003f06270 */
[----:B--2---:R-:W-:Y:S02]  /*27320*/  ISETP.GE.AND P2, PT, R23, RZ, PT ;  /* 0x000000ff1700720c */ /* 0x004fe40003f46270 */
[----:B------:R-:W-:Y:S02]  /*27330*/  ISETP.GE.AND P5, PT, R22, RZ, PT ;  /* 0x000000ff1600720c */ /* 0x000fe40003fa6270 */
[----:B------:R-:W2:Y:S01]  /*27340*/  LDL R22, [R1+0x22e8] ;  /* 0x0022e80001167983 */ /* 0x000ea20000100800 */
[----:B------:R-:W-:Y:S02]  /*27350*/  STL [R1+0x2b68], R18 ;  /* 0x002b681201007387 */ /* 0x000fe40000100800 */
[----:B------:R-:W4:Y:S02]  /*27360*/  LDL R23, [R1+0x22e4] ;  /* 0x0022e40001177983 */ /* 0x000f240000100800 */
[----:B------:R-:W-:Y:S01]  /*27370*/  STL [R1+0x2b6c], R17 ;  /* 0x002b6c1101007387 */ /* 0x000fe20000100800 */
[----:B------:R-:W2:Y:S01]  /*27380*/  LDL R26, [R1+0x22e0] ;  /* 0x0022e000011a7983 */ /* 0x000ea20000100800 */
[----:B------:R-:W-:Y:S02]  /*27390*/  STL [R1+0x2b70], R16 ;  /* 0x002b701001007387 */ /* 0x000fe40000100800 */
[----:B------:R-:W2:Y:S02]  /*273a0*/  LDL R29, [R1+0x22dc] ;  /* 0x0022dc00011d7983 */ /* 0x000ea40000100800 */
[----:B------:R-:W-:Y:S01]  /*273b0*/  @!P5 IMAD.MOV R15, RZ, RZ, -R15 ;  /* 0x000000ffff0fd224 */ /* 0x000fe200078e0a0f */
[----:B---3--:R-:W-:-:S04]  /*273c0*/  ISETP.GE.AND P5, PT, R24, RZ, PT ;  /* 0x000000ff1800720c */ /* 0x008fc80003fa6270 */
[----:B------:R-:W-:Y:S01]  /*273d0*/  STL [R1+0x2b74], R15 ;  /* 0x002b740f01007387 */ /* 0x000fe20000100800 */
[----:B------:R-:W3:Y:S01]  /*273e0*/  LDL R24, [R1+0x22d8] ;  /* 0x0022d80001187983 */ /* 0x000ee20000100800 */
[----:B------:R-:W-:Y:S01]  /*273f0*/  ISETP.GE.AND P4, PT, R27, RZ, PT ;  /* 0x000000ff1b00720c */ /* 0x000fe20003f86270 */
[----:B------:R-:W-:-:S06]  /*27400*/  @!P1 IMAD.MOV R14, RZ, RZ, -R14 ;  /* 0x000000ffff0e9224 */ /* 0x000fcc00078e0a0e */
[----:B------:R-:W-:Y:S01]  /*27410*/  @!P5 IMAD.MOV R9, RZ, RZ, -R9 ;  /* 0x000000ffff09d224 */ /* 0x000fe200078e0a09 */
[----:B-----5:R-:W-:Y:S01]  /*27420*/  ISETP.GE.AND P1, PT, R25, RZ, PT ;  /* 0x000000ff1900720c */ /* 0x020fe20003f26270 */
[----:B------:R-:W-:Y:S01]  /*27430*/  @!P2 IMAD.MOV R13, RZ, RZ, -R13 ;  /* 0x000000ffff0da224 */ /* 0x000fe200078e0a0d */
[----:B------:R-:W-:Y:S01]  /*27440*/  ISETP.GE.AND P2, PT, R21, RZ, PT ;  /* 0x000000ff1500720c */ /* 0x000fe20003f46270 */
[----:B------:R-:W-:Y:S01]  /*27450*/  @!P3 IMAD.MOV R12, RZ, RZ, -R12 ;  /* 0x000000ffff0cb224 */ /* 0x000fe200078e0a0c */
[----:B------:R-:W5:Y:S01]  /*27460*/  LDL R27, [R1+0xbdc] ;  /* 0x000bdc00011b7983 */ /* 0x000f620000100800 */
[----:B------:R-:W-:Y:S02]  /*27470*/  @!P4 IMAD.MOV R11, RZ, RZ, -R11 ;  /* 0x000000ffff0bc224 */ /* 0x000fe400078e0a0b */
[----:B------:R-:W-:Y:S02]  /*27480*/  STL [R1+0x2b78], R14 ;  /* 0x002b780e01007387 */ /* 0x000fe40000100800 */
[----:B------:R-:W-:Y:S01]  /*27490*/  @!P0 IMAD.MOV R10, RZ, RZ, -R10 ;  /* 0x000000ffff0a8224 */ /* 0x000fe200078e0a0a */
[----:B------:R-:W5:Y:S01]  /*274a0*/  LDL R25, [R1+0x22d4] ;  /* 0x0022d40001197983 */ /* 0x000f620000100800 */
[----:B------:R-:W-:Y:S02]  /*274b0*/  STL [R1+0x2b7c], R13 ;  /* 0x002b7c0d01007387 */ /* 0x000fe40000100800 */
[----:B------:R-:W-:Y:S02]  /*274c0*/  STL [R1+0x2b80], R12 ;  /* 0x002b800c01007387 */ /* 0x000fe40000100800 */
[----:B------:R-:W-:Y:S02]  /*274d0*/  STL [R1+0x2b84], R11 ;  /* 0x002b840b01007387 */ /* 0x000fe40000100800 */
[----:B------:R-:W-:-:S02]  /*274e0*/  @!P1 IMAD.MOV R8, RZ, RZ, -R8 ;  /* 0x000000ffff089224 */ /* 0x000fc400078e0a08 */
[----:B------:R-:W-:Y:S01]  /*274f0*/  @!P2 IMAD.MOV R7, RZ, RZ, -R7 ;  /* 0x000000ffff07a224 */ /* 0x000fe200078e0a07 */
[----:B------:R-:W-:Y:S01]  /*27500*/  STL [R1+0x2b88], R10 ;  /* 0x002b880a01007387 */ /* 0x000fe20000100800 */
[----:B------:R-:W-:Y:S02]  /*27510*/  STL [R1+0x2b8c], R9 ;  /* 0x002b8c0901007387 */ /* 0x000fe40000100800 */
[----:B------:R-:W-:Y:S01]  /*27520*/  STL [R1+0x2b90], R8 ;  /* 0x002b900801007387 */ /* 0x000fe20000100800 */
[----:B------:R0:W-:Y:S01]  /*27530*/  STL [R1+0x2b94], R7 ;  /* 0x002b940701007387 */ /* 0x0001e20000100800 */
[----:B--2---:R-:W-:-:S03]  /*27540*/  ISETP.GE.AND P5, PT, R29, RZ, PT ;  /* 0x000000ff1d00720c */ /* 0x004fc60003fa6270 */
[----:B------:R-:W1:Y:S01]  /*27550*/  S2R R29, SR_TID.X ;  /* 0x00000000001d7919 */ /* 0x000e620000002100 */
[----:B------:R-:W-:Y:S02]  /*27560*/  ISETP.GE.AND P3, PT, R22, RZ, PT ;  /* 0x000000ff1600720c */ /* 0x000fe40003f66270 */
[----:B----4-:R-:W-:Y:S02]  /*27570*/  ISETP.GE.AND P4, PT, R23, RZ, PT ;  /* 0x000000ff1700720c */ /* 0x010fe40003f86270 */
[----:B---3--:R-:W-:-:S09]  /*27580*/  ISETP.GE.AND P2, PT, R24, RZ, PT ;  /* 0x000000ff1800720c */ /* 0x008fd20003f46270 */
[----:B------:R-:W-:Y:S02]  /*27590*/  @!P3 IMAD.MOV R6, RZ, RZ, -R6 ;  /* 0x000000ffff06b224 */ /* 0x000fe400078e0a06 */
[----:B------:R-:W-:Y:S01]  /*275a0*/  @!P4 IMAD.MOV R5, RZ, RZ, -R5 ;  /* 0x000000ffff05c224 */ /* 0x000fe200078e0a05 */
[----:B-1----:R-:W-:Y:S02]  /*275b0*/  LOP3.LUT R29, R29, 0x7f, RZ, 0xc0, !PT ;  /* 0x0000007f1d1d7812 */ /* 0x002fe400078ec0ff */
[----:B------:R-:W-:Y:S03]  /*275c0*/  STL [R1+0x2b98], R6 ;  /* 0x002b980601007387 */ /* 0x000fe60000100800 */
[----:B0-----:R-:W-:Y:S01]  /*275d0*/  IMAD R7, R29, c[0x0][0x18c], RZ ;  /* 0x000063001d077a24 */ /* 0x001fe200078e02ff */
[----:B------:R-:W-:Y:S04]  /*275e0*/  STL [R1+0x2b9c], R5 ;  /* 0x002b9c0501007387 */ /* 0x000fe80000100800 */
[----:B------:R-:W-:-:S02]  /*275f0*/  LEA R24, P6, R7, c[0x0][0x168], 0x1 ;  /* 0x00005a0007187a11 */ /* 0x000fc400078c08ff */
[----:B------:R-:W2:Y:S01]  /*27600*/  LDL.LU R7, [R1+0x7e0] ;  /* 0x0007e00001077983 */ /* 0x000ea20000300800 */
[----:B------:R-:W3:Y:S02]  /*27610*/  LDL.LU R8, [R1+0x7dc] ;  /* 0x0007dc0001087983 */ /* 0x000ee40000300800 */
[----:B------:R-:W4:Y:S02]  /*27620*/  LDL.LU R9, [R1+0x7d8] ;  /* 0x0007d80001097983 */ /* 0x000f240000300800 */
[----:B------:R-:W4:Y:S01]  /*27630*/  LDL.LU R10, [R1+0x7d4] ;  /* 0x0007d400010a7983 */ /* 0x000f220000300800 */
[----:B------:R-:W4:Y:S01]  /*27640*/  LDL.LU R11, [R1+0x7d0] ;  /* 0x0007d000010b7983 */ /* 0x000f220000300800 */
[----:B------:R-:W4:Y:S02]  /*27650*/  LDL.LU R12, [R1+0x7cc] ;  /* 0x0007cc00010c7983 */ /* 0x000f240000300800 */
        /* <DEDUP_REMOVED lines=10> */
[----:B------:R-:W-:Y:S01]  /*27700*/  ISETP.GE.AND P0, PT, R26, RZ, PT ;  /* 0x000000ff1a00720c */ /* 0x000fe20003f06270 */
[----:B------:R-:W4:Y:S01]  /*27710*/  LDL.LU R23, [R1+0x7a0] ;  /* 0x0007a00001177983 */ /* 0x000f220000300800 */
[----:B------:R-:W4:Y:S01]  /*27720*/  LDL.LU R26, [R1+0x79c] ;  /* 0x00079c00011a7983 */ /* 0x000f220000300800 */
[----:B-----5:R-:W-:-:S02]  /*27730*/  ISETP.GE.AND P1, PT, R27, RZ, PT ;  /* 0x000000ff1b00720c */ /* 0x020fc40003f26270 */
[----:B------:R-:W-:Y:S01]  /*27740*/  ISETP.GE.AND P3, PT, R25, RZ, PT ;  /* 0x000000ff1900720c */ /* 0x000fe20003f66270 */
[----:B------:R-:W-:Y:S01]  /*27750*/  @!P5 IMAD.MOV R3, RZ, RZ, -R3 ;  /* 0x000000ffff03d224 */ /* 0x000fe200078e0a03 */
[----:B------:R-:W5:Y:S01]  /*27760*/  LDL.LU R27, [R1+0x798] ;  /* 0x00079800011b7983 */ /* 0x000f620000300800 */
[----:B------:R-:W5:Y:S02]  /*27770*/  LDL.LU R29, [R1+0x794] ;  /* 0x00079400011d7983 */ /* 0x000f640000300800 */
[----:B------:R-:W-:Y:S01]  /*27780*/  @!P2 IMAD.MOV R0, RZ, RZ, -R0 ;  /* 0x000000ffff00a224 */ /* 0x000fe200078e0a00 */
[----:B------:R-:W-:Y:S02]  /*27790*/  ISETP.NE.AND P4, PT, RZ, c[0x0][0x17c], PT ;  /* 0x00005f00ff007a0c */ /* 0x000fe40003f85270 */
[----:B------:R-:W-:Y:S01]  /*277a0*/  @!P0 IMAD.MOV R4, RZ, RZ, -R4 ;  /* 0x000000ffff048224 */ /* 0x000fe200078e0a04 */
[----:B------:R-:W-:Y:S02]  /*277b0*/  LOP3.LUT R25, RZ, c[0x0][0x17c], RZ, 0x33, !PT ;  /* 0x00005f00ff197a12 */ /* 0x000fe400078e33ff */
[----:B------:R-:W-:Y:S01]  /*277c0*/  @!P1 IMAD.MOV R2, RZ, RZ, -R2 ;  /* 0x000000ffff029224 */ /* 0x000fe200078e0a02 */
[----:B------:R-:W-:Y:S01]  /*277d0*/  STL [R1+0x2b00], R24 ;  /* 0x002b001801007387 */ /* 0x000fe20000100800 */
[----:B------:R-:W-:Y:S02]  /*277e0*/  STL [R1+0x2ba0], R4 ;  /* 0x002ba00401007387 */ /* 0x000fe40000100800 */
[----:B------:R-:W-:Y:S02]  /*277f0*/  STL [R1+0x2ba4], R3 ;  /* 0x002ba40301007387 */ /* 0x000fe40000100800 */
[----:B------:R-:W-:Y:S01]  /*27800*/  @!P3 IMAD.MOV R28, RZ, RZ, -R28 ;  /* 0x000000ffff1cb224 */ /* 0x000fe200078e0a1c */
[----:B------:R2:W-:Y:S01]  /*27810*/  STL [R1+0x2ba8], R2 ;  /* 0x002ba80201007387 */ /* 0x0005e20000100800 */
[----:B------:R3:W-:Y:S03]  /*27820*/  STL [R1+0x2bac], R0 ;  /* 0x002bac0001007387 */ /* 0x0007e60000100800 */
[----:B------:R-:W-:Y:S01]  /*27830*/  STL [R1+0x2bb0], R28 ;  /* 0x002bb01c01007387 */ /* 0x000fe20000100800 */
[----:B--2---:R-:W-:-:S02]  /*27840*/  SEL R2, R25, R7, !P4 ;  /* 0x0000000719027207 */ /* 0x004fc40006000000 */
[C---:B---3--:R-:W-:Y:S02]  /*27850*/  SEL R0, R25.reuse, R8, !P4 ;  /* 0x0000000819007207 */ /* 0x048fe40006000000 */
[C---:B----4-:R-:W-:Y:S01]  /*27860*/  SEL R3, R25.reuse, R9, !P4 ;  /* 0x0000000919037207 */ /* 0x050fe20006000000 */
[----:B------:R0:W-:Y:S02]  /*27870*/  STL [R1+0x8e0], R2 ;  /* 0x0008e00201007387 */ /* 0x0001e40000100800 */
[----:B------:R1:W-:Y:S02]  /*27880*/  STL [R1+0x8dc], R0 ;  /* 0x0008dc0001007387 */ /* 0x0003e40000100800 */
[----:B------:R2:W-:Y:S01]  /*27890*/  STL [R1+0x8d8], R3 ;  /* 0x0008d80301007387 */ /* 0x0005e20000100800 */
[C---:B0-----:R-:W-:Y:S02]  /*278a0*/  SEL R2, R25.reuse, R10, !P4 ;  /* 0x0000000a19027207 */ /* 0x041fe40006000000 */
[----:B-1----:R-:W-:-:S02]  /*278b0*/  SEL R0, R25, R11, !P4 ;  /* 0x0000000b19007207 */ /* 0x002fc40006000000 */
[C---:B--2---:R-:W-:Y:S01]  /*278c0*/  SEL R3, R25.reuse, R12, !P4 ;  /* 0x0000000c19037207 */ /* 0x044fe20006000000 */
[----:B------:R0:W-:Y:S02]  /*278d0*/  STL [R1+0x8d4], R2 ;  /* 0x0008d40201007387 */ /* 0x0001e40000100800 */
[----:B------:R1:W-:Y:S02]  /*278e0*/  STL [R1+0x8d0], R0 ;  /* 0x0008d00001007387 */ /* 0x0003e40000100800 */
[----:B------:R2:W-:Y:S01]  /*278f0*/  STL [R1+0x8cc], R3 ;  /* 0x0008cc0301007387 */ /* 0x0005e20000100800 */
[C---:B0-----:R-:W-:Y:S02]  /*27900*/  SEL R2, R25.reuse, R13, !P4 ;  /* 0x0000000d19027207 */ /* 0x041fe40006000000 */
[C---:B-1----:R-:W-:Y:S02]  /*27910*/  SEL R0, R25.reuse, R14, !P4 ;  /* 0x0000000e19007207 */ /* 0x042fe40006000000 */
[C---:B--2---:R-:W-:Y:S01]  /*27920*/  SEL R3, R25.reuse, R15, !P4 ;  /* 0x0000000f19037207 */ /* 0x044fe20006000000 */
[----:B------:R0:W-:Y:S02]  /*27930*/  STL [R1+0x8c8], R2 ;  /* 0x0008c80201007387 */ /* 0x0001e40000100800 */
[----:B------:R1:W-:Y:S02]  /*27940*/  STL [R1+0x8c4], R0 ;  /* 0x0008c40001007387 */ /* 0x0003e40000100800 */
[----:B------:R2:W-:Y:S01]  /*27950*/  STL [R1+0x8c0], R3 ;  /* 0x0008c00301007387 */ /* 0x0005e20000100800 */
[----:B0-----:R-:W-:-:S02]  /*27960*/  SEL R2, R25, R16, !P4 ;  /* 0x0000001019027207 */ /* 0x001fc40006000000 */
[C---:B-1----:R-:W-:Y:S02]  /*27970*/  SEL R0, R25.reuse, R17, !P4 ;  /* 0x0000001119007207 */ /* 0x042fe40006000000 */
[C---:B--2---:R-:W-:Y:S01]  /*27980*/  SEL R3, R25.reuse, R18, !P4 ;  /* 0x0000001219037207 */ /* 0x044fe20006000000 */
        /* <DEDUP_REMOVED lines=14> */
[----:B------:R-:W-:Y:S01]  /*27a70*/  STL [R1+0x89c], R3 ;  /* 0x00089c0301007387 */ /* 0x000fe20000100800 */
[----:B------:R-:W2:Y:S01]  /*27a80*/  LDL.LU R28, [R1+0x784] ;  /* 0x00078400011c7983 */ /* 0x000ea20000300800 */
[----:B-----5:R-:W-:-:S02]  /*27a90*/  SEL R2, R25, R27, !P4 ;  /* 0x0000001b19027207 */ /* 0x020fc40006000000 */
[----:B0-----:R-:W-:-:S03]  /*27aa0*/  SEL R0, R25, R29, !P4 ;  /* 0x0000001d19007207 */ /* 0x001fc60006000000 */
[----:B------:R-:W-:Y:S04]  /*27ab0*/  STL [R1+0x898], R2 ;  /* 0x0008980201007387 */ /* 0x000fe80000100800 */
[----:B--2---:R0:W-:Y:S01]  /*27ac0*/  STL [R1+0x2c5c], R28 ;  /* 0x002c5c1c01007387 */ /* 0x0041e20000100800 */
[----:B------:R-:W-:Y:S03]  /*27ad0*/  STL [R1+0x894], R0 ;  /* 0x0008940001007387 */ /* 0x000fe60000100800 */
[----:B0-----:R-:W2:Y:S04]  /*27ae0*/  LDL.LU R28, [R1+0x788] ;  /* 0x00078800011c7983 */ /* 0x001ea80000300800 */
[----:B--2---:R0:W-:Y:S04]  /*27af0*/  STL [R1+0x2c60], R28 ;  /* 0x002c601c01007387 */ /* 0x0041e80000100800 */
[----:B0-----:R-:W2:Y:S04]  /*27b00*/  LDL.LU R28, [R1+0x78c] ;  /* 0x00078c00011c7983 */ /* 0x001ea80000300800 */
[----:B--2---:R0:W-:Y:S04]  /*27b10*/  STL [R1+0x2c64], R28 ;  /* 0x002c641c01007387 */ /* 0x0041e80000100800 */
[----:B0-----:R-:W2:Y:S01]  /*27b20*/  LDL.LU R28, [R1+0x790] ;  /* 0x00079000011c7983 */ /* 0x001ea20000300800 */
[----:B------:R-:W3:Y:S02]  /*27b30*/  LDL.LU R0, [R1+0x780] ;  /* 0x0007800001007983 */ /* 0x000ee40000300800 */
[----:B------:R-:W4:Y:S02]  /*27b40*/  LDL.LU R2, [R1+0x77c] ;  /* 0x00077c0001027983 */ /* 0x000f240000300800 */
[----:B------:R-:W5:Y:S01]  /*27b50*/  LDL.LU R3, [R1+0x778] ;  /* 0x0007780001037983 */ /* 0x000f620000300800 */
[----:B------:R-:W3:Y:S01]  /*27b60*/  LDL.LU R4, [R1+0x774] ;  /* 0x0007740001047983 */ /* 0x000ee20000300800 */
[----:B------:R-:W3:Y:S02]  /*27b70*/  LDL.LU R24, [R1+0x770] ;  /* 0x0007700001187983 */ /* 0x000ee40000300800 */
[----:B------:R-:W3:Y:S02]  /*27b80*/  LDL.LU R5, [R1+0x76c] ;  /* 0x00076c0001057983 */ /* 0x000ee40000300800 */
[----:B------:R-:W3:Y:S01]  /*27b90*/  LDL.LU R6, [R1+0x768] ;  /* 0x0007680001067983 */ /* 0x000ee20000300800 */
        /* <DEDUP_REMOVED lines=20> */
[----:B--2---:R-:W-:-:S05]  /*27ce0*/  SEL R28, R25, R28, !P4 ;  /* 0x0000001c191c7207 */ /* 0x004fca0006000000 */
[----:B------:R0:W-:Y:S04]  /*27cf0*/  STL [R1+0x890], R28 ;  /* 0x0008901c01007387 */ /* 0x0001e80000100800 */
[----:B0-----:R-:W2:Y:S02]  /*27d00*/  LDL.LU R28, [R1+0x2c64] ;  /* 0x002c6400011c7983 */ /* 0x001ea40000300800 */
[----:B--2---:R-:W-:-:S05]  /*27d10*/  SEL R28, R25, R28, !P4 ;  /* 0x0000001c191c7207 */ /* 0x004fca0006000000 */
[----:B------:R0:W-:Y:S04]  /*27d20*/  STL [R1+0x88c], R28 ;  /* 0x00088c1c01007387 */ /* 0x0001e80000100800 */
[----:B0-----:R-:W2:Y:S02]  /*27d30*/  LDL.LU R28, [R1+0x2c60] ;  /* 0x002c6000011c7983 */ /* 0x001ea40000300800 */
[----:B--2---:R-:W-:-:S05]  /*27d40*/  SEL R28, R25, R28, !P4 ;  /* 0x0000001c191c7207 */ /* 0x004fca0006000000 */
[----:B------:R0:W-:Y:S04]  /*27d50*/  STL [R1+0x888], R28 ;  /* 0x0008881c01007387 */ /* 0x0001e80000100800 */
[----:B0-----:R-:W2:Y:S01]  /*27d60*/  LDL.LU R28, [R1+0x2c5c] ;  /* 0x002c5c00011c7983 */ /* 0x001ea20000300800 */
[C---:B----4-:R-:W-:Y:S02]  /*27d70*/  SEL R2, R25.reuse, R2, !P4 ;  /* 0x0000000219027207 */ /* 0x050fe40006000000 */
[----:B--2---:R-:W-:-:S05]  /*27d80*/  SEL R28, R25, R28, !P4 ;  /* 0x0000001c191c7207 */ /* 0x004fca0006000000 */
[----:B------:R3:W-:Y:S02]  /*27d90*/  STL [R1+0x884], R28 ;  /* 0x0008841c01007387 */ /* 0x0007e40000100800 */
[C---:B---3--:R-:W-:Y:S01]  /*27da0*/  SEL R28, R25.reuse, R0, !P4 ;  /* 0x00000000191c7207 */ /* 0x048fe20006000000 */
[C---:B-----5:R-:W-:Y:S01]  /*27db0*/  SEL R0, R25.reuse, R3, !P4 ;  /* 0x0000000319007207 */ /* 0x060fe20006000000 */
[----:B------:R-:W-:-:S03]  /*27dc0*/  SEL R3, R25, R4, !P4 ;  /* 0x0000000419037207 */ /* 0x000fc60006000000 */
[----:B------:R-:W-:Y:S01]  /*27dd0*/  STL [R1+0x880], R28 ;  /* 0x0008801c01007387 */ /* 0x000fe20000100800 */
        /* <DEDUP_REMOVED lines=44> */
[----:B------:R-:W-:Y:S02]  /*280a0*/  STL [R1+0x820], R3 ;  /* 0x0008200301007387 */ /* 0x000fe40000100800 */
[----:B------:R-:W2:Y:S01]  /*280b0*/  LDL.LU R28, [R1+0x708] ;  /* 0x00070800011c7983 */ /* 0x000ea20000300800 */
[----:B0-----:R-:W-:-:S02]  /*280c0*/  SEL R2, R25, R27, !P4 ;  /* 0x0000001b19027207 */ /* 0x001fc40006000000 */
[----:B-1----:R-:W-:-:S03]  /*280d0*/  SEL R0, R25, R29, !P4 ;  /* 0x0000001d19007207 */ /* 0x002fc60006000000 */
        /* <DEDUP_REMOVED lines=1321> */
[----:B------:R-:W3:Y:S01]  /*2d370*/  LDL.LU R24, [R1] ;  /* 0x0000000001187983 */ /* 0x000ee20000300800 */
        /* <DEDUP_REMOVED lines=9> */
[C---:B---3--:R-:W-:Y:S02]  /*2d410*/  SEL R0, R25.reuse, R0, !P4 ;  /* 0x0000000019007207 */ /* 0x048fe40006000000 */
[C---:B----4-:R-:W-:Y:S02]  /*2d420*/  SEL R2, R25.reuse, R2, !P4 ;  /* 0x0000000219027207 */ /* 0x050fe40006000000 */
[C---:B-----5:R-:W-:Y:S02]  /*2d430*/  SEL R3, R25.reuse, R3, !P4 ;  /* 0x0000000319037207 */ /* 0x060fe40006000000 */
[----:B------:R-:W-:-:S02]  /*2d440*/  SEL R4, R25, R4, !P4 ;  /* 0x0000000419047207 */ /* 0x000fc40006000000 */
[C---:B------:R-:W-:Y:S02]  /*2d450*/  SEL R5, R25.reuse, R5, !P4 ;  /* 0x0000000519057207 */ /* 0x040fe40006000000 */
[C---:B------:R-:W-:Y:S02]  /*2d460*/  SEL R6, R25.reuse, R6, !P4 ;  /* 0x0000000619067207 */ /* 0x040fe40006000000 */
[C---:B------:R-:W-:Y:S02]  /*2d470*/  SEL R7, R25.reuse, R7, !P4 ;  /* 0x0000000719077207 */ /* 0x040fe40006000000 */
[C---:B------:R-:W-:Y:S02]  /*2d480*/  SEL R8, R25.reuse, R8, !P4 ;  /* 0x0000000819087207 */ /* 0x040fe40006000000 */
[C---:B------:R-:W-:Y:S02]  /*2d490*/  SEL R9, R25.reuse, R9, !P4 ;  /* 0x0000000919097207 */ /* 0x040fe40006000000 */
        /* <DEDUP_REMOVED lines=17> */
[----:B--2---:R-:W-:-:S05]  /*2d5b0*/  SEL R28, R25, R28, !P4 ;  /* 0x0000001c191c7207 */ /* 0x004fca0006000000 */
[----:B------:R0:W-:Y:S04]  /*2d5c0*/  STL [R1+0xe8], R28 ;  /* 0x0000e81c01007387 */ /* 0x0001e80000100800 */
[----:B0-----:R-:W2:Y:S01]  /*2d5d0*/  LDL.LU R28, [R1+0x2bb0] ;  /* 0x002bb000011c7983 */ /* 0x001ea20000300800 */
[----:B------:R0:W-:Y:S03]  /*2d5e0*/  STL [R1+0xe4], R0 ;  /* 0x0000e40001007387 */ /* 0x0001e60000100800 */
[----:B0-----:R-:W3:Y:S01]  /*2d5f0*/  LDL.LU R0, [R1+0x2bac] ;  /* 0x002bac0001007983 */ /* 0x001ee20000300800 */
[----:B------:R0:W-:Y:S03]  /*2d600*/  STL [R1+0xe0], R2 ;  /* 0x0000e00201007387 */ /* 0x0001e60000100800 */
[----:B0-----:R-:W4:Y:S01]  /*2d610*/  LDL.LU R2, [R1+0x2ba8] ;  /* 0x002ba80001027983 */ /* 0x001f220000300800 */
[----:B------:R0:W-:Y:S03]  /*2d620*/  STL [R1+0xdc], R3 ;  /* 0x0000dc0301007387 */ /* 0x0001e60000100800 */
[----:B0-----:R-:W5:Y:S01]  /*2d630*/  LDL.LU R3, [R1+0x2ba4] ;  /* 0x002ba40001037983 */ /* 0x001f620000300800 */
[----:B------:R0:W-:Y:S03]  /*2d640*/  STL [R1+0xd8], R4 ;  /* 0x0000d80401007387 */ /* 0x0001e60000100800 */
[----:B0-----:R-:W2:Y:S01]  /*2d650*/  LDL.LU R4, [R1+0x2ba0] ;  /* 0x002ba00001047983 */ /* 0x001ea20000300800 */
        /* <DEDUP_REMOVED lines=41> */
[----:B0-----:R-:W3:Y:S01]  /*2d8f0*/  LDL.LU R27, [R1+0x2b4c] ;  /* 0x002b4c00011b7983 */ /* 0x001ee20000300800 */
[----:B------:R0:W-:Y:S03]  /*2d900*/  STL [R1+0x80], R29 ;  /* 0x0000801d01007387 */ /* 0x0001e60000100800 */
[----:B0-----:R-:W4:Y:S01]  /*2d910*/  LDL.LU R29, [R1+0x2b48] ;  /* 0x002b4800011d7983 */ /* 0x001f220000300800 */
[----:B------:R-:W-:-:S05]  /*2d920*/  SEL R24, R25, R24, !P4 ;  /* 0x0000001819187207 */ /* 0x000fca0006000000 */
[----:B------:R4:W-:Y:S01]  /*2d930*/  STL [R1+0x7c], R24 ;  /* 0x00007c1801007387 */ /* 0x0009e20000100800 */
[C---:B--2---:R-:W-:Y:S02]  /*2d940*/  SEL R26, R25.reuse, R26, !P4 ;  /* 0x0000001a191a7207 */ /* 0x044fe40006000000 */
[C---:B---3--:R-:W-:Y:S02]  /*2d950*/  SEL R27, R25.reuse, R27, !P4 ;  /* 0x0000001b191b7207 */ /* 0x048fe40006000000 */
[----:B----4-:R-:W-:-:S05]  /*2d960*/  SEL R24, R25, R29, !P4 ;  /* 0x0000001d19187207 */ /* 0x010fca0006000000 */
[----:B------:R0:W-:Y:S01]  /*2d970*/  STL [R1+0x78], R24 ;  /* 0x0000781801007387 */ /* 0x0001e20000100800 */
[----:B------:R-:W-:Y:S02]  /*2d980*/  STL [R1+0x74], R27 ;  /* 0x0000741b01007387 */ /* 0x000fe40000100800 */
[----:B------:R1:W-:Y:S01]  /*2d990*/  STL [R1+0x70], R26 ;  /* 0x0000701a01007387 */ /* 0x0003e20000100800 */
[C---:B0-----:R-:W-:Y:S01]  /*2d9a0*/  SEL R24, R25.reuse, R23, !P4 ;  /* 0x0000001719187207 */ /* 0x041fe20006000000 */
[C---:B------:R-:W-:Y:S01]  /*2d9b0*/  SEL R23, R25.reuse, R22, !P4 ;  /* 0x0000001619177207 */ /* 0x040fe20006000000 */
[C---:B------:R-:W-:Y:S01]  /*2d9c0*/  SEL R22, R25.reuse, R21, !P4 ;  /* 0x0000001519167207 */ /* 0x040fe20006000000 */
[C---:B------:R-:W-:Y:S01]  /*2d9d0*/  SEL R21, R25.reuse, R20, !P4 ;  /* 0x0000001419157207 */ /* 0x040fe20006000000 */
[C---:B------:R-:W-:Y:S01]  /*2d9e0*/  SEL R20, R25.reuse, R19, !P4 ;  /* 0x0000001319147207 */ /* 0x040fe20006000000 */
[----:B------:R-:W-:Y:S01]  /*2d9f0*/  STL [R1+0x6c], R24 ;  /* 0x00006c1801007387 */ /* 0x000fe20000100800 */
        /* <DEDUP_REMOVED lines=13> */
[----:B------:R-:W-:Y:S02]  /*2dad0*/  STL [R1+0x50], R17 ;  /* 0x0000501101007387 */ /* 0x000fe40000100800 */
[----:B------:R-:W-:Y:S01]  /*2dae0*/  STL [R1+0x4c], R16 ;  /* 0x00004c1001007387 */ /* 0x000fe20000100800 */
[C---:B------:R-:W-:Y:S01]  /*2daf0*/  SEL R12, R25.reuse, R11, !P4 ;  /* 0x0000000b190c7207 */ /* 0x040fe20006000000 */
[----:B------:R-:W-:Y:S01]  /*2db00*/  STL [R1+0x40], R15 ;  /* 0x0000400f01007387 */ /* 0x000fe20000100800 */
[----:B------:R-:W-:Y:S01]  /*2db10*/  STL [R1+0x30], R14 ;  /* 0x0000300e01007387 */ /* 0x000fe20000100800 */
[C---:B------:R-:W-:Y:S01]  /*2db20*/  SEL R11, R25.reuse, R10, !P4 ;  /* 0x0000000a190b7207 */ /* 0x040fe20006000000 */
[----:B------:R-:W-:Y:S01]  /*2db30*/  STL [R1+0x28], R13 ;  /* 0x0000280d01007387 */ /* 0x000fe20000100800 */
[----:B------:R-:W2:Y:S01]  /*2db40*/  LDL.LU R10, [R1+0x8e0] ;  /* 0x0008e000010a7983 */ /* 0x000ea20000300800 */
[----:B------:R-:W-:Y:S02]  /*2db50*/  STL [R1+0x18], R12 ;  /* 0x0000180c01007387 */ /* 0x000fe40000100800 */
[----:B-1----:R-:W3:Y:S02]  /*2db60*/  LDL.LU R26, [R1+0x8dc] ;  /* 0x0008dc00011a7983 */ /* 0x002ee40000300800 */
[----:B------:R0:W-:Y:S02]  /*2db70*/  STL [R1+0x10], R11 ;  /* 0x0000100b01007387 */ /* 0x0001e40000100800 */
[----:B0-----:R-:W4:Y:S01]  /*2db80*/  LDL.LU R11, [R1+0x8d8] ;  /* 0x0008d800010b7983 */ /* 0x001f220000300800 */
[----:B------:R-:W4:Y:S02]  /*2db90*/  LDL.LU R12, [R1+0x8d4] ;  /* 0x0008d400010c7983 */ /* 0x000f240000300800 */
[----:B------:R-:W4:Y:S02]  /*2dba0*/  LDL.LU R13, [R1+0x8d0] ;  /* 0x0008d000010d7983 */ /* 0x000f240000300800 */
[----:B------:R-:W4:Y:S01]  /*2dbb0*/  LDL.LU R14, [R1+0x8cc] ;  /* 0x0008cc00010e7983 */ /* 0x000f220000300800 */
[----:B------:R-:W4:Y:S01]  /*2dbc0*/  LDL.LU R15, [R1+0x8c8] ;  /* 0x0008c800010f7983 */ /* 0x000f220000300800 */
[----:B------:R-:W4:Y:S03]  /*2dbd0*/  LDL.LU R16, [R1+0x8c4] ;  /* 0x0008c40001107983 */ /* 0x000f260000300800 */
[----:B------:R-:W0:Y:S01]  /*2dbe0*/  S2R R23, SR_TID.X ;  /* 0x0000000000177919 */ /* 0x000e220000002100 */
[----:B------:R-:W4:Y:S02]  /*2dbf0*/  LDL.LU R17, [R1+0x8c0] ;  /* 0x0008c00001117983 */ /* 0x000f240000300800 */
[----:B------:R-:W4:Y:S02]  /*2dc00*/  LDL.LU R18, [R1+0x8bc] ;  /* 0x0008bc0001127983 */ /* 0x000f240000300800 */
[----:B------:R-:W4:Y:S01]  /*2dc10*/  LDL.LU R19, [R1+0x8b8] ;  /* 0x0008b80001137983 */ /* 0x000f220000300800 */
[----:B------:R-:W4:Y:S01]  /*2dc20*/  LDL.LU R20, [R1+0x8b4] ;  /* 0x0008b40001147983 */ /* 0x000f220000300800 */
[C---:B------:R-:W-:Y:S01]  /*2dc30*/  SEL R24, R25.reuse, R9, !P4 ;  /* 0x0000000919187207 */ /* 0x040fe20006000000 */
        /* <DEDUP_REMOVED lines=8> */
[----:B------:R-:W-:Y:S01]  /*2dcc0*/  STL [R1+0x2b04], R24 ;  /* 0x002b041801007387 */ /* 0x000fe20000100800 */
[C---:B------:R-:W-:Y:S01]  /*2dcd0*/  SEL R4, R25.reuse, R4, !P4 ;  /* 0x0000000419047207 */ /* 0x040fe20006000000 */
[----:B------:R-:W-:Y:S01]  /*2dce0*/  STL [R1+0x2b08], R8 ;  /* 0x002b080801007387 */ /* 0x000fe20000100800 */
[C---:B-----5:R-:W-:Y:S01]  /*2dcf0*/  SEL R3, R25.reuse, R3, !P4 ;  /* 0x0000000319037207 */ /* 0x060fe20006000000 */
[----:B------:R-:W-:Y:S01]  /*2dd00*/  STL [R1+0x2b0c], R7 ;  /* 0x002b0c0701007387 */ /* 0x000fe20000100800 */
[----:B------:R-:W-:Y:S01]  /*2dd10*/  SEL R2, R25, R2, !P4 ;  /* 0x0000000219027207 */ /* 0x000fe20006000000 */
[----:B------:R-:W-:Y:S01]  /*2dd20*/  STL [R1+0x2b10], R6 ;  /* 0x002b100601007387 */ /* 0x000fe20000100800 */
[----:B0-----:R-:W-:-:S02]  /*2dd30*/  LOP3.LUT R23, R23, 0x7f, RZ, 0xc0, !PT ;  /* 0x0000007f17177812 */ /* 0x001fc400078ec0ff */
[C---:B------:R-:W-:Y:S01]  /*2dd40*/  SEL R0, R25.reuse, R0, !P4 ;  /* 0x0000000019007207 */ /* 0x040fe20006000000 */
[----:B------:R-:W-:Y:S01]  /*2dd50*/  STL [R1+0x2b14], R5 ;  /* 0x002b140501007387 */ /* 0x000fe20000100800 */
[----:B------:R-:W-:Y:S01]  /*2dd60*/  SEL R25, R25, R28, !P4 ;  /* 0x0000001c19197207 */ /* 0x000fe20006000000 */
[----:B------:R-:W-:Y:S02]  /*2dd70*/  STL [R1+0x2b18], R4 ;  /* 0x002b180401007387 */ /* 0x000fe40000100800 */
[----:B------:R-:W-:Y:S01]  /*2dd80*/  IMAD R23, R23, c[0x0][0x18c], RZ ;  /* 0x0000630017177a24 */ /* 0x000fe200078e02ff */
[----:B------:R-:W-:Y:S01]  /*2dd90*/  STL [R1+0x2b1c], R3 ;  /* 0x002b1c0301007387 */ /* 0x000fe20000100800 */
[----:B------:R-:W-:Y:S02]  /*2dda0*/  STL [R1+0x2b20], R2 ;  /* 0x002b200201007387 */ /* 0x000fe40000100800 */
[----:B------:R3:W-:Y:S02]  /*2ddb0*/  STL [R1+0x2b24], R0 ;  /* 0x002b240001007387 */ /* 0x0007e40000100800 */
[----:B------:R-:W-:Y:S01]  /*2ddc0*/  STL [R1+0x2b28], R25 ;  /* 0x002b281901007387 */ /* 0x000fe20000100800 */
[----:B------:R-:W-:-:S02]  /*2ddd0*/  LEA.HI.X.SX32 R9, R23, c[0x0][0x16c], 0x1, P6 ;  /* 0x00005b0017097a11 */ /* 0x000fc400030f0eff */
[----:B------:R-:W5:Y:S03]  /*2dde0*/  LDL.LU R23, [R1+0x8a0] ;  /* 0x0008a00001177983 */ /* 0x000f660000300800 */
[----:B------:R-:W-:Y:S02]  /*2ddf0*/  STL [R1+0x2afc], R9 ;  /* 0x002afc0901007387 */ /* 0x000fe40000100800 */
[----:B---3--:R-:W-:Y:S02]  /*2de00*/  IMAD R0, R26, c[0x0][0x190], RZ ;  /* 0x000064001a007a24 */ /* 0x008fe400078e02ff */
[----:B------:R-:W3:Y:S01]  /*2de10*/  LDL.LU R26, [R1+0x89c] ;  /* 0x00089c00011a7983 */ /* 0x000ee20000300800 */
[----:B--2---:R-:W-:-:S05]  /*2de20*/  IMAD R2, R10, c[0x0][0x190], RZ ;  /* 0x000064000a027a24 */ /* 0x004fca00078e02ff */
[----:B------:R0:W-:Y:S01]  /*2de30*/  STL [R1+0x48], R2 ;  /* 0x0000480201007387 */ /* 0x0001e20000100800 */
[----:B------:R1:W-:Y:S02]  /*2de40*/  STL [R1+0x44], R0 ;  /* 0x0000440001007387 */ /* 0x0003e40000100800 */
[----:B----4-:R-:W-:Y:S02]  /*2de50*/  IMAD R3, R13, c[0x0][0x190], RZ ;  /* 0x000064000d037a24 */ /* 0x010fe400078e02ff */
[----:B0-----:R-:W-:Y:S02]  /*2de60*/  IMAD R2, R11, c[0x0][0x190], RZ ;  /* 0x000064000b027a24 */ /* 0x001fe400078e02ff */
[----:B-1----:R-:W-:-:S03]  /*2de70*/  IMAD R0, R12, c[0x0][0x190], RZ ;  /* 0x000064000c007a24 */ /* 0x002fc600078e02ff */
[----:B------:R0:W-:Y:S02]  /*2de80*/  STL [R1+0x3c], R2 ;  /* 0x00003c0201007387 */ /* 0x0001e40000100800 */
[----:B------:R1:W-:Y:S02]  /*2de90*/  STL [R1+0x38], R0 ;  /* 0x0000380001007387 */ /* 0x0003e40000100800 */
[----:B------:R-:W-:Y:S02]  /*2dea0*/  STL [R1+0x34], R3 ;  /* 0x0000340301007387 */ /* 0x000fe40000100800 */
[----:B------:R-:W2:Y:S02]  /*2deb0*/  LDL.LU R12, [R1+0x898] ;  /* 0x00089800010c7983 */ /* 0x000ea40000300800 */
[----:B0-----:R-:W-:Y:S02]  /*2dec0*/  IMAD R2, R14, c[0x0][0x190], RZ ;  /* 0x000064000e027a24 */ /* 0x001fe400078e02ff */
[----:B-1----:R-:W-:-:S03]  /*2ded0*/  IMAD R0, R15, c[0x0][0x190], RZ ;  /* 0x000064000f007a24 */ /* 0x002fc600078e02ff */
[----:B------:R0:W-:Y:S02]  /*2dee0*/  STL [R1+0x2c], R2 ;  /* 0x00002c0201007387 */ /* 0x0001e40000100800 */
[----:B------:R1:W-:Y:S02]  /*2def0*/  STL [R1+0x24], R0 ;  /* 0x0000240001007387 */ /* 0x0003e40000100800 */
[----:B------:R-:W4:Y:S02]  /*2df00*/  LDL.LU R13, [R1+0x894] ;  /* 0x00089400010d7983 */ /* 0x000f240000300800 */
[----:B0-----:R-:W-:-:S05]  /*2df10*/  IMAD R2, R16, c[0x0][0x190], RZ ;  /* 0x0000640010027a24 */ /* 0x001fca00078e02ff */
[----:B------:R0:W-:Y:S01]  /*2df20*/  STL [R1+0x20], R2 ;  /* 0x0000200201007387 */ /* 0x0001e20000100800 */
[----:B------:R-:W4:Y:S02]  /*2df30*/  LDL.LU R14, [R1+0x890] ;  /* 0x00089000010e7983 */ /* 0x000f240000300800 */
[----:B-1----:R-:W-:-:S05]  /*2df40*/  IMAD R0, R17, c[0x0][0x190], RZ ;  /* 0x0000640011007a24 */ /* 0x002fca00078e02ff */
[----:B------:R1:W-:Y:S01]  /*2df50*/  STL [R1+0x1c], R0 ;  /* 0x00001c0001007387 */ /* 0x0003e20000100800 */
[----:B------:R-:W4:Y:S02]  /*2df60*/  LDL.LU R15, [R1+0x88c] ;  /* 0x00088c00010f7983 */ /* 0x000f240000300800 */
[----:B0-----:R-:W-:Y:S02]  /*2df70*/  IMAD R2, R18, c[0x0][0x190], RZ ;  /* 0x0000640012027a24 */ /* 0x001fe400078e02ff */
[----:B-1----:R-:W-:-:S03]  /*2df80*/  IMAD R0, R19, c[0x0][0x190], RZ ;  /* 0x0000640013007a24 */ /* 0x002fc600078e02ff */
[----:B------:R0:W-:Y:S01]  /*2df90*/  STL [R1+0x14], R2 ;  /* 0x0000140201007387 */ /* 0x0001e20000100800 */
[----:B------:R-:W-:-:S03]  /*2dfa0*/  IMAD R29, R29, c[0x0][0x190], RZ ;  /* 0x000064001d1d7a24 */ /* 0x000fc600078e02ff */
[----:B------:R1:W-:Y:S01]  /*2dfb0*/  STL [R1+0xc], R0 ;  /* 0x00000c0001007387 */ /* 0x0003e20000100800 */
[----:B0-----:R-:W-:Y:S02]  /*2dfc0*/  IMAD R2, R20, c[0x0][0x190], RZ ;  /* 0x0000640014027a24 */ /* 0x001fe400078e02ff */
[----:B-1----:R-:W-:-:S03]  /*2dfd0*/  IMAD R0, R21, c[0x0][0x190], RZ ;  /* 0x0000640015007a24 */ /* 0x002fc600078e02ff */
[----:B------:R-:W-:Y:S01]  /*2dfe0*/  STL [R1+0x8], R2 ;  /* 0x0000080201007387 */ /* 0x000fe20000100800 */
[----:B------:R-:W4:Y:S02]  /*2dff0*/  LDL.LU R16, [R1+0x888] ;  /* 0x0008880001107983 */ /* 0x000f240000300800 */
[----:B------:R-:W-:Y:S01]  /*2e000*/  IMAD R28, R22, c[0x0][0x190], RZ ;  /* 0x00006400161c7a24 */ /* 0x000fe200078e02ff */
[----:B------:R-:W-:Y:S01]  /*2e010*/  STL [R1+0x4], R0 ;  /* 0x0000040001007387 */ /* 0x000fe20000100800 */
[----:B------:R-:W-:Y:S02]  /*2e020*/  STL [R1+0x2ae4], R29 ;  /* 0x002ae41d01007387 */ /* 0x000fe40000100800 */
[----:B------:R-:W4:Y:S02]  /*2e030*/  LDL.LU R17, [R1+0x884] ;  /* 0x0008840001117983 */ /* 0x000f240000300800 */
[----:B------:R-:W-:Y:S01]  /*2e040*/  IMAD R27, R27, c[0x0][0x190], RZ ;  /* 0x000064001b1b7a24 */ /* 0x000fe200078e02ff */
[----:B------:R-:W4:Y:S01]  /*2e050*/  LDL.LU R18, [R1+0x880] ;  /* 0x0008800001127983 */ /* 0x000f220000300800 */
[----:B------:R-:W-:Y:S02]  /*2e060*/  STL [R1+0x2ae0], R28 ;  /* 0x002ae01c01007387 */ /* 0x000fe40000100800 */
[----:B------:R-:W4:Y:S02]  /*2e070*/  LDL.LU R19, [R1+0x87c] ;  /* 0x00087c0001137983 */ /* 0x000f240000300800 */
[----:B------:R-:W4:Y:S02]  /*2e080*/  LDL.LU R20, [R1+0x878] ;  /* 0x0008780001147983 */ /* 0x000f240000300800 */
[----:B-----5:R-:W-:Y:S01]  /*2e090*/  IMAD R10, R23, c[0x0][0x190], RZ ;  /* 0x00006400170a7a24 */ /* 0x020fe200078e02ff */
[----:B------:R-:W-:Y:S01]  /*2e0a0*/  STL [R1+0x2adc], R27 ;  /* 0x002adc1b01007387 */ /* 0x000fe20000100800 */
[----:B------:R-:W5:Y:S02]  /*2e0b0*/  LDL.LU R21, [R1+0x874] ;  /* 0x0008740001157983 */ /* 0x000f640000300800 */
[----:B------:R-:W5:Y:S01]  /*2e0c0*/  LDL.LU R22, [R1+0x870] ;  /* 0x0008700001167983 */ /* 0x000f620000300800 */
[----:B------:R-:W-:Y:S01]  /*2e0d0*/  STL [R1+0x2ad8], R10 ;  /* 0x002ad80a01007387 */ /* 0x000fe20000100800 */
[----:B------:R-:W5:Y:S02]  /*2e0e0*/  LDL.LU R23, [R1+0x86c] ;  /* 0x00086c0001177983 */ /* 0x000f640000300800 */
[----:B---3--:R-:W-:-:S02]  /*2e0f0*/  IMAD R11, R26, c[0x0][0x190], RZ ;  /* 0x000064001a0b7a24 */ /* 0x008fc400078e02ff */
[----:B------:R-:W3:Y:S01]  /*2e100*/  LDL.LU R26, [R1+0x868] ;  /* 0x00086800011a7983 */ /* 0x000ee20000300800 */
[----:B------:R-:W3:Y:S02]  /*2e110*/  LDL.LU R4, [R1+0x864] ;  /* 0x0008640001047983 */ /* 0x000ee40000300800 */
[----:B------:R-:W3:Y:S02]  /*2e120*/  LDL.LU R24, [R1+0x860] ;  /* 0x0008600001187983 */ /* 0x000ee40000300800 */
[----:B------:R-:W-:Y:S02]  /*2e130*/  STL [R1+0x2ae8], R11 ;  /* 0x002ae80b01007387 */ /* 0x000fe40000100800 */
[----:B--2---:R-:W-:-:S05]  /*2e140*/  IMAD R12, R12, c[0x0][0x190], RZ ;  /* 0x000064000c0c7a24 */ /* 0x004fca00078e02ff */
[----:B------:R-:W-:Y:S01]  /*2e150*/  STL [R1+0x2aec], R12 ;  /* 0x002aec0c01007387 */ /* 0x000fe20000100800 */
[----:B----4-:R-:W-:-:S05]  /*2e160*/  IMAD R13, R13, c[0x0][0x190], RZ ;  /* 0x000064000d0d7a24 */ /* 0x010fca00078e02ff */
[----:B------:R-:W-:Y:S01]  /*2e170*/  STL [R1+0x2af0], R13 ;  /* 0x002af00d01007387 */ /* 0x000fe20000100800 */
[----:B------:R-:W2:Y:S02]  /*2e180*/  LDL.LU R8, [R1+0x85c] ;  /* 0x00085c0001087983 */ /* 0x000ea40000300800 */
[----:B------:R-:W-:-:S05]  /*2e190*/  IMAD R14, R14, c[0x0][0x190], RZ ;  /* 0x000064000e0e7a24 */ /* 0x000fca00078e02ff */
[----:B------:R-:W-:Y:S01]  /*2e1a0*/  STL [R1+0x2af4], R14 ;  /* 0x002af40e01007387 */ /* 0x000fe20000100800 */
[----:B------:R-:W4:Y:S02]  /*2e1b0*/  LDL.LU R6, [R1+0x858] ;  /* 0x0008580001067983 */ /* 0x000f240000300800 */
[----:B------:R-:W4:Y:S02]  /*2e1c0*/  LDL.LU R5, [R1+0x854] ;  /* 0x0008540001057983 */ /* 0x000f240000300800 */
[----:B------:R-:W4:Y:S02]  /*2e1d0*/  LDL.LU R7, [R1+0x850] ;  /* 0x0008500001077983 */ /* 0x000f240000300800 */
[----:B------:R-:W-:-:S05]  /*2e1e0*/  IMAD R15, R15, c[0x0][0x190], RZ ;  /* 0x000064000f0f7a24 */ /* 0x000fca00078e02ff */
[----:B------:R-:W-:Y:S01]  /*2e1f0*/  STL [R1+0x2af8], R15 ;  /* 0x002af80f01007387 */ /* 0x000fe20000100800 */
[----:B------:R-:W-:Y:S02]  /*2e200*/  IMAD R16, R16, c[0x0][0x190], RZ ;  /* 0x0000640010107a24 */ /* 0x000fe400078e02ff */
[----:B------:R-:W-:Y:S02]  /*2e210*/  IMAD R17, R17, c[0x0][0x190], RZ ;  /* 0x0000640011117a24 */ /* 0x000fe400078e02ff */
[----:B------:R-:W-:Y:S02]  /*2e220*/  IMAD R18, R18, c[0x0][0x190], RZ ;  /* 0x0000640012127a24 */ /* 0x000fe400078e02ff */
[----:B------:R-:W-:Y:S02]  /*2e230*/  IMAD R19, R19, c[0x0][0x190], RZ ;  /* 0x0000640013137a24 */ /* 0x000fe400078e02ff */
[----:B------:R-:W-:Y:S01]  /*2e240*/  IMAD R20, R20, c[0x0][0x190], RZ ;  /* 0x0000640014147a24 */ /* 0x000fe200078e02ff */
[----:B------:R-:W-:Y:S01]  /*2e250*/  STL [R1+0x2b2c], R16 ;  /* 0x002b2c1001007387 */ /* 0x000fe20000100800 */
[----:B------:R-:W-:Y:S02]  /*2e260*/  STL [R1+0x2b30], R17 ;  /* 0x002b301101007387 */ /* 0x000fe40000100800 */
[----:B-----5:R-:W-:-:S02]  /*2e270*/  IMAD R21, R21, c[0x0][0x190], RZ ;  /* 0x0000640015157a24 */ /* 0x020fc400078e02ff */
[----:B------:R-:W-:Y:S01]  /*2e280*/  IMAD R22, R22, c[0x0][0x190], RZ ;  /* 0x0000640016167a24 */ /* 0x000fe200078e02ff */
[----:B------:R-:W-:Y:S01]  /*2e290*/  STL [R1+0x2b34], R18 ;  /* 0x002b341201007387 */ /* 0x000fe20000100800 */
[----:B------:R-:W-:Y:S02]  /*2e2a0*/  STL [R1+0x2b38], R19 ;  /* 0x002b381301007387 */ /* 0x000fe40000100800 */
[----:B------:R-:W-:Y:S02]  /*2e2b0*/  STL [R1+0x2b3c], R20 ;  /* 0x002b3c1401007387 */ /* 0x000fe40000100800 */
[----:B------:R-:W-:Y:S01]  /*2e2c0*/  STL [R1+0x2b40], R21 ;  /* 0x002b401501007387 */ /* 0x000fe20000100800 */
[----:B------:R0:W-:Y:S04]  /*2e2d0*/  STL [R1+0x2b44], R22 ;  /* 0x002b441601007387 */ /* 0x0001e80000100800 */
[----:B0-----:R-:W5:Y:S01]  /*2e2e0*/  LDL.LU R22, [R1+0x84c] ;  /* 0x00084c0001167983 */ /* 0x001f620000300800 */
[----:B---3--:R-:W-:-:S02]  /*2e2f0*/  IMAD R2, R4, c[0x0][0x190], RZ ;  /* 0x0000640004027a24 */ /* 0x008fc400078e02ff */
[----:B------:R-:W-:-:S03]  /*2e300*/  IMAD R0, R24, c[0x0][0x190], RZ ;  /* 0x0000640018007a24 */ /* 0x000fc600078e02ff */
[----:B------:R2:W-:Y:S01]  /*2e310*/  STL [R1+0x258], R2 ;  /* 0x0002580201007387 */ /* 0x0005e20000100800 */
[----:B------:R-:W3:Y:S02]  /*2e320*/  LDL.LU R21, [R1+0x848] ;  /* 0x0008480001157983 */ /* 0x000ee40000300800 */
[----:B------:R4:W-:Y:S02]  /*2e330*/  STL [R1+0x268], R0 ;  /* 0x0002680001007387 */ /* 0x0009e40000100800 */
[----:B------:R-:W3:Y:S01]  /*2e340*/  LDL.LU R20, [R1+0x844] ;  /* 0x0008440001147983 */ /* 0x000ee20000300800 */
[----:B------:R-:W3:Y:S01]  /*2e350*/  LDL.LU R19, [R1+0x840] ;  /* 0x0008400001137983 */ /* 0x000ee20000300800 */
[----:B------:R-:W3:Y:S02]  /*2e360*/  LDL.LU R18, [R1+0x83c] ;  /* 0x00083c0001127983 */ /* 0x000ee40000300800 */
[----:B------:R-:W3:Y:S02]  /*2e370*/  LDL.LU R4, [R1+0x838] ;  /* 0x0008380001047983 */ /* 0x000ee40000300800 */
[----:B------:R-:W3:Y:S02]  /*2e380*/  LDL.LU R24, [R1+0x834] ;  /* 0x0008340001187983 */ /* 0x000ee40000300800 */
[----:B--2---:R-:W-:-:S02]  /*2e390*/  IMAD R2, R8, c[0x0][0x190], RZ ;  /* 0x0000640008027a24 */ /* 0x004fc400078e02ff */
[----:B------:R-:W2:Y:S03]  /*2e3a0*/  LDL.LU R8, [R1+0x830] ;  /* 0x0008300001087983 */ /* 0x000ea60000300800 */
[----:B------:R0:W-:Y:S02]  /*2e3b0*/  STL [R1+0x280], R2 ;  /* 0x0002800201007387 */ /* 0x0001e40000100800 */
[----:B----4-:R-:W-:Y:S02]  /*2e3c0*/  IMAD R0, R6, c[0x0][0x190], RZ ;  /* 0x0000640006007a24 */ /* 0x010fe400078e02ff */
[----:B------:R-:W4:Y:S01]  /*2e3d0*/  LDL.LU R6, [R1+0x82c] ;  /* 0x00082c0001067983 */ /* 0x000f220000300800 */
[----:B0-----:R-:W-:-:S03]  /*2e3e0*/  IMAD R2, R5, c[0x0][0x190], RZ ;  /* 0x0000640005027a24 */ /* 0x001fc600078e02ff */
[----:B------:R0:W-:Y:S01]  /*2e3f0*/  STL [R1+0x290], R0 ;  /* 0x0002900001007387 */ /* 0x0001e20000100800 */
[----:B------:R-:W4:Y:S03]  /*2e400*/  LDL.LU R17, [R1+0x828] ;  /* 0x0008280001117983 */ /* 0x000f260000300800 */
[----:B------:R-:W-:Y:S01]  /*2e410*/  STL [R1+0x2a8], R2 ;  /* 0x0002a80201007387 */ /* 0x000fe20000100800 */
[----:B------:R-:W4:Y:S02]  /*2e420*/  LDL.LU R16, [R1+0x824] ;  /* 0x0008240001107983 */ /* 0x000f240000300800 */
[----:B0-----:R-:W-:-:S05]  /*2e430*/  IMAD R0, R7, c[0x0][0x190], RZ ;  /* 0x0000640007007a24 */ /* 0x001fca00078e02ff */
[----:B------:R0:W-:Y:S01]  /*2e440*/  STL [R1+0x2b8], R0 ;  /* 0x0002b80001007387 */ /* 0x0001e20000100800 */
        /* <DEDUP_REMOVED lines=11> */
[----:B0-----:R-:W4:Y:S01]  /*2e500*/  LDL.LU R0, [R1+0x7f4] ;  /* 0x0007f40001007983 */ /* 0x001f220000300800 */
[----:B------:R-:W4:Y:S02]  /*2e510*/  LDL.LU R2, [R1+0x7f0] ;  /* 0x0007f00001027983 */ /* 0x000f240000300800 */
[----:B------:R-:W4:Y:S02]  /*2e520*/  LDL.LU R3, [R1+0x7ec] ;  /* 0x0007ec0001037983 */ /* 0x000f240000300800 */
[----:B------:R-:W4:Y:S01]  /*2e530*/  LDL.LU R5, [R1+0x7e8] ;  /* 0x0007e80001057983 */ /* 0x000f220000300800 */
[----:B------:R-:W4:Y:S01]  /*2e540*/  LDL.LU R7, [R1+0x7e4] ;  /* 0x0007e40001077983 */ /* 0x000f220000300800 */
[----:B-----5:R-:W-:-:S05]  /*2e550*/  IMAD R22, R22, c[0x0][0x190], RZ ;  /* 0x0000640016167a24 */ /* 0x020fca00078e02ff */
[----:B------:R3:W-:Y:S02]  /*2e560*/  STL [R1+0x2d0], R22 ;  /* 0x0002d01601007387 */ /* 0x0007e40000100800 */
[----:B---3--:R-:W-:Y:S02]  /*2e570*/  IMAD R22, R21, c[0x0][0x190], RZ ;  /* 0x0000640015167a24 */ /* 0x008fe400078e02ff */
[----:B------:R-:W-:Y:S02]  /*2e580*/  IMAD R21, R20, c[0x0][0x190], RZ ;  /* 0x0000640014157a24 */ /* 0x000fe400078e02ff */
[----:B------:R-:W-:Y:S02]  /*2e590*/  IMAD R20, R19, c[0x0][0x190], RZ ;  /* 0x0000640013147a24 */ /* 0x000fe400078e02ff */
[----:B------:R-:W-:Y:S01]  /*2e5a0*/  IMAD R19, R18, c[0x0][0x190], RZ ;  /* 0x0000640012137a24 */ /* 0x000fe200078e02ff */
[----:B------:R-:W-:Y:S01]  /*2e5b0*/  STL [R1+0x2e4], R22 ;  /* 0x0002e41601007387 */ /* 0x000fe20000100800 */
[----:B------:R-:W-:Y:S02]  /*2e5c0*/  STL [R1+0x2f8], R21 ;  /* 0x0002f81501007387 */ /* 0x000fe40000100800 */
[----:B------:R-:W-:Y:S02]  /*2e5d0*/  STL [R1+0x310], R20 ;  /* 0x0003101401007387 */ /* 0x000fe40000100800 */
[----:B------:R-:W-:Y:S01]  /*2e5e0*/  IMAD R18, R24, c[0x0][0x190], RZ ;  /* 0x0000640018127a24 */ /* 0x000fe200078e02ff */
[----:B------:R-:W-:Y:S01]  /*2e5f0*/  STL [R1+0x324], R19 ;  /* 0x0003241301007387 */ /* 0x000fe20000100800 */
[----:B------:R-:W3:Y:S02]  /*2e600*/  LDL.LU R24, [R1+0x7e0] ;  /* 0x0007e00001187983 */ /* 0x000ee40000300800 */
[----:B------:R-:W-:-:S05]  /*2e610*/  IMAD R4, R4, c[0x0][0x190], RZ ;  /* 0x0000640004047a24 */ /* 0x000fca00078e02ff */
[----:B------:R2:W-:Y:S01]  /*2e620*/  STL [R1+0x338], R4 ;  /* 0x0003380401007387 */ /* 0x0005e20000100800 */
[----:B------:R-:W-:Y:S02]  /*2e630*/  STL [R1+0x350], R18 ;  /* 0x0003501201007387 */ /* 0x000fe40000100800 */
[----:B--2---:R-:W-:Y:S02]  /*2e640*/  IMAD R4, R8, c[0x0][0x190], RZ ;  /* 0x0000640008047a24 */ /* 0x004fe400078e02ff */
[----:B------:R-:W2:Y:S03]  /*2e650*/  LDL.LU R8, [R1+0x7dc] ;  /* 0x0007dc0001087983 */ /* 0x000ea60000300800 */
[----:B------:R0:W-:Y:S02]  /*2e660*/  STL [R1+0x360], R4 ;  /* 0x0003600401007387 */ /* 0x0001e40000100800 */
[----:B0-----:R-:W5:Y:S01]  /*2e670*/  LDL.LU R4, [R1+0x7d8] ;  /* 0x0007d80001047983 */ /* 0x001f620000300800 */
[----:B----4-:R-:W-:-:S03]  /*2e680*/  IMAD R18, R6, c[0x0][0x190], RZ ;  /* 0x0000640006127a24 */ /* 0x010fc600078e02ff */
[----:B------:R-:W4:Y:S01]  /*2e690*/  LDL.LU R6, [R1+0x7d4] ;  /* 0x0007d40001067983 */ /* 0x000f220000300800 */
[----:B------:R-:W-:-:S03]  /*2e6a0*/  IMAD R19, R17, c[0x0][0x190], RZ ;  /* 0x0000640011137a24 */ /* 0x000fc600078e02ff */
[----:B------:R0:W-:Y:S04]  /*2e6b0*/  STL [R1+0x378], R18 ;  /* 0x0003781201007387 */ /* 0x0001e80000100800 */
[----:B------:R-:W-:Y:S01]  /*2e6c0*/  STL [R1+0x388], R19 ;  /* 0x0003881301007387 */ /* 0x000fe20000100800 */
[----:B0-----:R-:W-:Y:S02]  /*2e6d0*/  IMAD R18, R16, c[0x0][0x190], RZ ;  /* 0x0000640010127a24 */ /* 0x001fe400078e02ff */
[----:B------:R-:W-:Y:S02]  /*2e6e0*/  IMAD R17, R15, c[0x0][0x190], RZ ;  /* 0x000064000f117a24 */ /* 0x000fe400078e02ff */
[----:B------:R-:W-:Y:S02]  /*2e6f0*/  IMAD R16, R14, c[0x0][0x190], RZ ;  /* 0x000064000e107a24 */ /* 0x000fe400078e02ff */
[----:B------:R-:W-:-:S02]  /*2e700*/  IMAD R15, R13, c[0x0][0x190], RZ ;  /* 0x000064000d0f7a24 */ /* 0x000fc400078e02ff */
[----:B------:R-:W-:Y:S01]  /*2e710*/  IMAD R14, R12, c[0x0][0x190], RZ ;  /* 0x000064000c0e7a24 */ /* 0x000fe200078e02ff */
[----:B------:R-:W-:Y:S01]  /*2e720*/  STL [R1+0x3a0], R18 ;  /* 0x0003a01201007387 */ /* 0x000fe20000100800 */
[----:B------:R-:W-:Y:S02]  /*2e730*/  IMAD R13, R11, c[0x0][0x190], RZ ;  /* 0x000064000b0d7a24 */ /* 0x000fe400078e02ff */
[----:B------:R-:W-:Y:S02]  /*2e740*/  STL [R1+0x3b4], R17 ;  /* 0x0003b41101007387 */ /* 0x000fe40000100800 */
[----:B------:R-:W-:Y:S01]  /*2e750*/  IMAD R12, R10, c[0x0][0x190], RZ ;  /* 0x000064000a0c7a24 */ /* 0x000fe200078e02ff */
[----:B------:R-:W-:Y:S01]  /*2e760*/  STL [R1+0x3c8], R16 ;  /* 0x0003c81001007387 */ /* 0x000fe20000100800 */
[----:B------:R-:W-:Y:S02]  /*2e770*/  IMAD R11, R27, c[0x0][0x190], RZ ;  /* 0x000064001b0b7a24 */ /* 0x000fe400078e02ff */
[----:B------:R-:W-:Y:S02]  /*2e780*/  STL [R1+0x3e0], R15 ;  /* 0x0003e00f01007387 */ /* 0x000fe40000100800 */
[----:B------:R-:W-:Y:S01]  /*2e790*/  IMAD R10, R28, c[0x0][0x190], RZ ;  /* 0x000064001c0a7a24 */ /* 0x000fe200078e02ff */
[----:B------:R-:W-:Y:S01]  /*2e7a0*/  STL [R1+0x3f4], R14 ;  /* 0x0003f40e01007387 */ /* 0x000fe20000100800 */
[----:B------:R-:W-:Y:S02]  /*2e7b0*/  STL [R1+0x408], R13 ;  /* 0x0004080d01007387 */ /* 0x000fe40000100800 */
[----:B------:R0:W-:Y:S02]  /*2e7c0*/  STL [R1+0x420], R12 ;  /* 0x0004200c01007387 */ /* 0x0001e40000100800 */
[----:B------:R1:W-:Y:S01]  /*2e7d0*/  STL [R1+0x430], R11 ;  /* 0x0004300b01007387 */ /* 0x0003e20000100800 */
[----:B------:R1:W-:Y:S01]  /*2e7e0*/  STL [R1+0x448], R10 ;  /* 0x0004480a01007387 */ /* 0x0003e20000100800 */
[----:B------:R-:W-:-:S02]  /*2e7f0*/  IMAD R3, R3, c[0x0][0x190], RZ ;  /* 0x0000640003037a24 */ /* 0x000fc400078e02ff */
[----:B0-----:R-:W-:Y:S02]  /*2e800*/  IMAD R12, R29, c[0x0][0x190], RZ ;  /* 0x000064001d0c7a24 */ /* 0x001fe400078e02ff */
[----:B-1----:R-:W-:Y:S02]  /*2e810*/  IMAD R11, R9, c[0x0][0x190], RZ ;  /* 0x00006400090b7a24 */ /* 0x002fe400078e02ff */
[----:B------:R-:W-:Y:S02]  /*2e820*/  IMAD R10, R25, c[0x0][0x190], RZ ;  /* 0x00006400190a7a24 */ /* 0x000fe400078e02ff */
[----:B------:R-:W-:Y:S02]  /*2e830*/  IMAD R9, R0, c[0x0][0x190], RZ ;  /* 0x0000640000097a24 */ /* 0x000fe400078e02ff */
[----:B------:R-:W-:Y:S01]  /*2e840*/  IMAD R0, R2, c[0x0][0x190], RZ ;  /* 0x0000640002007a24 */ /* 0x000fe200078e02ff */
[----:B------:R-:W-:Y:S01]  /*2e850*/  STL [R1+0x458], R12 ;  /* 0x0004580c01007387 */ /* 0x000fe20000100800 */
[----:B------:R-:W-:Y:S02]  /*2e860*/  STL [R1+0x470], R11 ;  /* 0x0004700b01007387 */ /* 0x000fe40000100800 */
[----:B------:R-:W-:Y:S02]  /*2e870*/  STL [R1+0x484], R10 ;  /* 0x0004840a01007387 */ /* 0x000fe40000100800 */
[----:B------:R-:W-:Y:S01]  /*2e880*/  STL [R1+0x498], R9 ;  /* 0x0004980901007387 */ /* 0x000fe20000100800 */
[----:B------:R0:W-:Y:S01]  /*2e890*/  STL [R1+0x4b0], R0 ;  /* 0x0004b00001007387 */ /* 0x0001e20000100800 */
[----:B------:R-:W-:-:S02]  /*2e8a0*/  IMAD R2, R5, c[0x0][0x190], RZ ;  /* 0x0000640005027a24 */ /* 0x000fc400078e02ff */
[----:B------:R-:W-:Y:S02]  /*2e8b0*/  STL [R1+0x4c4], R3 ;  /* 0x0004c40301007387 */ /* 0x000fe40000100800 */
[----:B------:R-:W4:Y:S01]  /*2e8c0*/  LDL.LU R22, [R1+0x7d0] ;  /* 0x0007d00001167983 */ /* 0x000f220000300800 */
[----:B------:R3:W-:Y:S01]  /*2e8d0*/  STL [R1+0x4d8], R2 ;  /* 0x0004d80201007387 */ /* 0x0007e20000100800 */
        /* <DEDUP_REMOVED lines=8> */
[----:B---3--:R-:W-:Y:S02]  /*2e960*/  IMAD R2, R24, c[0x0][0x190], RZ ;  /* 0x0000640018027a24 */ /* 0x008fe400078e02ff */
[----:B------:R-:W3:Y:S03]  /*2e970*/  LDL.LU R24, [R1+0x7b4] ;  /* 0x0007b40001187983 */ /* 0x000ee60000300800 */
[----:B------:R5:W-:Y:S02]  /*2e980*/  STL [R1+0x500], R2 ;  /* 0x0005000201007387 */ /* 0x000be40000100800 */
[----:B--2---:R-:W-:-:S02]  /*2e990*/  IMAD R0, R8, c[0x0][0x190], RZ ;  /* 0x0000640008007a24 */ /* 0x004fc400078e02ff */
[----:B------:R-:W2:Y:S03]  /*2e9a0*/  LDL.LU R8, [R1+0x7b0] ;  /* 0x0007b00001087983 */ /* 0x000ea60000300800 */
[----:B------:R4:W-:Y:S02]  /*2e9b0*/  STL [R1+0x518], R0 ;  /* 0x0005180001007387 */ /* 0x0009e40000100800 */
[----:B------:R-:W2:Y:S02]  /*2e9c0*/  LDL.LU R17, [R1+0x7ac] ;  /* 0x0007ac0001117983 */ /* 0x000ea40000300800 */
[----:B-----5:R-:W-:Y:S02]  /*2e9d0*/  IMAD R2, R4, c[0x0][0x190], RZ ;  /* 0x0000640004027a24 */ /* 0x020fe400078e02ff */
[----:B----4-:R-:W-:-:S03]  /*2e9e0*/  IMAD R0, R6, c[0x0][0x190], RZ ;  /* 0x0000640006007a24 */ /* 0x010fc600078e02ff */
[----:B------:R-:W-:Y:S01]  /*2e9f0*/  STL [R1+0x528], R2 ;  /* 0x0005280201007387 */ /* 0x000fe20000100800 */
[----:B------:R-:W4:Y:S03]  /*2ea00*/  LDL.LU R16, [R1+0x7a8] ;  /* 0x0007a80001107983 */ /* 0x000f260000300800 */
[----:B------:R0:W-:Y:S01]  /*2ea10*/  STL [R1+0x540], R0 ;  /* 0x0005400001007387 */ /* 0x0001e20000100800 */
[----:B------:R-:W5:Y:S03]  /*2ea20*/  LDL.LU R15, [R1+0x7a4] ;  /* 0x0007a400010f7983 */ /* 0x000f660000300800 */
[----:B------:R-:W5:Y:S01]  /*2ea30*/  LDL.LU R14, [R1+0x7a0] ;  /* 0x0007a000010e7983 */ /* 0x000f620000300800 */
[----:B------:R-:W5:Y:S02]  /*2ea40*/  LDL.LU R13, [R1+0x79c] ;  /* 0x00079c00010d7983 */ /* 0x000f640000300800 */
[----:B------:R-:W5:Y:S02]  /*2ea50*/  LDL.LU R12, [R1+0x798] ;  /* 0x00079800010c7983 */ /* 0x000f640000300800 */
[----:B------:R-:W5:Y:S01]  /*2ea60*/  LDL.LU R11, [R1+0x794] ;  /* 0x00079400010b7983 */ /* 0x000f620000300800 */
[----:B------:R-:W5:Y:S01]  /*2ea70*/  LDL.LU R10, [R1+0x6a0] ;  /* 0x0006a000010a7983 */ /* 0x000f620000300800 */
[----:B------:R-:W5:Y:S02]  /*2ea80*/  LDL.LU R27, [R1+0x6b8] ;  /* 0x0006b800011b7983 */ /* 0x000f640000300800 */
[----:B------:R-:W5:Y:S02]  /*2ea90*/  LDL.LU R28, [R1+0x6c8] ;  /* 0x0006c800011c7983 */ /* 0x000f640000300800 */
[----:B------:R-:W5:Y:S01]  /*2eaa0*/  LDL.LU R29, [R1+0x6e0] ;  /* 0x0006e000011d7983 */ /* 0x000f620000300800 */
[----:B------:R-:W5:Y:S01]  /*2eab0*/  LDL.LU R9, [R1+0x6f0] ;  /* 0x0006f00001097983 */ /* 0x000f620000300800 */
[----:B------:R-:W5:Y:S02]  /*2eac0*/  LDL.LU R25, [R1+0x708] ;  /* 0x0007080001197983 */ /* 0x000f640000300800 */
[----:B0-----:R-:W5:Y:S02]  /*2ead0*/  LDL.LU R0, [R1+0x71c] ;  /* 0x00071c0001007983 */ /* 0x001f640000300800 */
[----:B------:R-:W5:Y:S01]  /*2eae0*/  LDL.LU R2, [R1+0x730] ;  /* 0x0007300001027983 */ /* 0x000f620000300800 */
[----:B------:R-:W5:Y:S01]  /*2eaf0*/  LDL.LU R3, [R1+0x748] ;  /* 0x0007480001037983 */ /* 0x000f620000300800 */
[----:B------:R-:W5:Y:S02]  /*2eb00*/  LDL.LU R4, [R1+0x75c] ;  /* 0x00075c0001047983 */ /* 0x000f640000300800 */
[----:B------:R-:W5:Y:S02]  /*2eb10*/  LDL.LU R6, [R1+0x770] ;  /* 0x0007700001067983 */ /* 0x000f640000300800 */
[----:B------:R-:W-:-:S05]  /*2eb20*/  IMAD R22, R22, c[0x0][0x190], RZ ;  /* 0x0000640016167a24 */ /* 0x000fca00078e02ff */
[----:B------:R0:W-:Y:S02]  /*2eb30*/  STL [R1+0x550], R22 ;  /* 0x0005501601007387 */ /* 0x0001e40000100800 */
[----:B0-----:R-:W-:Y:S02]  /*2eb40*/  IMAD R22, R21, c[0x0][0x190], RZ ;  /* 0x0000640015167a24 */ /* 0x001fe400078e02ff */
        /* <DEDUP_REMOVED lines=8> */
[----:B------:R-:W-:-:S02]  /*2ebd0*/  IMAD R5, R5, c[0x0][0x190], RZ ;  /* 0x0000640005057a24 */ /* 0x000fc400078e02ff */
[----:B------:R-:W5:Y:S03]  /*2ebe0*/  LDL.LU R7, [R1+0x788] ;  /* 0x0007880001077983 */ /* 0x000f660000300800 */
[----:B------:R3:W-:Y:S01]  /*2ebf0*/  STL [R1+0x5bc], R5 ;  /* 0x0005bc0501007387 */ /* 0x0007e20000100800 */
[----:B------:R-:W-:Y:S02]  /*2ec00*/  STL [R1+0x5d0], R18 ;  /* 0x0005d01201007387 */ /* 0x000fe40000100800 */
[----:B---3--:R-:W-:Y:S02]  /*2ec10*/  IMAD R5, R24, c[0x0][0x190], RZ ;  /* 0x0000640018057a24 */ /* 0x008fe400078e02ff */
[----:B------:R-:W3:Y:S03]  /*2ec20*/  LDL.LU R24, [R1+0x790] ;  /* 0x0007900001187983 */ /* 0x000ee60000300800 */
[----:B------:R0:W-:Y:S02]  /*2ec30*/  STL [R1+0x5e8], R5 ;  /* 0x0005e80501007387 */ /* 0x0001e40000100800 */
[----:B0-----:R-:W3:Y:S01]  /*2ec40*/  LDL.LU R5, [R1+0x78c] ;  /* 0x00078c0001057983 */ /* 0x001ee20000300800 */
[----:B--2---:R-:W-:-:S03]  /*2ec50*/  IMAD R18, R8, c[0x0][0x190], RZ ;  /* 0x0000640008127a24 */ /* 0x004fc600078e02ff */
[----:B------:R-:W2:Y:S02]  /*2ec60*/  LDL.LU R8, [R1+0x784] ;  /* 0x0007840001087983 */ /* 0x000ea40000300800 */
[----:B------:R4:W-:Y:S02]  /*2ec70*/  STL [R1+0x5f8], R18 ;  /* 0x0005f81201007387 */ /* 0x0009e40000100800 */
[----:B------:R-:W-:-:S05]  /*2ec80*/  IMAD R19, R17, c[0x0][0x190], RZ ;  /* 0x0000640011137a24 */ /* 0x000fca00078e02ff */
[----:B------:R-:W-:Y:S01]  /*2ec90*/  STL [R1+0x610], R19 ;  /* 0x0006101301007387 */ /* 0x000fe20000100800 */
[----:B----4-:R-:W-:Y:S02]  /*2eca0*/  IMAD R18, R16, c[0x0][0x190], RZ ;  /* 0x0000640010127a24 */ /* 0x010fe400078e02ff */
[----:B-----5:R-:W-:Y:S02]  /*2ecb0*/  IMAD R17, R15, c[0x0][0x190], RZ ;  /* 0x000064000f117a24 */ /* 0x020fe400078e02ff */
[----:B------:R-:W-:Y:S02]  /*2ecc0*/  IMAD R16, R14, c[0x0][0x190], RZ ;  /* 0x000064000e107a24 */ /* 0x000fe400078e02ff */
[----:B------:R-:W-:Y:S02]  /*2ecd0*/  IMAD R15, R13, c[0x0][0x190], RZ ;  /* 0x000064000d0f7a24 */ /* 0x000fe400078e02ff */
[----:B------:R-:W-:Y:S01]  /*2ece0*/  IMAD R14, R12, c[0x0][0x190], RZ ;  /* 0x000064000c0e7a24 */ /* 0x000fe200078e02ff */
[----:B------:R-:W-:Y:S01]  /*2ecf0*/  STL [R1+0x620], R18 ;  /* 0x0006201201007387 */ /* 0x000fe20000100800 */
[----:B------:R-:W-:-:S02]  /*2ed00*/  IMAD R13, R11, c[0x0][0x190], RZ ;  /* 0x000064000b0d7a24 */ /* 0x000fc400078e02ff */
        /* <DEDUP_REMOVED lines=14> */
[----:B----4-:R-:W-:Y:S02]  /*2edf0*/  IMAD R10, R25, c[0x0][0x190], RZ ;  /* 0x00006400190a7a24 */ /* 0x010fe400078e02ff */
        /* <DEDUP_REMOVED lines=11> */
[----:B------:R-:W5:Y:S02]  /*2eeb0*/  LDL.LU R21, [R1+0x77c] ;  /* 0x00077c0001157983 */ /* 0x000f640000300800 */
[----:B0-----:R-:W-:-:S05]  /*2eec0*/  IMAD R0, R6, c[0x0][0x190], RZ ;  /* 0x0000640006007a24 */ /* 0x001fca00078e02ff */
[----:B------:R3:W-:Y:S01]  /*2eed0*/  STL [R1+0x770], R0 ;  /* 0x0007700001007387 */ /* 0x0007e20000100800 */
[----:B------:R-:W5:Y:S02]  /*2eee0*/  LDL.LU R20, [R1+0x778] ;  /* 0x0007780001147983 */ /* 0x000f640000300800 */
[----:B------:R-:W5:Y:S02]  /*2eef0*/  LDL.LU R19, [R1+0x774] ;  /* 0x0007740001137983 */ /* 0x000f640000300800 */
[----:B------:R-:W5:Y:S01]  /*2ef00*/  LDL.LU R18, [R1+0x76c] ;  /* 0x00076c0001127983 */ /* 0x000f620000300800 */
[----:B------:R-:W5:Y:S01]  /*2ef10*/  LDL.LU R4, [R1+0x768] ;  /* 0x0007680001047983 */ /* 0x000f620000300800 */
[----:B------:R-:W5:Y:S02]  /*2ef20*/  LDL.LU R6, [R1+0x764] ;  /* 0x0007640001067983 */ /* 0x000f640000300800 */
[----:B-1----:R-:W-:Y:S02]  /*2ef30*/  IMAD R2, R7, c[0x0][0x190], RZ ;  /* 0x0000640007027a24 */ /* 0x002fe400078e02ff */
[----:B------:R-:W5:Y:S03]  /*2ef40*/  LDL.LU R7, [R1+0x760] ;  /* 0x0007600001077983 */ /* 0x000f660000300800 */
[----:B------:R0:W-:Y:S02]  /*2ef50*/  STL [R1+0x788], R2 ;  /* 0x0007880201007387 */ /* 0x0001e40000100800 */
[----:B---3--:R-:W-:-:S02]  /*2ef60*/  IMAD R0, R24, c[0x0][0x190], RZ ;  /* 0x0000640018007a24 */ /* 0x008fc400078e02ff */
[----:B------:R-:W3:Y:S03]  /*2ef70*/  LDL.LU R24, [R1+0x758] ;  /* 0x0007580001187983 */ /* 0x000ee60000300800 */
[----:B------:R2:W-:Y:S02]  /*2ef80*/  STL [R1+0x790], R0 ;  /* 0x0007900001007387 */ /* 0x0005e40000100800 */
[----:B------:R-:W3:Y:S02]  /*2ef90*/  LDL.LU R17, [R1+0x754] ;  /* 0x0007540001117983 */ /* 0x000ee40000300800 */
[----:B0-----:R-:W-:-:S05]  /*2efa0*/  IMAD R2, R5, c[0x0][0x190], RZ ;  /* 0x0000640005027a24 */ /* 0x001fca00078e02ff */
[----:B------:R-:W-:Y:S01]  /*2efb0*/  STL [R1+0x78c], R2 ;  /* 0x00078c0201007387 */ /* 0x000fe20000100800 */
[----:B------:R-:W3:Y:S02]  /*2efc0*/  LDL.LU R16, [R1+0x750] ;  /* 0x0007500001107983 */ /* 0x000ee40000300800 */
[----:B--2---:R-:W-:-:S05]  /*2efd0*/  IMAD R0, R8, c[0x0][0x190], RZ ;  /* 0x0000640008007a24 */ /* 0x004fca00078e02ff */
[----:B------:R0:W-:Y:S01]  /*2efe0*/  STL [R1+0x784], R0 ;  /* 0x0007840001007387 */ /* 0x0001e20000100800 */
[----:B------:R-:W2:Y:S02]  /*2eff0*/  LDL.LU R15, [R1+0x74c] ;  /* 0x00074c00010f7983 */ /* 0x000ea40000300800 */
[----:B------:R-:W2:Y:S02]  /*2f000*/  LDL.LU R14, [R1+0x744] ;  /* 0x00074400010e7983 */ /* 0x000ea40000300800 */
[----:B------:R-:W2:Y:S01]  /*2f010*/  LDL.LU R13, [R1+0x740] ;  /* 0x00074000010d7983 */ /* 0x000ea20000300800 */
[----:B------:R-:W2:Y:S01]  /*2f020*/  LDL.LU R12, [R1+0x73c] ;  /* 0x00073c00010c7983 */ /* 0x000ea20000300800 */
[----:B------:R-:W2:Y:S02]  /*2f030*/  LDL.LU R11, [R1+0x738] ;  /* 0x00073800010b7983 */ /* 0x000ea40000300800 */
[----:B------:R-:W2:Y:S02]  /*2f040*/  LDL.LU R10, [R1+0x734] ;  /* 0x00073400010a7983 */ /* 0x000ea40000300800 */
[----:B------:R-:W2:Y:S01]  /*2f050*/  LDL.LU R27, [R1+0x72c] ;  /* 0x00072c00011b7983 */ /* 0x000ea20000300800 */
[----:B------:R-:W2:Y:S01]  /*2f060*/  LDL.LU R28, [R1+0x728] ;  /* 0x00072800011c7983 */ /* 0x000ea20000300800 */
[----:B------:R-:W2:Y:S02]  /*2f070*/  LDL.LU R29, [R1+0x724] ;  /* 0x00072400011d7983 */ /* 0x000ea40000300800 */
[----:B------:R-:W2:Y:S02]  /*2f080*/  LDL.LU R9, [R1+0x720] ;  /* 0x0007200001097983 */ /* 0x000ea40000300800 */
[----:B------:R-:W2:Y:S01]  /*2f090*/  LDL.LU R25, [R1+0x718] ;  /* 0x0007180001197983 */ /* 0x000ea20000300800 */
[----:B0-----:R-:W2:Y:S01]  /*2f0a0*/  LDL.LU R0, [R1+0x714] ;  /* 0x0007140001007983 */ /* 0x001ea20000300800 */
[----:B------:R-:W2:Y:S02]  /*2f0b0*/  LDL.LU R2, [R1+0x710] ;  /* 0x0007100001027983 */ /* 0x000ea40000300800 */
[----:B------:R-:W2:Y:S02]  /*2f0c0*/  LDL.LU R3, [R1+0x70c] ;  /* 0x00070c0001037983 */ /* 0x000ea40000300800 */
[----:B------:R-:W2:Y:S01]  /*2f0d0*/  LDL.LU R5, [R1+0x704] ;  /* 0x0007040001057983 */ /* 0x000ea20000300800 */
[----:B------:R-:W2:Y:S01]  /*2f0e0*/  LDL.LU R8, [R1+0x700] ;  /* 0x0007000001087983 */ /* 0x000ea20000300800 */
[----:B----4-:R-:W-:-:S05]  /*2f0f0*/  IMAD R22, R22, c[0x0][0x190], RZ ;  /* 0x0000640016167a24 */ /* 0x010fca00078e02ff */
[----:B------:R5:W-:Y:S02]  /*2f100*/  STL [R1+0x780], R22 ;  /* 0x0007801601007387 */ /* 0x000be40000100800 */
[----:B-----5:R-:W-:Y:S02]  /*2f110*/  IMAD R22, R21, c[0x0][0x190], RZ ;  /* 0x0000640015167a24 */ /* 0x020fe400078e02ff */
        /* <DEDUP_REMOVED lines=9> */
[----:B------:R-:W4:Y:S03]  /*2f1b0*/  LDL.LU R6, [R1+0x6fc] ;  /* 0x0006fc0001067983 */ /* 0x000f260000300800 */
[----:B------:R0:W-:Y:S01]  /*2f1c0*/  STL [R1+0x768], R4 ;  /* 0x0007680401007387 */ /* 0x0001e20000100800 */
[----:B------:R-:W-:Y:S02]  /*2f1d0*/  STL [R1+0x764], R18 ;  /* 0x0007641201007387 */ /* 0x000fe40000100800 */
[----:B0-----:R-:W-:Y:S02]  /*2f1e0*/  IMAD R4, R7, c[0x0][0x190], RZ ;  /* 0x0000640007047a24 */ /* 0x001fe400078e02ff */
[----:B------:R-:W5:Y:S03]  /*2f1f0*/  LDL.LU R7, [R1+0x6f8] ;  /* 0x0006f80001077983 */ /* 0x000f660000300800 */
[----:B------:R0:W-:Y:S02]  /*2f200*/  STL [R1+0x760], R4 ;  /* 0x0007600401007387 */ /* 0x0001e40000100800 */
[----:B0-----:R-:W5:Y:S01]  /*2f210*/  LDL.LU R4, [R1+0x6f4] ;  /* 0x0006f40001047983 */ /* 0x001f620000300800 */
[----:B---3--:R-:W-:-:S03]  /*2f220*/  IMAD R18, R24, c[0x0][0x190], RZ ;  /* 0x0000640018127a24 */ /* 0x008fc600078e02ff */
[----:B------:R-:W3:Y:S02]  /*2f230*/  LDL.LU R24, [R1+0x6ec] ;  /* 0x0006ec0001187983 */ /* 0x000ee40000300800 */
[----:B------:R0:W-:Y:S02]  /*2f240*/  STL [R1+0x758], R18 ;  /* 0x0007581201007387 */ /* 0x0001e40000100800 */
[----:B------:R-:W-:-:S05]  /*2f250*/  IMAD R19, R17, c[0x0][0x190], RZ ;  /* 0x0000640011137a24 */ /* 0x000fca00078e02ff */
[----:B------:R-:W-:Y:S01]  /*2f260*/  STL [R1+0x754], R19 ;  /* 0x0007541301007387 */ /* 0x000fe20000100800 */
[----:B0-----:R-:W-:-:S05]  /*2f270*/  IMAD R18, R16, c[0x0][0x190], RZ ;  /* 0x0000640010127a24 */ /* 0x001fca00078e02ff */
[----:B------:R-:W-:Y:S01]  /*2f280*/  STL [R1+0x750], R18 ;  /* 0x0007501201007387 */ /* 0x000fe20000100800 */
[----:B--2---:R-:W-:Y:S02]  /*2f290*/  IMAD R17, R15, c[0x0][0x190], RZ ;  /* 0x000064000f117a24 */ /* 0x004fe400078e02ff */
[----:B------:R-:W-:Y:S02]  /*2f2a0*/  IMAD R16, R14, c[0x0][0x190], RZ ;  /* 0x000064000e107a24 */ /* 0x000fe400078e02ff */
        /* <DEDUP_REMOVED lines=10> */
[----:B------:R-:W-:Y:S01]  /*2f350*/  STL [R1+0x738], R13 ;  /* 0x0007380d01007387 */ /* 0x000fe20000100800 */
[----:B------:R0:W-:Y:S01]  /*2f360*/  STL [R1+0x734], R12 ;  /* 0x0007340c01007387 */ /* 0x0001e20000100800 */
[----:B------:R1:W-:Y:S02]  /*2f370*/  STL [R1+0x72c], R11 ;  /* 0x00072c0b01007387 */ /* 0x0003e40000100800 */
[----:B------:R2:W-:Y:S02]  /*2f380*/  STL [R1+0x728], R10 ;  /* 0x0007280a01007387 */ /* 0x0005e40000100800 */
[----:B------:R-:W-:-:S02]  /*2f390*/  IMAD R3, R3, c[0x0][0x190], RZ ;  /* 0x0000640003037a24 */ /* 0x000fc400078e02ff */
[----:B0-----:R-:W-:Y:S02]  /*2f3a0*/  IMAD R12, R29, c[0x0][0x190], RZ ;  /* 0x000064001d0c7a24 */ /* 0x001fe400078e02ff */
[----:B-1----:R-:W-:Y:S02]  /*2f3b0*/  IMAD R11, R9, c[0x0][0x190], RZ ;  /* 0x00006400090b7a24 */ /* 0x002fe400078e02ff */
[----:B--2---:R-:W-:Y:S02]  /*2f3c0*/  IMAD R10, R25, c[0x0][0x190], RZ ;  /* 0x00006400190a7a24 */ /* 0x004fe400078e02ff */
        /* <DEDUP_REMOVED lines=9> */
[----:B------:R-:W2:Y:S01]  /*2f460*/  LDL.LU R22, [R1+0x6e8] ;  /* 0x0006e80001167983 */ /* 0x000ea20000300800 */
[----:B------:R4:W-:Y:S01]  /*2f470*/  STL [R1+0x704], R2 ;  /* 0x0007040201007387 */ /* 0x0009e20000100800 */
[----:B------:R-:W2:Y:S02]  /*2f480*/  LDL.LU R21, [R1+0x6e4] ;  /* 0x0006e40001157983 */ /* 0x000ea40000300800 */
[----:B0-----:R-:W-:-:S05]  /*2f490*/  IMAD R0, R8, c[0x0][0x190], RZ ;  /* 0x0000640008007a24 */ /* 0x001fca00078e02ff */
[----:B------:R5:W-:Y:S01]  /*2f4a0*/  STL [R1+0x700], R0 ;  /* 0x0007000001007387 */ /* 0x000be20000100800 */
[----:B------:R-:W2:Y:S02]  /*2f4b0*/  LDL.LU R20, [R1+0x6dc] ;  /* 0x0006dc0001147983 */ /* 0x000ea40000300800 */
[----:B------:R-:W2:Y:S02]  /*2f4c0*/  LDL.LU R19, [R1+0x6d8] ;  /* 0x0006d80001137983 */ /* 0x000ea40000300800 */
[----:B------:R-:W2:Y:S01]  /*2f4d0*/  LDL.LU R18, [R1+0x6d4] ;  /* 0x0006d40001127983 */ /* 0x000ea20000300800 */
[----:B------:R-:W2:Y:S01]  /*2f4e0*/  LDL.LU R5, [R1+0x6d0] ;  /* 0x0006d00001057983 */ /* 0x000ea20000300800 */
[----:B------:R-:W2:Y:S02]  /*2f4f0*/  LDL.LU R8, [R1+0x6cc] ;  /* 0x0006cc0001087983 */ /* 0x000ea40000300800 */
[----:B----4-:R-:W-:Y:S02]  /*2f500*/  IMAD R2, R6, c[0x0][0x190], RZ ;  /* 0x0000640006027a24 */ /* 0x010fe400078e02ff */
[----:B------:R-:W4:Y:S03]  /*2f510*/  LDL.LU R6, [R1+0x6c4] ;  /* 0x0006c40001067983 */ /* 0x000f260000300800 */
[----:B------:R0:W-:Y:S02]  /*2f520*/  STL [R1+0x6fc], R2 ;  /* 0x0006fc0201007387 */ /* 0x0001e40000100800 */
[----:B-----5:R-:W-:-:S02]  /*2f530*/  IMAD R0, R7, c[0x0][0x190], RZ ;  /* 0x0000640007007a24 */ /* 0x020fc400078e02ff */
[----:B------:R-:W5:Y:S03]  /*2f540*/  LDL.LU R7, [R1+0x6c0] ;  /* 0x0006c00001077983 */ /* 0x000f660000300800 */
[----:B------:R3:W-:Y:S02]  /*2f550*/  STL [R1+0x6f8], R0 ;  /* 0x0006f80001007387 */ /* 0x0007e40000100800 */
[----:B------:R-:W5:Y:S02]  /*2f560*/  LDL.LU R17, [R1+0x6bc] ;  /* 0x0006bc0001117983 */ /* 0x000f640000300800 */
[----:B0-----:R-:W-:-:S05]  /*2f570*/  IMAD R2, R4, c[0x0][0x190], RZ ;  /* 0x0000640004027a24 */ /* 0x001fca00078e02ff */
[----:B------:R-:W-:Y:S01]  /*2f580*/  STL [R1+0x6f4], R2 ;  /* 0x0006f40201007387 */ /* 0x000fe20000100800 */
[----:B------:R-:W5:Y:S02]  /*2f590*/  LDL.LU R16, [R1+0x6b4] ;  /* 0x0006b40001107983 */ /* 0x000f640000300800 */
[----:B---3--:R-:W-:-:S05]  /*2f5a0*/  IMAD R0, R24, c[0x0][0x190], RZ ;  /* 0x0000640018007a24 */ /* 0x008fca00078e02ff */
[----:B------:R0:W-:Y:S01]  /*2f5b0*/  STL [R1+0x6ec], R0 ;  /* 0x0006ec0001007387 */ /* 0x0001e20000100800 */
        /* <DEDUP_REMOVED lines=11> */
[----:B0-----:R-:W3:Y:S01]  /*2f670*/  LDL.LU R0, [R1+0x67c] ;  /* 0x00067c0001007983 */ /* 0x001ee20000300800 */
[----:B------:R-:W3:Y:S02]  /*2f680*/  LDL.LU R2, [R1+0x674] ;  /* 0x0006740001027983 */ /* 0x000ee40000300800 */
[----:B------:R-:W3:Y:S02]  /*2f690*/  LDL.LU R3, [R1+0x670] ;  /* 0x0006700001037983 */ /* 0x000ee40000300800 */
[----:B------:R-:W3:Y:S01]  /*2f6a0*/  LDL.LU R4, [R1+0x66c] ;  /* 0x00066c0001047983 */ /* 0x000ee20000300800 */
[----:B------:R-:W3:Y:S01]  /*2f6b0*/  LDL.LU R24, [R1+0x668] ;  /* 0x0006680001187983 */ /* 0x000ee20000300800 */
[----:B--2---:R-:W-:-:S05]  /*2f6c0*/  IMAD R22, R22, c[0x0][0x190], RZ ;  /* 0x0000640016167a24 */ /* 0x004fca00078e02ff */
        /* <DEDUP_REMOVED lines=11> */
[----:B------:R-:W2:Y:S03]  /*2f780*/  LDL.LU R8, [R1+0x664] ;  /* 0x0006640001087983 */ /* 0x000ea60000300800 */
[----:B------:R4:W-:Y:S01]  /*2f790*/  STL [R1+0x6d0], R5 ;  /* 0x0006d00501007387 */ /* 0x0009e20000100800 */
[----:B------:R-:W-:Y:S02]  /*2f7a0*/  STL [R1+0x6cc], R18 ;  /* 0x0006cc1201007387 */ /* 0x000fe40000100800 */
[----:B----4-:R-:W-:Y:S02]  /*2f7b0*/  IMAD R5, R6, c[0x0][0x190], RZ ;  /* 0x0000640006057a24 */ /* 0x010fe400078e02ff */
[----:B------:R-:W4:Y:S03]  /*2f7c0*/  LDL.LU R6, [R1+0x65c] ;  /* 0x00065c0001067983 */ /* 0x000f260000300800 */
[----:B------:R0:W-:Y:S02]  /*2f7d0*/  STL [R1+0x6c4], R5 ;  /* 0x0006c40501007387 */ /* 0x0001e40000100800 */
[----:B0-----:R-:W4:Y:S01]  /*2f7e0*/  LDL.LU R5, [R1+0x658] ;  /* 0x0006580001057983 */ /* 0x001f220000300800 */
[----:B-----5:R-:W-:-:S03]  /*2f7f0*/  IMAD R18, R7, c[0x0][0x190], RZ ;  /* 0x0000640007127a24 */ /* 0x020fc600078e02ff */
[----:B------:R-:W5:Y:S01]  /*2f800*/  LDL.LU R7, [R1+0x654] ;  /* 0x0006540001077983 */ /* 0x000f620000300800 */
[----:B------:R-:W-:-:S03]  /*2f810*/  IMAD R19, R17, c[0x0][0x190], RZ ;  /* 0x0000640011137a24 */ /* 0x000fc600078e02ff */
[----:B------:R0:W-:Y:S04]  /*2f820*/  STL [R1+0x6c0], R18 ;  /* 0x0006c01201007387 */ /* 0x0001e80000100800 */
[----:B------:R-:W-:Y:S01]  /*2f830*/  STL [R1+0x6bc], R19 ;  /* 0x0006bc1301007387 */ /* 0x000fe20000100800 */
[----:B0-----:R-:W-:-:S05]  /*2f840*/  IMAD R18, R16, c[0x0][0x190], RZ ;  /* 0x0000640010127a24 */ /* 0x001fca00078e02ff */
[----:B------:R-:W-:Y:S01]  /*2f850*/  STL [R1+0x6b4], R18 ;  /* 0x0006b41201007387 */ /* 0x000fe20000100800 */
[----:B---3--:R-:W-:Y:S02]  /*2f860*/  IMAD R17, R15, c[0x0][0x190], RZ ;  /* 0x000064000f117a24 */ /* 0x008fe400078e02ff */
        /* <DEDUP_REMOVED lines=18> */
[----:B---3--:R-:W-:Y:S02]  /*2f990*/  IMAD R10, R25, c[0x0][0x190], RZ ;  /* 0x00006400190a7a24 */ /* 0x008fe400078e02ff */
        /* <DEDUP_REMOVED lines=9> */
[----:B------:R-:W3:Y:S01]  /*2fa30*/  LDL.LU R22, [R1+0x650] ;  /* 0x0006500001167983 */ /* 0x000ee20000300800 */
[----:B------:R2:W-:Y:S01]  /*2fa40*/  STL [R1+0x66c], R2 ;  /* 0x00066c0201007387 */ /* 0x0005e20000100800 */
[----:B------:R-:W3:Y:S02]  /*2fa50*/  LDL.LU R21, [R1+0x648] ;  /* 0x0006480001157983 */ /* 0x000ee40000300800 */
[----:B0-----:R-:W-:-:S05]  /*2fa60*/  IMAD R0, R24, c[0x0][0x190], RZ ;  /* 0x0000640018007a24 */ /* 0x001fca00078e02ff */
[----:B------:R4:W-:Y:S01]  /*2fa70*/  STL [R1+0x668], R0 ;  /* 0x0006680001007387 */ /* 0x0009e20000100800 */
[----:B------:R-:W3:Y:S02]  /*2fa80*/  LDL.LU R20, [R1+0x644] ;  /* 0x0006440001147983 */ /* 0x000ee40000300800 */
[----:B------:R-:W3:Y:S02]  /*2fa90*/  LDL.LU R19, [R1+0x640] ;  /* 0x0006400001137983 */ /* 0x000ee40000300800 */
[----:B------:R-:W3:Y:S01]  /*2faa0*/  LDL.LU R18, [R1+0x63c] ;  /* 0x00063c0001127983 */ /* 0x000ee20000300800 */
[----:B------:R-:W3:Y:S01]  /*2fab0*/  LDL.LU R4, [R1+0x634] ;  /* 0x0006340001047983 */ /* 0x000ee20000300800 */
[----:B------:R-:W3:Y:S02]  /*2fac0*/  LDL.LU R24, [R1+0x630] ;  /* 0x0006300001187983 */ /* 0x000ee40000300800 */
[----:B--2---:R-:W-:Y:S02]  /*2fad0*/  IMAD R2, R8, c[0x0][0x190], RZ ;  /* 0x0000640008027a24 */ /* 0x004fe400078e02ff */
[----:B------:R-:W2:Y:S03]  /*2fae0*/  LDL.LU R8, [R1+0x62c] ;  /* 0x00062c0001087983 */ /* 0x000ea60000300800 */
[----:B------:R0:W-:Y:S02]  /*2faf0*/  STL [R1+0x664], R2 ;  /* 0x0006640201007387 */ /* 0x0001e40000100800 */
[----:B----4-:R-:W-:-:S02]  /*2fb00*/  IMAD R0, R6, c[0x0][0x190], RZ ;  /* 0x0000640006007a24 */ /* 0x010fc400078e02ff */
[----:B------:R-:W4:Y:S03]  /*2fb10*/  LDL.LU R6, [R1+0x628] ;  /* 0x0006280001067983 */ /* 0x000f260000300800 */
[----:B------:R5:W-:Y:S02]  /*2fb20*/  STL [R1+0x65c], R0 ;  /* 0x00065c0001007387 */ /* 0x000be40000100800 */
[----:B------:R-:W4:Y:S02]  /*2fb30*/  LDL.LU R17, [R1+0x624] ;  /* 0x0006240001117983 */ /* 0x000f240000300800 */
[----:B0-----:R-:W-:Y:S02]  /*2fb40*/  IMAD R2, R5, c[0x0][0x190], RZ ;  /* 0x0000640005027a24 */ /* 0x001fe400078e02ff */
[----:B-----5:R-:W-:-:S03]  /*2fb50*/  IMAD R0, R7, c[0x0][0x190], RZ ;  /* 0x0000640007007a24 */ /* 0x020fc600078e02ff */
[----:B------:R-:W-:Y:S01]  /*2fb60*/  STL [R1+0x658], R2 ;  /* 0x0006580201007387 */ /* 0x000fe20000100800 */
[----:B------:R-:W5:Y:S03]  /*2fb70*/  LDL.LU R16, [R1+0x61c] ;  /* 0x00061c0001107983 */ /* 0x000f660000300800 */
        /* <DEDUP_REMOVED lines=17> */
[----:B---3--:R-:W-:-:S05]  /*2fc90*/  IMAD R22, R22, c[0x0][0x190], RZ ;  /* 0x0000640016167a24 */ /* 0x008fca00078e02ff */
        /* <DEDUP_REMOVED lines=17> */
[----:B0-----:R-:W2:Y:S01]  /*2fdb0*/  LDL.LU R4, [R1+0x5c0] ;  /* 0x0005c00001047983 */ /* 0x001ea20000300800 */
[----:B----4-:R-:W-:-:S03]  /*2fdc0*/  IMAD R18, R6, c[0x0][0x190], RZ ;  /* 0x0000640006127a24 */ /* 0x010fc600078e02ff */
[----:B------:R-:W4:Y:S02]  /*2fdd0*/  LDL.LU R6, [R1+0x5b8] ;  /* 0x0005b80001067983 */ /* 0x000f240000300800 */
[----:B------:R5:W-:Y:S02]  /*2fde0*/  STL [R1+0x628], R18 ;  /* 0x0006281201007387 */ /* 0x000be40000100800 */
[----:B------:R-:W-:-:S05]  /*2fdf0*/  IMAD R19, R17, c[0x0][0x190], RZ ;  /* 0x0000640011137a24 */ /* 0x000fca00078e02ff */
[----:B------:R-:W-:Y:S01]  /*2fe00*/  STL [R1+0x624], R19 ;  /* 0x0006241301007387 */ /* 0x000fe20000100800 */
[----:B-----5:R-:W-:Y:S02]  /*2fe10*/  IMAD R18, R16, c[0x0][0x190], RZ ;  /* 0x0000640010127a24 */ /* 0x020fe400078e02ff */
        /* <DEDUP_REMOVED lines=20> */
[----:B-----5:R-:W-:Y:S02]  /*2ff60*/  IMAD R10, R25, c[0x0][0x190], RZ ;  /* 0x00006400190a7a24 */ /* 0x020fe400078e02ff */
        /* <DEDUP_REMOVED lines=9> */
[----:B------:R-:W5:Y:S01]  /*30000*/  LDL.LU R22, [R1+0x5b4] ;  /* 0x0005b40001167983 */ /* 0x000f620000300800 */
        /* <DEDUP_REMOVED lines=9> */
[----:B---3--:R-:W-:Y:S02]  /*300a0*/  IMAD R2, R24, c[0x0][0x190], RZ ;  /* 0x0000640018027a24 */ /* 0x008fe400078e02ff */
[----:B------:R-:W3:Y:S03]  /*300b0*/  LDL.LU R24, [R1+0x594] ;  /* 0x0005940001187983 */ /* 0x000ee60000300800 */
[----:B------:R0:W-:Y:S02]  /*300c0*/  STL [R1+0x5c8], R2 ;  /* 0x0005c80201007387 */ /* 0x0001e40000100800 */
[----:B--2---:R-:W-:-:S02]  /*300d0*/  IMAD R0, R8, c[0x0][0x190], RZ ;  /* 0x0000640008007a24 */ /* 0x004fc400078e02ff */
[----:B------:R-:W2:Y:S03]  /*300e0*/  LDL.LU R8, [R1+0x58c] ;  /* 0x00058c0001087983 */ /* 0x000ea60000300800 */
[----:B------:R4:W-:Y:S02]  /*300f0*/  STL [R1+0x5c4], R0 ;  /* 0x0005c40001007387 */ /* 0x0009e40000100800 */
[----:B------:R-:W2:Y:S02]  /*30100*/  LDL.LU R17, [R1+0x588] ;  /* 0x0005880001117983 */ /* 0x000ea40000300800 */
[----:B0-----:R-:W-:Y:S02]  /*30110*/  IMAD R2, R4, c[0x0][0x190], RZ ;  /* 0x0000640004027a24 */ /* 0x001fe400078e02ff */
[----:B----4-:R-:W-:-:S03]  /*30120*/  IMAD R0, R6, c[0x0][0x190], RZ ;  /* 0x0000640006007a24 */ /* 0x010fc600078e02ff */
[----:B------:R-:W-:Y:S01]  /*30130*/  STL [R1+0x5c0], R2 ;  /* 0x0005c00201007387 */ /* 0x000fe20000100800 */
[----:B------:R-:W4:Y:S03]  /*30140*/  LDL.LU R16, [R1+0x584] ;  /* 0x0005840001107983 */ /* 0x000f260000300800 */
        /* <DEDUP_REMOVED lines=82> */
[----:B-----5:R-:W-:Y:S02]  /*30670*/  IMAD R2, R7, c[0x0][0x190], RZ ;  /* 0x0000640007027a24 */ /* 0x020fe400078e02ff */
        /* <DEDUP_REMOVED lines=42> */
[----:B-----5:R-:W-:Y:S02]  /*30920*/  IMAD R4, R7, c[0x0][0x190], RZ ;  /* 0x0000640007047a24 */ /* 0x020fe400078e02ff */
        /* <DEDUP_REMOVED lines=85> */
[----:B------:R-:W-:-:S02]  /*30e80*/  IMAD R5, R5, c[0x0][0x190], RZ ;  /* 0x0000640005057a24 */ /* 0x000fc400078e02ff */
[----:B------:R-:W-:Y:S02]  /*30e90*/  STL [R1+0x474], R20 ;  /* 0x0004741401007387 */ /* 0x000fe40000100800 */
[----:B------:R-:W-:Y:S01]  /*30ea0*/  IMAD R18, R8, c[0x0][0x190], RZ ;  /* 0x0000640008127a24 */ /* 0x000fe200078e02ff */
[----:B------:R-:W-:Y:S01]  /*30eb0*/  STL [R1+0x46c], R19 ;  /* 0x00046c1301007387 */ /* 0x000fe20000100800 */
[----:B------:R-:W2:Y:S02]  /*30ec0*/  LDL.LU R8, [R1+0x3fc] ;  /* 0x0003fc0001087983 */ /* 0x000ea40000300800 */
[----:B------:R4:W-:Y:S01]  /*30ed0*/  STL [R1+0x468], R5 ;  /* 0x0004680501007387 */ /* 0x0009e20000100800 */
[----:B------:R-:W-:Y:S01]  /*30ee0*/  STL [R1+0x464], R18 ;  /* 0x0004641201007387 */ /* 0x000fe20000100800 */
[----:B----4-:R-:W-:-:S03]  /*30ef0*/  IMAD R5, R6, c[0x0][0x190], RZ ;  /* 0x0000640006057a24 */ /* 0x010fc600078e02ff */
[----:B------:R-:W4:Y:S02]  /*30f00*/  LDL.LU R6, [R1+0x3f8] ;  /* 0x0003f80001067983 */ /* 0x000f240000300800 */
[----:B------:R0:W-:Y:S02]  /*30f10*/  STL [R1+0x460], R5 ;  /* 0x0004600501007387 */ /* 0x0001e40000100800 */
[----:B0-----:R-:W4:Y:S01]  /*30f20*/  LDL.LU R5, [R1+0x3f0] ;  /* 0x0003f00001057983 */ /* 0x001f220000300800 */
[----:B-----5:R-:W-:-:S03]  /*30f30*/  IMAD R18, R7, c[0x0][0x190], RZ ;  /* 0x0000640007127a24 */ /* 0x020fc600078e02ff */
[----:B------:R-:W5:Y:S02]  /*30f40*/  LDL.LU R7, [R1+0x3ec] ;  /* 0x0003ec0001077983 */ /* 0x000f640000300800 */
[----:B------:R0:W-:Y:S02]  /*30f50*/  STL [R1+0x45c], R18 ;  /* 0x00045c1201007387 */ /* 0x0001e40000100800 */
[----:B------:R-:W-:-:S05]  /*30f60*/  IMAD R19, R17, c[0x0][0x190], RZ ;  /* 0x0000640011137a24 */ /* 0x000fca00078e02ff */
        /* <DEDUP_REMOVED lines=65> */
[----:B0-----:R-:W5:Y:S01]  /*31380*/  LDL.LU R0, [R1+0x37c] ;  /* 0x00037c0001007983 */ /* 0x001f620000300800 */
[----:B------:R-:W5:Y:S02]  /*31390*/  LDL.LU R2, [R1+0x374] ;  /* 0x0003740001027983 */ /* 0x000f640000300800 */
[----:B------:R-:W5:Y:S02]  /*313a0*/  LDL.LU R3, [R1+0x370] ;  /* 0x0003700001037983 */ /* 0x000f640000300800 */
[----:B------:R-:W5:Y:S01]  /*313b0*/  LDL.LU R5, [R1+0x36c] ;  /* 0x00036c0001057983 */ /* 0x000f620000300800 */
[----:B------:R-:W5:Y:S01]  /*313c0*/  LDL.LU R7, [R1+0x368] ;  /* 0x0003680001077983 */ /* 0x000f620000300800 */
        /* <DEDUP_REMOVED lines=198> */
[----:B------:R-:W4:Y:S02]  /*32030*/  LDL.LU R6, [R1+0x234] ;  /* 0x0002340001067983 */ /* 0x000f240000300800 */
[----:B------:R5:W-:Y:S01]  /*32040*/  STL [R1+0x29c], R4 ;  /* 0x00029c0401007387 */ /* 0x000be20000100800 */
[----:B------:R-:W-:Y:S01]  /*32050*/  STL [R1+0x298], R18 ;  /* 0x0002981201007387 */ /* 0x000fe20000100800 */
[----:B-----5:R-:W-:-:S03]  /*32060*/  IMAD R4, R7, c[0x0][0x190], RZ ;  /* 0x0000640007047a24 */ /* 0x020fc600078e02ff */
[----:B------:R-:W5:Y:S02]  /*32070*/  LDL.LU R7, [R1+0x230] ;  /* 0x0002300001077983 */ /* 0x000f640000300800 */
        /* <DEDUP_REMOVED lines=89> */
[----:B------:R-:W-:Y:S01]  /*32610*/  STL [R1+0x210], R18 ;  /* 0x0002101201007387 */ /* 0x000fe20000100800 */
[----:B------:R0:W-:Y:S04]  /*32620*/  STL [R1+0x20c], R5 ;  /* 0x00020c0501007387 */ /* 0x0001e80000100800 */
[----:B0-----:R-:W2:Y:S01]  /*32630*/  LDL.LU R5, [R1+0x1b4] ;  /* 0x0001b40001057983 */ /* 0x001ea20000300800 */
[----:B----4-:R-:W-:-:S05]  /*32640*/  IMAD R6, R6, c[0x0][0x190], RZ ;  /* 0x0000640006067a24 */ /* 0x010fca00078e02ff */
[----:B------:R0:W-:Y:S04]  /*32650*/  STL [R1+0x208], R6 ;  /* 0x0002080601007387 */ /* 0x0001e80000100800 */
        /* <DEDUP_REMOVED lines=50> */
[----:B0-----:R-:W-:-:S02]  /*32980*/  IMAD R0, R5, c[0x0][0x190], RZ ;  /* 0x0000640005007a24 */ /* 0x001fc400078e02ff */
[----:B------:R-:W2:Y:S03]  /*32990*/  LDL.LU R5, [R1+0x188] ;  /* 0x0001880001057983 */ /* 0x000ea60000300800 */
[----:B------:R5:W-:Y:S02]  /*329a0*/  STL [R1+0x1b4], R0 ;  /* 0x0001b40001007387 */ /* 0x000be40000100800 */
[----:B------:R-:W2:Y:S02]  /*329b0*/  LDL.LU R17, [R1+0x184] ;  /* 0x0001840001117983 */ /* 0x000ea40000300800 */
[----:B----4-:R-:W-:Y:S02]  /*329c0*/  IMAD R2, R6, c[0x0][0x190], RZ ;  /* 0x0000640006027a24 */ /* 0x010fe400078e02ff */
[----:B-----5:R-:W-:-:S03]  /*329d0*/  IMAD R0, R7, c[0x0][0x190], RZ ;  /* 0x0000640007007a24 */ /* 0x020fc600078e02ff */
        /* <DEDUP_REMOVED lines=38> */
[----:B------:R-:W-:-:S02]  /*32c40*/  IMAD R18, R5, c[0x0][0x190], RZ ;  /* 0x0000640005127a24 */ /* 0x000fc400078e02ff */
[----:B------:R-:W2:Y:S02]  /*32c50*/  LDL.LU R5, [R1+0x130] ;  /* 0x0001300001057983 */ /* 0x000ea40000300800 */
[----:B------:R-:W-:Y:S01]  /*32c60*/  IMAD R19, R17, c[0x0][0x190], RZ ;  /* 0x0000640011137a24 */ /* 0x000fe200078e02ff */
[----:B------:R4:W-:Y:S04]  /*32c70*/  STL [R1+0x188], R18 ;  /* 0x0001881201007387 */ /* 0x0009e80000100800 */
[----:B------:R-:W-:Y:S02]  /*32c80*/  STL [R1+0x184], R19 ;  /* 0x0001841301007387 */ /* 0x000fe40000100800 */
[----:B----4-:R-:W-:Y:S02]  /*32c90*/  IMAD R18, R16, c[0x0][0x190], RZ ;  /* 0x0000640010127a24 */ /* 0x010fe400078e02ff */
[----:B-----5:R-:W-:-:S02]  /*32ca0*/  IMAD R17, R15, c[0x0][0x190], RZ ;  /* 0x000064000f117a24 */ /* 0x020fc400078e02ff */
[----:B------:R-:W-:Y:S02]  /*32cb0*/  IMAD R16, R14, c[0x0][0x190], RZ ;  /* 0x000064000e107a24 */ /* 0x000fe400078e02ff */
[----:B------:R-:W-:Y:S02]  /*32cc0*/  IMAD R15, R13, c[0x0][0x190], RZ ;  /* 0x000064000d0f7a24 */ /* 0x000fe400078e02ff */
[----:B------:R-:W-:Y:S01]  /*32cd0*/  IMAD R14, R12, c[0x0][0x190], RZ ;  /* 0x000064000c0e7a24 */ /* 0x000fe200078e02ff */
[----:B------:R-:W-:Y:S01]  /*32ce0*/  STL [R1+0x180], R18 ;  /* 0x0001801201007387 */ /* 0x000fe20000100800 */
[----:B------:R-:W-:Y:S02]  /*32cf0*/  IMAD R13, R11, c[0x0][0x190], RZ ;  /* 0x000064000b0d7a24 */ /* 0x000fe400078e02ff */
[----:B------:R-:W-:Y:S02]  /*32d00*/  STL [R1+0x17c], R17 ;  /* 0x00017c1101007387 */ /* 0x000fe40000100800 */
[----:B------:R-:W-:Y:S01]  /*32d10*/  IMAD R12, R10, c[0x0][0x190], RZ ;  /* 0x000064000a0c7a24 */ /* 0x000fe200078e02ff */
[----:B------:R-:W-:Y:S01]  /*32d20*/  STL [R1+0x178], R16 ;  /* 0x0001781001007387 */ /* 0x000fe20000100800 */
[----:B------:R-:W-:-:S02]  /*32d30*/  IMAD R11, R27, c[0x0][0x190], RZ ;  /* 0x000064001b0b7a24 */ /* 0x000fc400078e02ff */
        /* <DEDUP_REMOVED lines=16> */
[----:B------:R-:W-:Y:S01]  /*32e40*/  IMAD R2, R6, c[0x0][0x190], RZ ;  /* 0x0000640006027a24 */ /* 0x000fe200078e02ff */
[----:B------:R-:W-:Y:S01]  /*32e50*/  STL [R1+0x150], R9 ;  /* 0x0001500901007387 */ /* 0x000fe20000100800 */
[----:B------:R0:W-:Y:S02]  /*32e60*/  STL [R1+0x14c], R0 ;  /* 0x00014c0001007387 */ /* 0x0001e40000100800 */
        /* <DEDUP_REMOVED lines=19> */
[----:B-1----:R-:W-:-:S03]  /*32fa0*/  IMAD R0, R5, c[0x0][0x190], RZ ;  /* 0x0000640005007a24 */ /* 0x002fc600078e02ff */
[----:B------:R-:W-:Y:S01]  /*32fb0*/  STL [R1+0x134], R2 ;  /* 0x0001340201007387 */ /* 0x000fe20000100800 */
[----:B------:R-:W2:Y:S03]  /*32fc0*/  LDL.LU R16, [R1+0x104] ;  /* 0x0001040001107983 */ /* 0x000ea60000300800 */
[----:B------:R0:W-:Y:S01]  /*32fd0*/  STL [R1+0x130], R0 ;  /* 0x0001300001007387 */ /* 0x0001e20000100800 */
[----:B------:R-:W2:Y:S03]  /*32fe0*/  LDL.LU R15, [R1+0x100] ;  /* 0x00010000010f7983 */ /* 0x000ea60000300800 */
        /* <DEDUP_REMOVED lines=10> */
[----:B0-----:R-:W2:Y:S02]  /*33090*/  LDL.LU R0, [R1+0xd4] ;  /* 0x0000d40001007983 */ /* 0x001ea40000300800 */
[----:B------:R-:W2:Y:S01]  /*330a0*/  LDL.LU R2, [R1+0xd0] ;  /* 0x0000d00001027983 */ /* 0x000ea20000300800 */
[----:B------:R-:W2:Y:S01]  /*330b0*/  LDL.LU R3, [R1+0xcc] ;  /* 0x0000cc0001037983 */ /* 0x000ea20000300800 */
[----:B------:R-:W2:Y:S02]  /*330c0*/  LDL.LU R4, [R1+0xc8] ;  /* 0x0000c80001047983 */ /* 0x000ea40000300800 */
[----:B------:R-:W2:Y:S02]  /*330d0*/  LDL.LU R5, [R1+0xc4] ;  /* 0x0000c40001057983 */ /* 0x000ea40000300800 */
[----:B----4-:R-:W-:-:S02]  /*330e0*/  IMAD R22, R22, c[0x0][0x190], RZ ;  /* 0x0000640016167a24 */ /* 0x010fc400078e02ff */
[----:B-----5:R-:W-:-:S03]  /*330f0*/  IMAD R21, R21, c[0x0][0x190], RZ ;  /* 0x0000640015157a24 */ /* 0x020fc600078e02ff */
[----:B------:R0:W-:Y:S04]  /*33100*/  STL [R1+0x12c], R22 ;  /* 0x00012c1601007387 */ /* 0x0001e80000100800 */
[----:B------:R1:W-:Y:S01]  /*33110*/  STL [R1+0x128], R21 ;  /* 0x0001281501007387 */ /* 0x0003e20000100800 */
[----:B0-----:R-:W-:Y:S02]  /*33120*/  IMAD R22, R20, c[0x0][0x190], RZ ;  /* 0x0000640014167a24 */ /* 0x001fe400078e02ff */
[----:B-1----:R-:W-:Y:S02]  /*33130*/  IMAD R21, R19, c[0x0][0x190], RZ ;  /* 0x0000640013157a24 */ /* 0x002fe400078e02ff */
[----:B------:R-:W-:Y:S02]  /*33140*/  IMAD R20, R18, c[0x0][0x190], RZ ;  /* 0x0000640012147a24 */ /* 0x000fe400078e02ff */
[----:B------:R-:W-:Y:S01]  /*33150*/  IMAD R19, R6, c[0x0][0x190], RZ ;  /* 0x0000640006137a24 */ /* 0x000fe200078e02ff */
[----:B------:R-:W-:Y:S01]  /*33160*/  STL [R1+0x124], R22 ;  /* 0x0001241601007387 */ /* 0x000fe20000100800 */
[----:B------:R-:W-:Y:S02]  /*33170*/  STL [R1+0x120], R21 ;  /* 0x0001201501007387 */ /* 0x000fe40000100800 */
[----:B------:R-:W-:-:S02]  /*33180*/  IMAD R18, R7, c[0x0][0x190], RZ ;  /* 0x0000640007127a24 */ /* 0x000fc400078e02ff */
[----:B------:R-:W-:Y:S01]  /*33190*/  STL [R1+0x11c], R20 ;  /* 0x00011c1401007387 */ /* 0x000fe20000100800 */
[----:B------:R-:W4:Y:S01]  /*331a0*/  LDL.LU R6, [R1+0xc0] ;  /* 0x0000c00001067983 */ /* 0x000f220000300800 */
[----:B------:R-:W-:Y:S02]  /*331b0*/  STL [R1+0x118], R19 ;  /* 0x0001181301007387 */ /* 0x000fe40000100800 */
[----:B------:R-:W-:Y:S02]  /*331c0*/  STL [R1+0x114], R18 ;  /* 0x0001141201007387 */ /* 0x000fe40000100800 */
[----:B---3--:R-:W-:Y:S02]  /*331d0*/  IMAD R7, R24, c[0x0][0x190], RZ ;  /* 0x0000640018077a24 */ /* 0x008fe400078e02ff */
[----:B------:R-:W3:Y:S03]  /*331e0*/  LDL.LU R24, [R1+0xbc] ;  /* 0x0000bc0001187983 */ /* 0x000ee60000300800 */
[----:B------:R0:W-:Y:S02]  /*331f0*/  STL [R1+0x110], R7 ;  /* 0x0001100701007387 */ /* 0x0001e40000100800 */
[----:B0-----:R-:W5:Y:S01]  /*33200*/  LDL.LU R7, [R1+0xb8] ;  /* 0x0000b80001077983 */ /* 0x001f620000300800 */
[----:B--2---:R-:W-:-:S03]  /*33210*/  IMAD R18, R8, c[0x0][0x190], RZ ;  /* 0x0000640008127a24 */ /* 0x004fc600078e02ff */
[----:B------:R-:W2:Y:S02]  /*33220*/  LDL.LU R8, [R1+0xb4] ;  /* 0x0000b40001087983 */ /* 0x000ea40000300800 */
[----:B------:R0:W-:Y:S02]  /*33230*/  STL [R1+0x10c], R18 ;  /* 0x00010c1201007387 */ /* 0x0001e40000100800 */
[----:B------:R-:W-:-:S05]  /*33240*/  IMAD R19, R17, c[0x0][0x190], RZ ;  /* 0x0000640011137a24 */ /* 0x000fca00078e02ff */
[----:B------:R-:W-:Y:S01]  /*33250*/  STL [R1+0x108], R19 ;  /* 0x0001081301007387 */ /* 0x000fe20000100800 */
[----:B0-----:R-:W-:Y:S02]  /*33260*/  IMAD R18, R16, c[0x0][0x190], RZ ;  /* 0x0000640010127a24 */ /* 0x001fe400078e02ff */
        /* <DEDUP_REMOVED lines=26> */
[----:B------:R-:W-:Y:S02]  /*33410*/  STL [R1+0xd4], R9 ;  /* 0x0000d40901007387 */ /* 0x000fe40000100800 */
[----:B------:R-:W-:Y:S01]  /*33420*/  IMAD R2, R4, c[0x0][0x190], RZ ;  /* 0x0000640004027a24 */ /* 0x000fe200078e02ff */
[----:B------:R0:W-:Y:S01]  /*33430*/  STL [R1+0xd0], R0 ;  /* 0x0000d00001007387 */ /* 0x0001e20000100800 */
        /* <DEDUP_REMOVED lines=11> */
[----:B------:R-:W2:Y:S02]  /*334f0*/  LDL.LU R9, [R1+0x94] ;  /* 0x0000940001097983 */ /* 0x000ea40000300800 */
[----:B----4-:R-:W-:-:S05]  /*33500*/  IMAD R2, R6, c[0x0][0x190], RZ ;  /* 0x0000640006027a24 */ /* 0x010fca00078e02ff */
[----:B------:R5:W-:Y:S01]  /*33510*/  STL [R1+0xc0], R2 ;  /* 0x0000c00201007387 */ /* 0x000be20000100800 */
[----:B---3--:R-:W-:-:S03]  /*33520*/  IMAD R0, R24, c[0x0][0x190], RZ ;  /* 0x0000640018007a24 */ /* 0x008fc600078e02ff */
[----:B------:R-:W3:Y:S02]  /*33530*/  LDL.LU R24, [R1+0x90] ;  /* 0x0000900001187983 */ /* 0x000ee40000300800 */
[----:B------:R2:W-:Y:S02]  /*33540*/  STL [R1+0xbc], R0 ;  /* 0x0000bc0001007387 */ /* 0x0005e40000100800 */
[----:B------:R-:W4:Y:S02]  /*33550*/  LDL.LU R17, [R1+0x8c] ;  /* 0x00008c0001117983 */ /* 0x000f240000300800 */
[----:B-----5:R-:W-:-:S05]  /*33560*/  IMAD R2, R7, c[0x0][0x190], RZ ;  /* 0x0000640007027a24 */ /* 0x020fca00078e02ff */
[----:B------:R-:W-:Y:S01]  /*33570*/  STL [R1+0xb8], R2 ;  /* 0x0000b80201007387 */ /* 0x000fe20000100800 */
[----:B------:R-:W5:Y:S02]  /*33580*/  LDL.LU R16, [R1+0x88] ;  /* 0x0000880001107983 */ /* 0x000f640000300800 */
[----:B--2---:R-:W-:-:S05]  /*33590*/  IMAD R0, R8, c[0x0][0x190], RZ ;  /* 0x0000640008007a24 */ /* 0x004fca00078e02ff */
[----:B------:R0:W-:Y:S01]  /*335a0*/  STL [R1+0xb4], R0 ;  /* 0x0000b40001007387 */ /* 0x0001e20000100800 */
[----:B------:R-:W2:Y:S03]  /*335b0*/  LDL.LU R25, [R1+0x84] ;  /* 0x0000840001197983 */ /* 0x000ea60000300800 */
[----:B0-----:R-:W2:Y:S01]  /*335c0*/  LDL.LU R0, [R1+0x80] ;  /* 0x0000800001007983 */ /* 0x001ea20000300800 */
        /* <DEDUP_REMOVED lines=14> */
[----:B------:R-:W-:-:S02]  /*336b0*/  IMAD R22, R22, c[0x0][0x190], RZ ;  /* 0x0000640016167a24 */ /* 0x000fc400078e02ff */
[----:B------:R-:W-:-:S03]  /*336c0*/  IMAD R21, R21, c[0x0][0x190], RZ ;  /* 0x0000640015157a24 */ /* 0x000fc600078e02ff */
[----:B------:R0:W-:Y:S01]  /*336d0*/  STL [R1+0xb0], R22 ;  /* 0x0000b01601007387 */ /* 0x0001e20000100800 */
[----:B------:R-:W-:-:S03]  /*336e0*/  IMAD R20, R20, c[0x0][0x190], RZ ;  /* 0x0000640014147a24 */ /* 0x000fc600078e02ff */
[----:B0-----:R-:W2:Y:S01]  /*336f0*/  LDL.LU R22, [R1+0x2b44] ;  /* 0x002b440001167983 */ /* 0x001ea20000300800 */
[----:B------:R-:W-:Y:S02]  /*33700*/  IMAD R19, R19, c[0x0][0x190], RZ ;  /* 0x0000640013137a24 */ /* 0x000fe400078e02ff */
[----:B------:R0:W-:Y:S02]  /*33710*/  STL [R1+0xac], R21 ;  /* 0x0000ac1501007387 */ /* 0x0001e40000100800 */
[----:B------:R-:W-:Y:S02]  /*33720*/  IMAD R18, R18, c[0x0][0x190], RZ ;  /* 0x0000640012127a24 */ /* 0x000fe400078e02ff */
[----:B------:R-:W-:Y:S01]  /*33730*/  IMAD R10, R10, c[0x0][0x190], RZ ;  /* 0x000064000a0a7a24 */ /* 0x000fe200078e02ff */
[----:B0-----:R-:W2:Y:S01]  /*33740*/  LDL.LU R21, [R1+0x2b40] ;  /* 0x002b400001157983 */ /* 0x001ea20000300800 */
[----:B------:R0:W-:Y:S02]  /*33750*/  STL [R1+0xa8], R20 ;  /* 0x0000a81401007387 */ /* 0x0001e40000100800 */
[----:B------:R-:W-:Y:S01]  /*33760*/  IMAD R9, R9, c[0x0][0x190], RZ ;  /* 0x0000640009097a24 */ /* 0x000fe200078e02ff */
[----:B0-----:R-:W2:Y:S01]  /*33770*/  LDL.LU R20, [R1+0x2b3c] ;  /* 0x002b3c0001147983 */ /* 0x001ea20000300800 */
[----:B------:R0:W-:Y:S03]  /*33780*/  STL [R1+0xa4], R19 ;  /* 0x0000a41301007387 */ /* 0x0001e60000100800 */
[----:B0-----:R-:W2:Y:S01]  /*33790*/  LDL.LU R19, [R1+0x2b38] ;  /* 0x002b380001137983 */ /* 0x001ea20000300800 */
[----:B------:R0:W-:Y:S03]  /*337a0*/  STL [R1+0xa0], R18 ;  /* 0x0000a01201007387 */ /* 0x0001e60000100800 */
[----:B0-----:R-:W2:Y:S01]  /*337b0*/  LDL.LU R18, [R1+0x2b34] ;  /* 0x002b340001127983 */ /* 0x001ea20000300800 */
[----:B------:R0:W-:Y:S02]  /*337c0*/  STL [R1+0x9c], R10 ;  /* 0x00009c0a01007387 */ /* 0x0001e40000100800 */
[----:B0-----:R-:W-:-:S02]  /*337d0*/  IMAD R10, R27, c[0x0][0x190], RZ ;  /* 0x000064001b0a7a24 */ /* 0x001fc400078e02ff */
[----:B------:R-:W2:Y:S03]  /*337e0*/  LDL.LU R27, [R1+0x30] ;  /* 0x00003000011b7983 */ /* 0x000ea60000300800 */
[----:B------:R0:W-:Y:S02]  /*337f0*/  STL [R1+0x98], R10 ;  /* 0x0000980a01007387 */ /* 0x0001e40000100800 */
[----:B0-----:R-:W2:Y:S01]  /*33800*/  LDL.LU R10, [R1+0x28] ;  /* 0x00002800010a7983 */ /* 0x001ea20000300800 */
[----:B------:R3:W-:Y:S02]  /*33810*/  STL [R1+0x94], R9 ;  /* 0x0000940901007387 */ /* 0x0007e40000100800 */
[----:B---3--:R-:W-:Y:S02]  /*33820*/  IMAD R9, R24, c[0x0][0x190], RZ ;  /* 0x0000640018097a24 */ /* 0x008fe400078e02ff */
[----:B------:R-:W3:Y:S01]  /*33830*/  LDL.LU R24, [R1+0x18] ;  /* 0x0000180001187983 */ /* 0x000ee20000300800 */
[----:B----4-:R-:W-:-:S02]  /*33840*/  IMAD R17, R17, c[0x0][0x190], RZ ;  /* 0x0000640011117a24 */ /* 0x010fc400078e02ff */
[----:B------:R0:W-:Y:S02]  /*33850*/  STL [R1+0x90], R9 ;  /* 0x0000900901007387 */ /* 0x0001e40000100800 */
[----:B0-----:R-:W4:Y:S01]  /*33860*/  LDL.LU R9, [R1+0x10] ;  /* 0x0000100001097983 */ /* 0x001f220000300800 */
[----:B-----5:R-:W-:Y:S02]  /*33870*/  IMAD R16, R16, c[0x0][0x190], RZ ;  /* 0x0000640010107a24 */ /* 0x020fe400078e02ff */
[----:B------:R0:W-:Y:S02]  /*33880*/  STL [R1+0x8c], R17 ;  /* 0x00008c1101007387 */ /* 0x0001e40000100800 */
[----:B0-----:R-:W5:Y:S01]  /*33890*/  LDL.LU R17, [R1+0x2b30] ;  /* 0x002b300001117983 */ /* 0x001f620000300800 */
[----:B------:R0:W-:Y:S02]  /*338a0*/  STL [R1+0x88], R16 ;  /* 0x0000881001007387 */ /* 0x0001e40000100800 */
[----:B--2---:R-:W-:Y:S01]  /*338b0*/  IMAD R25, R25, c[0x0][0x190], RZ ;  /* 0x0000640019197a24 */ /* 0x004fe200078e02ff */
[----:B0-----:R-:W2:Y:S04]  /*338c0*/  LDL.LU R16, [R1+0x2b2c] ;  /* 0x002b2c0001107983 */ /* 0x001ea80000300800 */
[----:B------:R0:W-:Y:S01]  /*338d0*/  STL [R1+0x84], R25 ;  /* 0x0000841901007387 */ /* 0x0001e20000100800 */
[----:B------:R-:W-:-:S02]  /*338e0*/  IMAD R0, R0, c[0x0][0x190], RZ ;  /* 0x0000640000007a24 */ /* 0x000fc400078e02ff */
[----:B------:R-:W-:Y:S02]  /*338f0*/  IMAD R2, R2, c[0x0][0x190], RZ ;  /* 0x0000640002027a24 */ /* 0x000fe400078e02ff */
[----:B------:R-:W-:Y:S02]  /*33900*/  IMAD R3, R3, c[0x0][0x190], RZ ;  /* 0x0000640003037a24 */ /* 0x000fe400078e02ff */
[----:B------:R-:W-:Y:S01]  /*33910*/  IMAD R4, R4, c[0x0][0x190], RZ ;  /* 0x0000640004047a24 */ /* 0x000fe200078e02ff */
[----:B0-----:R-:W2:Y:S01]  /*33920*/  LDL.LU R25, [R1+0x2b28] ;  /* 0x002b280001197983 */ /* 0x001ea20000300800 */
[----:B------:R0:W-:Y:S02]  /*33930*/  STL [R1+0x80], R0 ;  /* 0x0000800001007387 */ /* 0x0001e40000100800 */
[----:B------:R-:W-:Y:S02]  /*33940*/  IMAD R5, R5, c[0x0][0x190], RZ ;  /* 0x0000640005057a24 */ /* 0x000fe400078e02ff */
[----:B------:R-:W-:-:S02]  /*33950*/  IMAD R6, R6, c[0x0][0x190], RZ ;  /* 0x0000640006067a24 */ /* 0x000fc400078e02ff */
[----:B------:R-:W-:Y:S01]  /*33960*/  IMAD R7, R7, c[0x0][0x190], RZ ;  /* 0x0000640007077a24 */ /* 0x000fe200078e02ff */
[----:B0-----:R-:W2:Y:S01]  /*33970*/  LDL.LU R0, [R1+0x2b24] ;  /* 0x002b240001007983 */ /* 0x001ea20000300800 */
        /* <DEDUP_REMOVED lines=17> */
[----:B------:R0:W-:Y:S02]  /*33a90*/  STL [R1+0x60], R15 ;  /* 0x0000600f01007387 */ /* 0x0001e40000100800 */
[----:B------:R1:W-:Y:S02]  /*33aa0*/  STL [R1+0x5c], R14 ;  /* 0x00005c0e01007387 */ /* 0x0003e40000100800 */
[----:B0-----:R-:W-:-:S02]  /*33ab0*/  IMAD R15, R13, c[0x0][0x190], RZ ;  /* 0x000064000d0f7a24 */ /* 0x001fc400078e02ff */
[----:B-1----:R-:W-:Y:S02]  /*33ac0*/  IMAD R14, R12, c[0x0][0x190], RZ ;  /* 0x000064000c0e7a24 */ /* 0x002fe400078e02ff */
[----:B------:R-:W-:Y:S02]  /*33ad0*/  IMAD R13, R11, c[0x0][0x190], RZ ;  /* 0x000064000b0d7a24 */ /* 0x000fe400078e02ff */
[----:B------:R-:W-:Y:S02]  /*33ae0*/  IMAD R12, R28, c[0x0][0x190], RZ ;  /* 0x000064001c0c7a24 */ /* 0x000fe400078e02ff */
[----:B------:R-:W-:Y:S01]  /*33af0*/  IMAD R11, R29, c[0x0][0x190], RZ ;  /* 0x000064001d0b7a24 */ /* 0x000fe200078e02ff */
[----:B------:R0:W-:Y:S01]  /*33b00*/  STL [R1+0x58], R15 ;  /* 0x0000580f01007387 */ /* 0x0001e20000100800 */
[----:B------:R1:W-:Y:S02]  /*33b10*/  STL [R1+0x54], R14 ;  /* 0x0000540e01007387 */ /* 0x0003e40000100800 */
[----:B------:R1:W-:Y:S02]  /*33b20*/  STL [R1+0x50], R13 ;  /* 0x0000500d01007387 */ /* 0x0003e40000100800 */
[----:B------:R-:W-:Y:S01]  /*33b30*/  IMAD R27, R27, c[0x0][0x190], RZ ;  /* 0x000064001b1b7a24 */ /* 0x000fe200078e02ff */
[----:B0-----:R-:W2:Y:S01]  /*33b40*/  LDL.LU R15, [R1+0x48] ;  /* 0x00004800010f7983 */ /* 0x001ea20000300800 */
[----:B------:R0:W-:Y:S02]  /*33b50*/  STL [R1+0x4c], R12 ;  /* 0x00004c0c01007387 */ /* 0x0001e40000100800 */
[----:B-1----:R-:W2:Y:S02]  /*33b60*/  LDL.LU R14, [R1+0x44] ;  /* 0x00004400010e7983 */ /* 0x002ea40000300800 */
[----:B------:R1:W-:Y:S01]  /*33b70*/  STL [R1+0x40], R11 ;  /* 0x0000400b01007387 */ /* 0x0003e20000100800 */
[----:B------:R-:W2:Y:S01]  /*33b80*/  LDL.LU R13, [R1+0x3c] ;  /* 0x00003c00010d7983 */ /* 0x000ea20000300800 */
[----:B------:R-:W-:-:S03]  /*33b90*/  IMAD R10, R10, c[0x0][0x190], RZ ;  /* 0x000064000a0a7a24 */ /* 0x000fc600078e02ff */
[----:B0-----:R-:W2:Y:S01]  /*33ba0*/  LDL.LU R12, [R1+0x38] ;  /* 0x00003800010c7983 */ /* 0x001ea20000300800 */
[----:B-1----:R-:W2:Y:S02]  /*33bb0*/  LDL.LU R11, [R1+0x34] ;  /* 0x00003400010b7983 */ /* 0x002ea40000300800 */
[----:B------:R-:W2:Y:S02]  /*33bc0*/  LDL.LU R29, [R1+0x2c] ;  /* 0x00002c00011d7983 */ /* 0x000ea40000300800 */
[----:B------:R-:W2:Y:S01]  /*33bd0*/  LDL.LU R28, [R1+0x24] ;  /* 0x00002400011c7983 */ /* 0x000ea20000300800 */
[----:B------:R0:W-:Y:S04]  /*33be0*/  STL [R1+0x30], R27 ;  /* 0x0000301b01007387 */ /* 0x0001e80000100800 */
[----:B0-----:R-:W2:Y:S01]  /*33bf0*/  LDL.LU R27, [R1+0x20] ;  /* 0x00002000011b7983 */ /* 0x001ea20000300800 */
[----:B------:R0:W-:Y:S03]  /*33c00*/  STL [R1+0x28], R10 ;  /* 0x0000280a01007387 */ /* 0x0001e60000100800 */
[----:B0-----:R-:W2:Y:S01]  /*33c10*/  LDL.LU R10, [R1+0x1c] ;  /* 0x00001c00010a7983 */ /* 0x001ea20000300800 */
[----:B---3--:R-:W-:-:S05]  /*33c20*/  IMAD R24, R24, c[0x0][0x190], RZ ;  /* 0x0000640018187a24 */ /* 0x008fca00078e02ff */
[----:B------:R0:W-:Y:S04]  /*33c30*/  STL [R1+0x18], R24 ;  /* 0x0000181801007387 */ /* 0x0001e80000100800 */
[----:B0-----:R-:W3:Y:S01]  /*33c40*/  LDL.LU R24, [R1+0x2b04] ;  /* 0x002b040001187983 */ /* 0x001ee20000300800 */
[----:B----4-:R-:W-:-:S05]  /*33c50*/  IMAD R9, R9, c[0x0][0x190], RZ ;  /* 0x0000640009097a24 */ /* 0x010fca00078e02ff */
[----:B------:R3:W-:Y:S02]  /*33c60*/  STL [R1+0x10], R9 ;  /* 0x0000100901007387 */ /* 0x0007e40000100800 */
[----:B---3--:R-:W-:Y:S02]  /*33c70*/  IMAD R9, R24, c[0x0][0x190], RZ ;  /* 0x0000640018097a24 */ /* 0x008fe400078e02ff */
[----:B------:R-:W3:Y:S01]  /*33c80*/  LDL.LU R24, [R1+0x2b00] ;  /* 0x002b000001187983 */ /* 0x000ee20000300800 */
[----:B--2---:R-:W-:Y:S02]  /*33c90*/  IMAD R8, R8, c[0x0][0x190], RZ ;  /* 0x0000640008087a24 */ /* 0x004fe400078e02ff */
[----:B------:R-:W-:Y:S02]  /*33ca0*/  IMAD R7, R7, c[0x0][0x190], RZ ;  /* 0x0000640007077a24 */ /* 0x000fe400078e02ff */
[----:B------:R-:W-:Y:S02]  /*33cb0*/  IMAD R6, R6, c[0x0][0x190], RZ ;  /* 0x0000640006067a24 */ /* 0x000fe400078e02ff */
[----:B------:R-:W-:Y:S01]  /*33cc0*/  IMAD R5, R5, c[0x0][0x190], RZ ;  /* 0x0000640005057a24 */ /* 0x000fe200078e02ff */
[----:B------:R0:W-:Y:S01]  /*33cd0*/  STL [R1+0x2ac8], R8 ;  /* 0x002ac80801007387 */ /* 0x0001e20000100800 */
[----:B------:R-:W-:Y:S03]  /*33ce0*/  STL [R1], R9 ;  /* 0x0000000901007387 */ /* 0x000fe60000100800 */
[----:B0-----:R-:W2:Y:S01]  /*33cf0*/  LDL.LU R8, [R1+0x4] ;  /* 0x0000040001087983 */ /* 0x001ea20000300800 */
[----:B------:R0:W-:Y:S03]  /*33d00*/  STL [R1+0x2acc], R7 ;  /* 0x002acc0701007387 */ /* 0x0001e60000100800 */
[----:B0-----:R-:W4:Y:S01]  /*33d10*/  LDL.LU R7, [R1+0x8] ;  /* 0x0000080001077983 */ /* 0x001f220000300800 */
[----:B------:R0:W-:Y:S03]  /*33d20*/  STL [R1+0x2ad0], R6 ;  /* 0x002ad00601007387 */ /* 0x0001e60000100800 */
[----:B0-----:R-:W2:Y:S01]  /*33d30*/  LDL.LU R6, [R1+0xc] ;  /* 0x00000c0001067983 */ /* 0x001ea20000300800 */
[----:B------:R0:W-:Y:S03]  /*33d40*/  STL [R1+0x2ad4], R5 ;  /* 0x002ad40501007387 */ /* 0x0001e60000100800 */
[----:B0-----:R-:W2:Y:S01]  /*33d50*/  LDL.LU R5, [R1+0x14] ;  /* 0x0000140001057983 */ /* 0x001ea20000300800 */
[----:B---3--:R-:W-:-:S05]  /*33d60*/  LEA R9, P6, R15, R24, 0x1 ;  /* 0x000000180f097211 */ /* 0x008fca00078c08ff */
[----:B------:R0:W-:Y:S02]  /*33d70*/  STL [R1+0x227c], R9 ;  /* 0x00227c0901007387 */ /* 0x0001e40000100800 */
[----:B0-----:R-:W-:-:S05]  /*33d80*/  LEA R9, P5, R14, R24, 0x1 ;  /* 0x000000180e097211 */ /* 0x001fca00078a08ff */
        /* <DEDUP_REMOVED lines=10> */
[----:B------:R0:W-:Y:S04]  /*33e30*/  STL [R1+0x2294], R9 ;  /* 0x0022940901007387 */ /* 0x0001e80000100800 */
[----:B0-----:R-:W3:Y:S02]  /*33e40*/  LDL.LU R9, [R1+0x2afc] ;  /* 0x002afc0001097983 */ /* 0x001ee40000300800 */
[-C--:B---3--:R-:W-:Y:S02]  /*33e50*/  LEA.HI.X.SX32 R15, R15, R9.reuse, 0x1, P6 ;  /* 0x000000090f0f7211 */ /* 0x088fe400030f0eff */
[----:B------:R-:W-:-:S03]  /*33e60*/  LEA.HI.X.SX32 R14, R14, R9, 0x1, P5 ;  /* 0x000000090e0e7211 */ /* 0x000fc600028f0eff */
[----:B------:R0:W-:Y:S02]  /*33e70*/  STL [R1+0x2274], R15 ;  /* 0x0022740f01007387 */ /* 0x0001e40000100800 */
[----:B0-----:R-:W-:-:S05]  /*33e80*/  LEA R15, P6, R27, R24, 0x1 ;  /* 0x000000181b0f7211 */ /* 0x001fca00078c08ff */
[----:B------:R0:W-:Y:S01]  /*33e90*/  STL [R1+0x2278], R15 ;  /* 0x0022780f01007387 */ /* 0x0001e20000100800 */
[----:B------:R-:W-:-:S03]  /*33ea0*/  LEA.HI.X.SX32 R13, R13, R9, 0x1, P4 ;  /* 0x000000090d0d7211 */ /* 0x000fc600020f0eff */
[----:B0-----:R-:W3:Y:S01]  /*33eb0*/  LDL.LU R15, [R1+0x2af8] ;  /* 0x002af800010f7983 */ /* 0x001ee20000300800 */
[----:B------:R0:W-:Y:S02]  /*33ec0*/  STL [R1+0x226c], R14 ;  /* 0x00226c0e01007387 */ /* 0x0001e40000100800 */
[----:B0-----:R-:W-:-:S05]  /*33ed0*/  LEA R14, P5, R10, R24, 0x1 ;  /* 0x000000180a0e7211 */ /* 0x001fca00078a08ff */
[----:B------:R0:W-:Y:S01]  /*33ee0*/  STL [R1+0x2270], R14 ;  /* 0x0022700e01007387 */ /* 0x0001e20000100800 */
[----:B------:R-:W-:-:S03]  /*33ef0*/  LEA.HI.X.SX32 R12, R12, R9, 0x1, P3 ;  /* 0x000000090c0c7211 */ /* 0x000fc600018f0eff */
[----:B0-----:R-:W3:Y:S01]  /*33f00*/  LDL.LU R14, [R1+0x2af4] ;  /* 0x002af400010e7983 */ /* 0x001ee20000300800 */
[----:B------:R2:W-:Y:S02]  /*33f10*/  STL [R1+0x2264], R13 ;  /* 0x0022640d01007387 */ /* 0x0005e40000100800 */
[----:B--2---:R-:W-:-:S05]  /*33f20*/  LEA R13, P4, R5, R24, 0x1 ;  /* 0x00000018050d7211 */ /* 0x004fca00078808ff */
[----:B------:R0:W-:Y:S01]  /*33f30*/  STL [R1+0x2268], R13 ;  /* 0x0022680d01007387 */ /* 0x0001e20000100800 */
[----:B------:R-:W-:-:S03]  /*33f40*/  LEA.HI.X.SX32 R11, R11, R9, 0x1, P2 ;  /* 0x000000090b0b7211 */ /* 0x000fc600010f0eff */
[----:B0-----:R-:W2:Y:S01]  /*33f50*/  LDL.LU R13, [R1+0x2af0] ;  /* 0x002af000010d7983 */ /* 0x001ea20000300800 */
[----:B------:R0:W-:Y:S02]  /*33f60*/  STL [R1+0x225c], R12 ;  /* 0x00225c0c01007387 */ /* 0x0001e40000100800 */
[----:B0-----:R-:W-:-:S05]  /*33f70*/  LEA R12, P3, R6, R24, 0x1 ;  /* 0x00000018060c7211 */ /* 0x001fca00078608ff */
[----:B------:R0:W-:Y:S01]  /*33f80*/  STL [R1+0x2260], R12 ;  /* 0x0022600c01007387 */ /* 0x0001e20000100800 */
[----:B------:R-:W-:-:S03]  /*33f90*/  LEA.HI.X.SX32 R29, R29, R9, 0x1, P1 ;  /* 0x000000091d1d7211 */ /* 0x000fc600008f0eff */
[----:B0-----:R-:W2:Y:S01]  /*33fa0*/  LDL.LU R12, [R1+0x2aec] ;  /* 0x002aec00010c7983 */ /* 0x001ea20000300800 */
[----:B------:R4:W-:Y:S02]  /*33fb0*/  STL [R1+0x2254], R11 ;  /* 0x0022540b01007387 */ /* 0x0009e40000100800 */
[----:B----4-:R-:W-:-:S05]  /*33fc0*/  LEA R11, P2, R7, R24, 0x1 ;  /* 0x00000018070b7211 */ /* 0x010fca00078408ff */
[----:B------:R0:W-:Y:S04]  /*33fd0*/  STL [R1+0x2258], R11 ;  /* 0x0022580b01007387 */ /* 0x0001e80000100800 */
[----:B0-----:R-:W4:Y:S01]  /*33fe0*/  LDL.LU R11, [R1+0x2ae8] ;  /* 0x002ae800010b7983 */ /* 0x001f220000300800 */
[----:B------:R0:W-:Y:S02]  /*33ff0*/  STL [R1+0x224c], R29 ;  /* 0x00224c1d01007387 */ /* 0x0001e40000100800 */
[----:B0-----:R-:W-:-:S05]  /*34000*/  LEA R29, P1, R8, R24, 0x1 ;  /* 0x00000018081d7211 */ /* 0x001fca00078208ff */
[----:B------:R0:W-:Y:S04]  /*34010*/  STL [R1+0x2250], R29 ;  /* 0x0022501d01007387 */ /* 0x0001e80000100800 */
[----:B0-----:R-:W2:Y:S01]  /*34020*/  LDL.LU R29, [R1+0x2ae4] ;  /* 0x002ae400011d7983 */ /* 0x001ea20000300800 */
[----:B------:R-:W-:-:S05]  /*34030*/  LEA.HI.X.SX32 R28, R28, R9, 0x1, P0 ;  /* 0x000000091c1c7211 */ /* 0x000fca00000f0eff */
[----:B------:R2:W-:Y:S02]  /*34040*/  STL [R1+0x2244], R28 ;  /* 0x0022441c01007387 */ /* 0x0005e40000100800 */
[----:B--2---:R-:W-:-:S05]  /*34050*/  LEA R28, P0, R29, R24, 0x1 ;  /* 0x000000181d1c7211 */ /* 0x004fca00078008ff */
        /* <DEDUP_REMOVED lines=13> */
[----:B------:R2:W-:Y:S01]  /*34130*/  STL [R1+0x222c], R5 ;  /* 0x00222c0501007387 */ /* 0x0005e20000100800 */
[----:B------:R-:W-:Y:S02]  /*34140*/  IMAD R23, R23, c[0x0][0x190], RZ ;  /* 0x0000640017177a24 */ /* 0x000fe400078e02ff */
[----:B------:R-:W-:Y:S01]  /*34150*/  IMAD R26, R26, c[0x0][0x190], RZ ;  /* 0x000064001a1a7a24 */ /* 0x000fe200078e02ff */
[----:B--2---:R-:W-:-:S05]  /*34160*/  LEA R5, P4, R10, R24, 0x1 ;  /* 0x000000180a057211 */ /* 0x004fca00078808ff */
[----:B------:R0:W-:Y:S02]  /*34170*/  STL [R1+0x2230], R5 ;  /* 0x0022300501007387 */ /* 0x0001e40000100800 */
[----:B0-----:R-:W-:Y:S01]  /*34180*/  LEA.HI.X.SX32 R5, R6, R9, 0x1, P3 ;  /* 0x0000000906057211 */ /* 0x001fe200018f0eff */
[----:B----4-:R-:W-:-:S04]  /*34190*/  LEA R6, P3, R11, R24, 0x1 ;  /* 0x000000180b067211 */ /* 0x010fc800078608ff */
[----:B------:R0:W-:Y:S01]  /*341a0*/  STL [R1+0x2224], R5 ;  /* 0x0022240501007387 */ /* 0x0001e20000100800 */
[----:B------:R1:W-:Y:S01]  /*341b0*/  STL [R1+0x2228], R6 ;  /* 0x0022280601007387 */ /* 0x0003e20000100800 */
[-C--:B0-----:R-:W-:Y:S01]  /*341c0*/  LEA.HI.X.SX32 R5, R7, R9.reuse, 0x1, P2 ;  /* 0x0000000907057211 */ /* 0x081fe200010f0eff */
[----:B------:R-:W-:Y:S01]  /*341d0*/  LEA R7, P2, R12, R24, 0x1 ;  /* 0x000000180c077211 */ /* 0x000fe200078408ff */
[----:B-1----:R-:W-:-:S03]  /*341e0*/  LEA.HI.X.SX32 R6, R8, R9, 0x1, P1 ;  /* 0x0000000908067211 */ /* 0x002fc600008f0eff */
[----:B------:R0:W-:Y:S01]  /*341f0*/  STL [R1+0x221c], R5 ;  /* 0x00221c0501007387 */ /* 0x0001e20000100800 */
[----:B------:R1:W-:Y:S02]  /*34200*/  STL [R1+0x2220], R7 ;  /* 0x0022200701007387 */ /* 0x0003e40000100800 */
[----:B------:R3:W-:Y:S01]  /*34210*/  STL [R1+0x2214], R6 ;  /* 0x0022140601007387 */ /* 0x0007e20000100800 */
[-C--:B0-----:R-:W-:Y:S02]  /*34220*/  LEA R5, P1, R13, R24.reuse, 0x1 ;  /* 0x000000180d057211 */ /* 0x081fe400078208ff */
[-C--:B-1----:R-:W-:Y:S01]  /*34230*/  LEA.HI.X.SX32 R7, R29, R9.reuse, 0x1, P0 ;  /* 0x000000091d077211 */ /* 0x082fe200000f0eff */
[-C--:B---3--:R-:W-:Y:S02]  /*34240*/  LEA R6, P0, R14, R24.reuse, 0x1 ;  /* 0x000000180e067211 */ /* 0x088fe400078008ff */
[----:B------:R0:W-:Y:S02]  /*34250*/  STL [R1+0x2218], R5 ;  /* 0x0022180501007387 */ /* 0x0001e40000100800 */
[----:B------:R1:W-:Y:S01]  /*34260*/  STL [R1+0x220c], R7 ;  /* 0x00220c0701007387 */ /* 0x0003e20000100800 */
[-C--:B0-----:R-:W-:Y:S01]  /*34270*/  LEA.HI.X.SX32 R5, R28, R9.reuse, 0x1, P6 ;  /* 0x000000091c057211 */ /* 0x081fe200030f0eff */
[-C--:B-1----:R-:W-:Y:S01]  /*34280*/  LEA R7, P6, R15, R24.reuse, 0x1 ;  /* 0x000000180f077211 */ /* 0x082fe200078c08ff */
[----:B------:R-:W2:Y:S01]  /*34290*/  LDL.LU R28, [R1+0x258] ;  /* 0x00025800011c7983 */ /* 0x000ea20000300800 */
[----:B------:R0:W-:Y:S02]  /*342a0*/  STL [R1+0x2210], R6 ;  /* 0x0022100601007387 */ /* 0x0001e40000100800 */
[----:B------:R1:W-:Y:S01]  /*342b0*/  STL [R1+0x2204], R5 ;  /* 0x0022040501007387 */ /* 0x0003e20000100800 */
[----:B------:R3:W-:Y:S01]  /*342c0*/  STL [R1+0x2208], R7 ;  /* 0x0022080701007387 */ /* 0x0007e20000100800 */
[-C--:B0-----:R-:W-:Y:S01]  /*342d0*/  LEA.HI.X.SX32 R6, R27, R9.reuse, 0x1, P5 ;  /* 0x000000091b067211 */ /* 0x081fe200028f0eff */
[----:B-1----:R-:W-:Y:S01]  /*342e0*/  LEA R5, P5, R16, R24, 0x1 ;  /* 0x0000001810057211 */ /* 0x002fe200078a08ff */
[----:B---3--:R-:W-:-:S03]  /*342f0*/  LEA.HI.X.SX32 R7, R10, R9, 0x1, P4 ;  /* 0x000000090a077211 */ /* 0x008fc600020f0eff */
[----:B------:R5:W-:Y:S01]  /*34300*/  STL [R1+0x21fc], R6 ;  /* 0x0021fc0601007387 */ /* 0x000be20000100800 */
[----:B------:R0:W-:Y:S02]  /*34310*/  STL [R1+0x2200], R5 ;  /* 0x0022000501007387 */ /* 0x0001e40000100800 */
[----:B------:R-:W-:Y:S01]  /*34320*/  STL [R1+0x21f4], R7 ;  /* 0x0021f40701007387 */ /* 0x000fe20000100800 */
[-C--:B-----5:R-:W-:Y:S02]  /*34330*/  LEA R6, P4, R17, R24.reuse, 0x1 ;  /* 0x0000001811067211 */ /* 0x0a0fe400078808ff */
[----:B0-----:R-:W-:Y:S02]  /*34340*/  LEA.HI.X.SX32 R5, R11, R9, 0x1, P3 ;  /* 0x000000090b057211 */ /* 0x001fe400018f0eff */
[----:B------:R-:W3:Y:S01]  /*34350*/  LDL.LU R11, [R1+0x280] ;  /* 0x00028000010b7983 */ /* 0x000ee20000300800 */
[----:B------:R0:W-:Y:S02]  /*34360*/  STL [R1+0x21f8], R6 ;  /* 0x0021f80601007387 */ /* 0x0001e40000100800 */
[----:B------:R1:W-:Y:S01]  /*34370*/  STL [R1+0x21ec], R5 ;  /* 0x0021ec0501007387 */ /* 0x0003e20000100800 */
[----:B0-----:R-:W-:-:S02]  /*34380*/  LEA R6, P3, R18, R24, 0x1 ;  /* 0x0000001812067211 */ /* 0x001fc400078608ff */
[-C--:B-1----:R-:W-:Y:S02]  /*34390*/  LEA.HI.X.SX32 R5, R12, R9.reuse, 0x1, P2 ;  /* 0x000000090c057211 */ /* 0x082fe400010f0eff */
[----:B------:R-:W4:Y:S01]  /*343a0*/  LDL.LU R12, [R1+0x268] ;  /* 0x00026800010c7983 */ /* 0x000f220000300800 */
[----:B------:R0:W-:Y:S02]  /*343b0*/  STL [R1+0x21f0], R6 ;  /* 0x0021f00601007387 */ /* 0x0001e40000100800 */
[----:B------:R-:W5:Y:S02]  /*343c0*/  LDL.LU R10, [R1+0x2a8] ;  /* 0x0002a800010a7983 */ /* 0x000f640000300800 */
[----:B------:R1:W-:Y:S01]  /*343d0*/  STL [R1+0x21e4], R5 ;  /* 0x0021e40501007387 */ /* 0x0003e20000100800 */
[----:B------:R-:W3:Y:S01]  /*343e0*/  LDL.LU R27, [R1+0x2b8] ;  /* 0x0002b800011b7983 */ /* 0x000ee20000300800 */
[----:B0-----:R-:W-:Y:S02]  /*343f0*/  LEA R6, P2, R19, R24, 0x1 ;  /* 0x0000001813067211 */ /* 0x001fe400078408ff */
[----:B-1----:R-:W-:-:S03]  /*34400*/  LEA.HI.X.SX32 R5, R13, R9, 0x1, P1 ;  /* 0x000000090d057211 */ /* 0x002fc600008f0eff */
[----:B------:R0:W-:Y:S02]  /*34410*/  STL [R1+0x21e8], R6 ;  /* 0x0021e80601007387 */ /* 0x0001e40000100800 */
[----:B------:R1:W-:Y:S02]  /*34420*/  STL [R1+0x21dc], R5 ;  /* 0x0021dc0501007387 */ /* 0x0003e40000100800 */
[----:B------:R-:W5:Y:S01]  /*34430*/  LDL.LU R29, [R1+0x2d0] ;  /* 0x0002d000011d7983 */ /* 0x000f620000300800 */
[-C--:B0-----:R-:W-:Y:S02]  /*34440*/  LEA R6, P1, R20, R24.reuse, 0x1 ;  /* 0x0000001814067211 */ /* 0x081fe400078208ff */
[-C--:B-1----:R-:W-:Y:S01]  /*34450*/  LEA.HI.X.SX32 R5, R14, R9.reuse, 0x1, P0 ;  /* 0x000000090e057211 */ /* 0x082fe200000f0eff */
[-C--:B------:R-:W-:Y:S02]  /*34460*/  LEA R7, P0, R21, R24.reuse, 0x1 ;  /* 0x0000001815077211 */ /* 0x080fe400078008ff */
[----:B------:R0:W-:Y:S02]  /*34470*/  STL [R1+0x21e0], R6 ;  /* 0x0021e00601007387 */ /* 0x0001e40000100800 */
[----:B------:R1:W-:Y:S01]  /*34480*/  STL [R1+0x21d4], R5 ;  /* 0x0021d40501007387 */ /* 0x0003e20000100800 */
[----:B0-----:R-:W-:Y:S01]  /*34490*/  LEA.HI.X.SX32 R6, R15, R9, 0x1, P6 ;  /* 0x000000090f067211 */ /* 0x001fe200030f0eff */
[----:B-1----:R-:W5:Y:S01]  /*344a0*/  LDL.LU R5, [R1+0x2e4] ;  /* 0x0002e40001057983 */ /* 0x002f620000300800 */
[----:B------:R-:W-:Y:S01]  /*344b0*/  STL [R1+0x21d8], R7 ;  /* 0x0021d80701007387 */ /* 0x000fe20000100800 */
[----:B------:R-:W-:-:S02]  /*344c0*/  LEA R8, P6, R22, R24, 0x1 ;  /* 0x0000001816087211 */ /* 0x000fc400078c08ff */
[----:B------:R0:W-:Y:S03]  /*344d0*/  STL [R1+0x21cc], R6 ;  /* 0x0021cc0601007387 */ /* 0x0001e60000100800 */
[----:B------:R1:W-:Y:S01]  /*344e0*/  STL [R1+0x21d0], R8 ;  /* 0x0021d00801007387 */ /* 0x0003e20000100800 */
[-C--:B0-----:R-:W-:Y:S01]  /*344f0*/  LEA.HI.X.SX32 R6, R16, R9.reuse, 0x1, P5 ;  /* 0x0000000910067211 */ /* 0x081fe200028f0eff */
[----:B------:R-:W-:Y:S01]  /*34500*/  LEA R7, P5, R23, R24, 0x1 ;  /* 0x0000001817077211 */ /* 0x000fe200078a08ff */
[----:B-1----:R-:W-:-:S03]  /*34510*/  LEA.HI.X.SX32 R8, R17, R9, 0x1, P4 ;  /* 0x0000000911087211 */ /* 0x002fc600020f0eff */
[----:B------:R0:W-:Y:S04]  /*34520*/  STL [R1+0x21c4], R6 ;  /* 0x0021c40601007387 */ /* 0x0001e80000100800 */
[----:B0-----:R-:W5:Y:S01]  /*34530*/  LDL.LU R6, [R1+0x310] ;  /* 0x0003100001067983 */ /* 0x001f620000300800 */
[----:B------:R0:W-:Y:S02]  /*34540*/  STL [R1+0x21c8], R7 ;  /* 0x0021c80701007387 */ /* 0x0001e40000100800 */
[----:B------:R1:W-:Y:S01]  /*34550*/  STL [R1+0x21bc], R8 ;  /* 0x0021bc0801007387 */ /* 0x0003e20000100800 */
[----:B0-----:R-:W-:Y:S02]  /*34560*/  LEA R7, P4, R26, R24, 0x1 ;  /* 0x000000181a077211 */ /* 0x001fe400078808ff */
[----:B-1----:R-:W-:-:S02]  /*34570*/  LEA.HI.X.SX32 R8, R18, R9, 0x1, P3 ;  /* 0x0000000912087211 */ /* 0x002fc400018f0eff */
[----:B------:R-:W5:Y:S01]  /*34580*/  LDL.LU R18, [R1+0x2f8] ;  /* 0x0002f80001127983 */ /* 0x000f620000300800 */
[----:B------:R0:W-:Y:S03]  /*34590*/  STL [R1+0x21c0], R7 ;  /* 0x0021c00701007387 */ /* 0x0001e60000100800 */
[----:B0-----:R-:W5:Y:S01]  /*345a0*/  LDL.LU R7, [R1+0x324] ;  /* 0x0003240001077983 */ /* 0x001f620000300800 */
[----:B------:R0:W-:Y:S02]  /*345b0*/  STL [R1+0x21b4], R8 ;  /* 0x0021b40801007387 */ /* 0x0001e40000100800 */
[----:B0-----:R-:W-:Y:S02]  /*345c0*/  LEA.HI.X.SX32 R8, R19, R9, 0x1, P2 ;  /* 0x0000000913087211 */ /* 0x001fe400010f0eff */
[----:B------:R-:W5:Y:S01]  /*345d0*/  LDL.LU R19, [R1+0x290] ;  /* 0x0002900001137983 */ /* 0x000f620000300800 */
[----:B--2---:R-:W-:-:S05]  /*345e0*/  LEA R13, P3, R28, R24, 0x1 ;  /* 0x000000181c0d7211 */ /* 0x004fca00078608ff */
[----:B------:R-:W-:Y:S01]  /*345f0*/  STL [R1+0x21b8], R13 ;  /* 0x0021b80d01007387 */ /* 0x000fe20000100800 */
[----:B------:R-:W2:Y:S02]  /*34600*/  LDL.LU R17, [R1+0x338] ;  /* 0x0003380001117983 */ /* 0x000ea40000300800 */
[----:B------:R0:W-:Y:S02]  /*34610*/  STL [R1+0x21ac], R8 ;  /* 0x0021ac0801007387 */ /* 0x0001e40000100800 */
[----:B0-----:R-:W2:Y:S01]  /*34620*/  LDL.LU R8, [R1+0x350] ;  /* 0x0003500001087983 */ /* 0x001ea20000300800 */
[----:B------:R-:W-:Y:S02]  /*34630*/  LEA.HI.X.SX32 R13, R20, R9, 0x1, P1 ;  /* 0x00000009140d7211 */ /* 0x000fe400008f0eff */
[----:B----4-:R-:W-:-:S05]  /*34640*/  LEA R14, P2, R12, R24, 0x1 ;  /* 0x000000180c0e7211 */ /* 0x010fca00078408ff */
[----:B------:R3:W-:Y:S01]  /*34650*/  STL [R1+0x21b0], R14 ;  /* 0x0021b00e01007387 */ /* 0x0007e20000100800 */
[----:B------:R0:W-:Y:S02]  /*34660*/  STL [R1+0x21a4], R13 ;  /* 0x0021a40d01007387 */ /* 0x0001e40000100800 */
[----:B------:R-:W4:Y:S01]  /*34670*/  LDL.LU R16, [R1+0x360] ;  /* 0x0003600001107983 */ /* 0x000f220000300800 */
[----:B---3--:R-:W-:Y:S02]  /*34680*/  LEA R14, P1, R11, R24, 0x1 ;  /* 0x000000180b0e7211 */ /* 0x008fe400078208ff */
[----:B0-----:R-:W-:-:S03]  /*34690*/  LEA.HI.X.SX32 R13, R21, R9, 0x1, P0 ;  /* 0x00000009150d7211 */ /* 0x001fc600000f0eff */
[----:B------:R-:W-:Y:S02]  /*346a0*/  STL [R1+0x21a8], R14 ;  /* 0x0021a80e01007387 */ /* 0x000fe40000100800 */
[----:B------:R0:W-:Y:S02]  /*346b0*/  STL [R1+0x219c], R13 ;  /* 0x00219c0d01007387 */ /* 0x0001e40000100800 */
[----:B------:R-:W3:Y:S01]  /*346c0*/  LDL.LU R15, [R1+0x378] ;  /* 0x00037800010f7983 */ /* 0x000ee20000300800 */
[----:B0-----:R-:W-:Y:S01]  /*346d0*/  LEA.HI.X.SX32 R13, R22, R9, 0x1, P6 ;  /* 0x00000009160d7211 */ /* 0x001fe200030f0eff */
[-C--:B-----5:R-:W-:Y:S01]  /*346e0*/  LEA R20, P6, R10, R24.reuse, 0x1 ;  /* 0x000000180a147211 */ /* 0x0a0fe200078c08ff */
[----:B------:R-:W-:-:S05]  /*346f0*/  LEA R14, P0, R19, R24, 0x1 ;  /* 0x00000018130e7211 */ /* 0x000fca00078008ff */
[----:B------:R0:W-:Y:S01]  /*34700*/  STL [R1+0x21a0], R14 ;  /* 0x0021a00e01007387 */ /* 0x0001e20000100800 */
[----:B------:R1:W-:Y:S03]  /*34710*/  STL [R1+0x2194], R13 ;  /* 0x0021940d01007387 */ /* 0x0003e60000100800 */
[----:B0-----:R-:W5:Y:S01]  /*34720*/  LDL.LU R14, [R1+0x388] ;  /* 0x00038800010e7983 */ /* 0x001f620000300800 */
[----:B-1----:R-:W-:Y:S01]  /*34730*/  LEA.HI.X.SX32 R13, R23, R9, 0x1, P5 ;  /* 0x00000009170d7211 */ /* 0x002fe200028f0eff */
[----:B------:R0:W-:Y:S01]  /*34740*/  STL [R1+0x2198], R20 ;  /* 0x0021981401007387 */ /* 0x0001e20000100800 */
[----:B------:R-:W-:-:S03]  /*34750*/  LEA R21, P5, R27, R24, 0x1 ;  /* 0x000000181b157211 */ /* 0x000fc600078a08ff */
[----:B------:R1:W-:Y:S01]  /*34760*/  STL [R1+0x218c], R13 ;  /* 0x00218c0d01007387 */ /* 0x0003e20000100800 */
[----:B0-----:R-:W-:-:S03]  /*34770*/  LEA.HI.X.SX32 R20, R26, R9, 0x1, P4 ;  /* 0x000000091a147211 */ /* 0x001fc600020f0eff */
[----:B-1----:R-:W5:Y:S01]  /*34780*/  LDL.LU R13, [R1+0x3a0] ;  /* 0x0003a000010d7983 */ /* 0x002f620000300800 */
[----:B------:R-:W-:Y:S02]  /*34790*/  STL [R1+0x2190], R21 ;  /* 0x0021901501007387 */ /* 0x000fe40000100800 */
[----:B------:R0:W-:Y:S02]  /*347a0*/  STL [R1+0x12b8], R20 ;  /* 0x0012b81401007387 */ /* 0x0001e40000100800 */
[----:B0-----:R-:W-:Y:S02]  /*347b0*/  LEA.HI.X.SX32 R20, R28, R9, 0x1, P3 ;  /* 0x000000091c147211 */ /* 0x001fe400018f0eff */
[----:B------:R-:W5:Y:S01]  /*347c0*/  LDL.LU R28, [R1+0x3b4] ;  /* 0x0003b400011c7983 */ /* 0x000f620000300800 */
[----:B------:R-:W-:-:S05]  /*347d0*/  LEA R21, P4, R29, R24, 0x1 ;  /* 0x000000181d157211 */ /* 0x000fca00078808ff */
[----:B------:R0:W-:Y:S01]  /*347e0*/  STL [R1+0x12d8], R21 ;  /* 0x0012d81501007387 */ /* 0x0001e20000100800 */
[----:B------:R1:W-:Y:S01]  /*347f0*/  STL [R1+0x12bc], R20 ;  /* 0x0012bc1401007387 */ /* 0x0003e20000100800 */
[-C--:B0-----:R-:W-:Y:S02]  /*34800*/  LEA R21, P3, R5, R24.reuse, 0x1 ;  /* 0x0000001805157211 */ /* 0x081fe400078608ff */
[----:B-1----:R-:W-:Y:S02]  /*34810*/  LEA.HI.X.SX32 R20, R12, R9, 0x1, P2 ;  /* 0x000000090c147211 */ /* 0x002fe400010f0eff */
[----:B------:R-:W5:Y:S01]  /*34820*/  LDL.LU R12, [R1+0x3c8] ;  /* 0x0003c800010c7983 */ /* 0x000f620000300800 */
[----:B------:R0:W-:Y:S02]  /*34830*/  STL [R1+0x12e0], R21 ;  /* 0x0012e01501007387 */ /* 0x0001e40000100800 */
[----:B------:R1:W-:Y:S01]  /*34840*/  STL [R1+0x12c0], R20 ;  /* 0x0012c01401007387 */ /* 0x0003e20000100800 */
[----:B0-----:R-:W-:-:S02]  /*34850*/  LEA R21, P2, R18, R24, 0x1 ;  /* 0x0000001812157211 */ /* 0x001fc400078408ff */
[-C--:B-1----:R-:W-:Y:S02]  /*34860*/  LEA.HI.X.SX32 R20, R11, R9.reuse, 0x1, P1 ;  /* 0x000000090b147211 */ /* 0x082fe400008f0eff */
[----:B------:R-:W5:Y:S01]  /*34870*/  LDL.LU R11, [R1+0x3e0] ;  /* 0x0003e000010b7983 */ /* 0x000f620000300800 */
[----:B------:R0:W-:Y:S02]  /*34880*/  STL [R1+0x12e8], R21 ;  /* 0x0012e81501007387 */ /* 0x0001e40000100800 */
        /* <DEDUP_REMOVED lines=9> */
[----:B------:R-:W-:Y:S02]  /*34920*/  STL [R1+0x12f8], R21 ;  /* 0x0012f81501007387 */ /* 0x000fe40000100800 */
[----:B------:R0:W-:Y:S02]  /*34930*/  STL [R1+0x12cc], R20 ;  /* 0x0012cc1401007387 */ /* 0x0001e40000100800 */
[----:B0-----:R-:W-:Y:S02]  /*34940*/  LEA.HI.X.SX32 R20, R27, R9, 0x1, P5 ;  /* 0x000000091b147211 */ /* 0x001fe400028f0eff */
[----:B------:R-:W5:Y:S01]  /*34950*/  LDL.LU R27, [R1+0x420] ;  /* 0x00042000011b7983 */ /* 0x000f620000300800 */
[----:B--2---:R-:W-:-:S05]  /*34960*/  LEA R21, P6, R17, R24, 0x1 ;  /* 0x0000001811157211 */ /* 0x004fca00078c08ff */
[----:B------:R0:W-:Y:S01]  /*34970*/  STL [R1+0x1300], R21 ;  /* 0x0013001501007387 */ /* 0x0001e20000100800 */
[----:B------:R1:W-:Y:S01]  /*34980*/  STL [R1+0x12d0], R20 ;  /* 0x0012d01401007387 */ /* 0x0003e20000100800 */
[----:B0-----:R-:W-:Y:S02]  /*34990*/  LEA R21, P5, R8, R24, 0x1 ;  /* 0x0000001808157211 */ /* 0x001fe400078a08ff */
[-C--:B-1----:R-:W-:Y:S02]  /*349a0*/  LEA.HI.X.SX32 R20, R29, R9.reuse, 0x1, P4 ;  /* 0x000000091d147211 */ /* 0x082fe400020f0eff */
[----:B------:R-:W2:Y:S01]  /*349b0*/  LDL.LU R29, [R1+0x430] ;  /* 0x00043000011d7983 */ /* 0x000ea20000300800 */
[----:B------:R-:W-:Y:S02]  /*349c0*/  STL [R1+0x1308], R21 ;  /* 0x0013081501007387 */ /* 0x000fe40000100800 */
[----:B------:R0:W-:Y:S02]  /*349d0*/  STL [R1+0x12d4], R20 ;  /* 0x0012d41401007387 */ /* 0x0001e40000100800 */
[----:B0-----:R-:W-:-:S02]  /*349e0*/  LEA.HI.X.SX32 R20, R5, R9, 0x1, P3 ;  /* 0x0000000905147211 */ /* 0x001fc400018f0eff */
[----:B------:R-:W2:Y:S01]  /*349f0*/  LDL.LU R5, [R1+0x448] ;  /* 0x0004480001057983 */ /* 0x000ea20000300800 */
[----:B----4-:R-:W-:-:S05]  /*34a00*/  LEA R21, P4, R16, R24, 0x1 ;  /* 0x0000001810157211 */ /* 0x010fca00078808ff */
[----:B------:R-:W-:Y:S01]  /*34a10*/  STL [R1+0x1310], R21 ;  /* 0x0013101501007387 */ /* 0x000fe20000100800 */
[----:B------:R0:W-:Y:S02]  /*34a20*/  STL [R1+0x12dc], R20 ;  /* 0x0012dc1401007387 */ /* 0x0001e40000100800 */
[-C--:B0-----:R-:W-:Y:S02]  /*34a30*/  LEA.HI.X.SX32 R20, R18, R9.reuse, 0x1, P2 ;  /* 0x0000000912147211 */ /* 0x081fe400010f0eff */
[----:B---3--:R-:W-:Y:S01]  /*34a40*/  LEA R21, P3, R15, R24, 0x1 ;  /* 0x000000180f157211 */ /* 0x008fe200078608ff */
[----:B------:R-:W3:Y:S04]  /*34a50*/  LDL.LU R18, [R1+0x458] ;  /* 0x0004580001127983 */ /* 0x000ee80000300800 */
[----:B------:R-:W-:Y:S01]  /*34a60*/  STL [R1+0x1318], R21 ;  /* 0x0013181501007387 */ /* 0x000fe20000100800 */
[----:B------:R0:W-:Y:S02]  /*34a70*/  STL [R1+0x12e4], R20 ;  /* 0x0012e41401007387 */ /* 0x0001e40000100800 */
[----:B0-----:R-:W-:-:S02]  /*34a80*/  LEA.HI.X.SX32 R20, R6, R9, 0x1, P1 ;  /* 0x0000000906147211 */ /* 0x001fc400008f0eff */
[----:B------:R-:W4:Y:S01]  /*34a90*/  LDL.LU R6, [R1+0x470] ;  /* 0x0004700001067983 */ /* 0x000f220000300800 */
[----:B-----5:R-:W-:-:S05]  /*34aa0*/  LEA R21, P2, R14, R24, 0x1 ;  /* 0x000000180e157211 */ /* 0x020fca00078408ff */
[----:B------:R0:W-:Y:S01]  /*34ab0*/  STL [R1+0x1320], R21 ;  /* 0x0013201501007387 */ /* 0x0001e20000100800 */
[----:B------:R1:W-:Y:S01]  /*34ac0*/  STL [R1+0x12ec], R20 ;  /* 0x0012ec1401007387 */ /* 0x0003e20000100800 */
[----:B0-----:R-:W-:Y:S02]  /*34ad0*/  LEA R21, P1, R13, R24, 0x1 ;  /* 0x000000180d157211 */ /* 0x001fe400078208ff */
[-C--:B-1----:R-:W-:Y:S02]  /*34ae0*/  LEA.HI.X.SX32 R20, R7, R9.reuse, 0x1, P0 ;  /* 0x0000000907147211 */ /* 0x082fe400000f0eff */
[----:B------:R-:W5:Y:S01]  /*34af0*/  LDL.LU R7, [R1+0x484] ;  /* 0x0004840001077983 */ /* 0x000f620000300800 */
[----:B------:R-:W-:Y:S02]  /*34b00*/  STL [R1+0x1328], R21 ;  /* 0x0013281501007387 */ /* 0x000fe40000100800 */
[----:B------:R0:W-:Y:S02]  /*34b10*/  STL [R1+0x12f4], R20 ;  /* 0x0012f41401007387 */ /* 0x0001e40000100800 */
[----:B0-----:R-:W-:-:S02]  /*34b20*/  LEA.HI.X.SX32 R20, R17, R9, 0x1, P6 ;  /* 0x0000000911147211 */ /* 0x001fc400030f0eff */
[----:B------:R-:W5:Y:S01]  /*34b30*/  LDL.LU R17, [R1+0x498] ;  /* 0x0004980001117983 */ /* 0x000f620000300800 */
[----:B------:R-:W-:-:S05]  /*34b40*/  LEA R21, P0, R28, R24, 0x1 ;  /* 0x000000181c157211 */ /* 0x000fca00078008ff */
[----:B------:R-:W-:Y:S01]  /*34b50*/  STL [R1+0x1330], R21 ;  /* 0x0013301501007387 */ /* 0x000fe20000100800 */
        /* <DEDUP_REMOVED lines=38> */
[----:B---3--:R-:W-:-:S05]  /*34dc0*/  LEA R21, P6, R18, R24, 0x1 ;  /* 0x0000001812157211 */ /* 0x008fca00078c08ff */
[----:B------:R-:W-:Y:S01]  /*34dd0*/  STL [R1+0x1370], R21 ;  /* 0x0013701501007387 */ /* 0x000fe20000100800 */
[----:B------:R0:W-:Y:S02]  /*34de0*/  STL [R1+0x133c], R20 ;  /* 0x00133c1401007387 */ /* 0x0001e40000100800 */
[-C--:B0-----:R-:W-:Y:S02]  /*34df0*/  LEA.HI.X.SX32 R20, R19, R9.reuse, 0x1, P4 ;  /* 0x0000000913147211 */ /* 0x081fe400020f0eff */
[----:B----4-:R-:W-:Y:S01]  /*34e00*/  LEA R21, P5, R6, R24, 0x1 ;  /* 0x0000001806157211 */ /* 0x010fe200078a08ff */
        /* <DEDUP_REMOVED lines=1862> */
[----:B------:R0:W-:Y:S01]  /*3c270*/  STL [R1+0x1ee4], R20 ;  /* 0x001ee41401007387 */ /* 0x0001e20000100800 */
[----:B------:R-:W-:-:S02]  /*3c280*/  LEA.HI.X.SX32 R19, R19, R9, 0x1, P1 ;  /* 0x0000000913137211 */ /* 0x000fc400008f0eff */
[----:B0-----:R-:W-:Y:S02]  /*3c290*/  LEA.HI.X.SX32 R20, R11, R9, 0x1, P2 ;  /* 0x000000090b147211 */ /* 0x001fe400010f0eff */
[----:B------:R-:W4:Y:S01]  /*3c2a0*/  LDL.LU R11, [R1+0x128] ;  /* 0x00012800010b7983 */ /* 0x000f220000300800 */
[----:B-----5:R-:W-:-:S05]  /*3c2b0*/  LEA R21, P3, R18, R24, 0x1 ;  /* 0x0000001812157211 */ /* 0x020fca00078608ff */
[----:B------:R0:W-:Y:S01]  /*3c2c0*/  STL [R1+0x1f20], R21 ;  /* 0x001f201501007387 */ /* 0x0001e20000100800 */
[----:B------:R1:W-:Y:S01]  /*3c2d0*/  STL [R1+0x1eec], R20 ;  /* 0x001eec1401007387 */ /* 0x0003e20000100800 */
[----:B0-----:R-:W-:Y:S02]  /*3c2e0*/  LEA R21, P2, R6, R24, 0x1 ;  /* 0x0000001806157211 */ /* 0x001fe400078408ff */
[----:B-1----:R-:W5:Y:S04]  /*3c2f0*/  LDL.LU R20, [R1+0x124] ;  /* 0x0001240001147983 */ /* 0x002f680000300800 */
[----:B------:R-:W-:Y:S01]  /*3c300*/  STL [R1+0x1f28], R21 ;  /* 0x001f281501007387 */ /* 0x000fe20000100800 */
        /* <DEDUP_REMOVED lines=11> */
[----:B0-----:R-:W-:Y:S02]  /*3c3c0*/  LEA R21, P6, R8, R24, 0x1 ;  /* 0x0000001808157211 */ /* 0x001fe400078c08ff */
[-C--:B-1----:R-:W-:Y:S02]  /*3c3d0*/  LEA.HI.X.SX32 R19, R29, R9.reuse, 0x1, P5 ;  /* 0x000000091d137211 */ /* 0x082fe400028f0eff */
[----:B------:R-:W5:Y:S01]  /*3c3e0*/  LDL.LU R29, [R1+0x118] ;  /* 0x00011800011d7983 */ /* 0x000f620000300800 */
[----:B------:R0:W-:Y:S02]  /*3c3f0*/  STL [R1+0x1f40], R21 ;  /* 0x001f401501007387 */ /* 0x0001e40000100800 */
[----:B------:R1:W-:Y:S01]  /*3c400*/  STL [R1+0x1f0c], R19 ;  /* 0x001f0c1301007387 */ /* 0x0003e20000100800 */
[----:B------:R-:W-:-:S02]  /*3c410*/  LEA.HI.X.SX32 R18, R18, R9, 0x1, P3 ;  /* 0x0000000912127211 */ /* 0x000fc400018f0eff */
[-C--:B0-----:R-:W-:Y:S02]  /*3c420*/  LEA R21, P5, R16, R24.reuse, 0x1 ;  /* 0x0000001810157211 */ /* 0x081fe400078a08ff */
[----:B-1----:R-:W-:Y:S02]  /*3c430*/  LEA.HI.X.SX32 R19, R5, R9, 0x1, P4 ;  /* 0x0000000905137211 */ /* 0x002fe400020f0eff */
[----:B------:R-:W5:Y:S01]  /*3c440*/  LDL.LU R5, [R1+0x114] ;  /* 0x0001140001057983 */ /* 0x000f620000300800 */
[----:B------:R0:W-:Y:S02]  /*3c450*/  STL [R1+0x1f48], R21 ;  /* 0x001f481501007387 */ /* 0x0001e40000100800 */
[----:B------:R1:W-:Y:S01]  /*3c460*/  STL [R1+0x1f14], R19 ;  /* 0x001f141301007387 */ /* 0x0003e20000100800 */
[-C--:B0-----:R-:W-:Y:S01]  /*3c470*/  LEA R21, P4, R15, R24.reuse, 0x1 ;  /* 0x000000180f157211 */ /* 0x081fe200078808ff */
[----:B-1----:R-:W5:Y:S04]  /*3c480*/  LDL.LU R19, [R1+0x110] ;  /* 0x0001100001137983 */ /* 0x002f680000300800 */
[----:B------:R0:W-:Y:S01]  /*3c490*/  STL [R1+0x1f50], R21 ;  /* 0x001f501501007387 */ /* 0x0001e20000100800 */
[----:B------:R1:W-:Y:S01]  /*3c4a0*/  STL [R1+0x1f1c], R18 ;  /* 0x001f1c1201007387 */ /* 0x0003e20000100800 */
[----:B0-----:R-:W-:-:S02]  /*3c4b0*/  LEA R21, P3, R14, R24, 0x1 ;  /* 0x000000180e157211 */ /* 0x001fc400078608ff */
[-C--:B-1----:R-:W-:Y:S02]  /*3c4c0*/  LEA.HI.X.SX32 R18, R6, R9.reuse, 0x1, P2 ;  /* 0x0000000906127211 */ /* 0x082fe400010f0eff */
[----:B------:R-:W5:Y:S01]  /*3c4d0*/  LDL.LU R6, [R1+0x10c] ;  /* 0x00010c0001067983 */ /* 0x000f620000300800 */
[----:B------:R-:W-:Y:S02]  /*3c4e0*/  STL [R1+0x1f58], R21 ;  /* 0x001f581501007387 */ /* 0x000fe40000100800 */
[----:B------:R0:W-:Y:S01]  /*3c4f0*/  STL [R1+0x1f24], R18 ;  /* 0x001f241201007387 */ /* 0x0001e20000100800 */
[-C--:B------:R-:W-:Y:S02]  /*3c500*/  LEA.HI.X.SX32 R17, R17, R9.reuse, 0x1, P0 ;  /* 0x0000000911117211 */ /* 0x080fe400000f0eff */
[----:B0-----:R-:W-:Y:S02]  /*3c510*/  LEA.HI.X.SX32 R18, R7, R9, 0x1, P1 ;  /* 0x0000000907127211 */ /* 0x001fe400008f0eff */
[----:B------:R-:W5:Y:S01]  /*3c520*/  LDL.LU R7, [R1+0x108] ;  /* 0x0001080001077983 */ /* 0x000f620000300800 */
[----:B--2---:R-:W-:-:S05]  /*3c530*/  LEA R21, P2, R13, R24, 0x1 ;  /* 0x000000180d157211 */ /* 0x004fca00078408ff */
[----:B------:R0:W-:Y:S01]  /*3c540*/  STL [R1+0x1f60], R21 ;  /* 0x001f601501007387 */ /* 0x0001e20000100800 */
[----:B------:R1:W-:Y:S01]  /*3c550*/  STL [R1+0x1f2c], R18 ;  /* 0x001f2c1201007387 */ /* 0x0003e20000100800 */
[----:B0-----:R-:W-:Y:S02]  /*3c560*/  LEA R21, P1, R28, R24, 0x1 ;  /* 0x000000181c157211 */ /* 0x001fe400078208ff */
[----:B-1----:R-:W2:Y:S04]  /*3c570*/  LDL.LU R18, [R1+0x104] ;  /* 0x0001040001127983 */ /* 0x002ea80000300800 */
[----:B------:R-:W-:Y:S01]  /*3c580*/  STL [R1+0x1f68], R21 ;  /* 0x001f681501007387 */ /* 0x000fe20000100800 */
[----:B------:R0:W-:Y:S02]  /*3c590*/  STL [R1+0x1f34], R17 ;  /* 0x001f341101007387 */ /* 0x0001e40000100800 */
[----:B0-----:R-:W-:-:S02]  /*3c5a0*/  LEA.HI.X.SX32 R17, R8, R9, 0x1, P6 ;  /* 0x0000000908117211 */ /* 0x001fc400030f0eff */
[----:B------:R-:W2:Y:S01]  /*3c5b0*/  LDL.LU R8, [R1+0x100] ;  /* 0x0001000001087983 */ /* 0x000ea20000300800 */
[----:B---3--:R-:W-:-:S05]  /*3c5c0*/  LEA R21, P0, R12, R24, 0x1 ;  /* 0x000000180c157211 */ /* 0x008fca00078008ff */
[----:B------:R-:W-:Y:S01]  /*3c5d0*/  STL [R1+0x1f70], R21 ;  /* 0x001f701501007387 */ /* 0x000fe20000100800 */
[----:B------:R0:W-:Y:S01]  /*3c5e0*/  STL [R1+0x1f3c], R17 ;  /* 0x001f3c1101007387 */ /* 0x0001e20000100800 */
[-C--:B------:R-:W-:Y:S02]  /*3c5f0*/  LEA.HI.X.SX32 R16, R16, R9.reuse, 0x1, P5 ;  /* 0x0000000910107211 */ /* 0x080fe400028f0eff */
[----:B0-----:R-:W3:Y:S01]  /*3c600*/  LDL.LU R17, [R1+0xfc] ;  /* 0x0000fc0001117983 */ /* 0x001ee20000300800 */
[----:B----4-:R-:W-:Y:S02]  /*3c610*/  LEA R21, P6, R11, R24, 0x1 ;  /* 0x000000180b157211 */ /* 0x010fe400078c08ff */
[----:B------:R-:W-:-:S03]  /*3c620*/  LEA.HI.X.SX32 R15, R15, R9, 0x1, P4 ;  /* 0x000000090f0f7211 */ /* 0x000fc600020f0eff */
[----:B------:R-:W-:Y:S01]  /*3c630*/  STL [R1+0x1f78], R21 ;  /* 0x001f781501007387 */ /* 0x000fe20000100800 */
[----:B------:R0:W-:Y:S01]  /*3c640*/  STL [R1+0x1f44], R16 ;  /* 0x001f441001007387 */ /* 0x0001e20000100800 */
[-C--:B------:R-:W-:Y:S02]  /*3c650*/  LEA.HI.X.SX32 R14, R14, R9.reuse, 0x1, P3 ;  /* 0x000000090e0e7211 */ /* 0x080fe400018f0eff */
[----:B0-----:R-:W4:Y:S01]  /*3c660*/  LDL.LU R16, [R1+0xf8] ;  /* 0x0000f80001107983 */ /* 0x001f220000300800 */
[----:B------:R-:W-:Y:S02]  /*3c670*/  LEA.HI.X.SX32 R22, R13, R9, 0x1, P2 ;  /* 0x000000090d167211 */ /* 0x000fe400010f0eff */
[----:B-----5:R-:W-:-:S05]  /*3c680*/  LEA R21, P5, R20, R24, 0x1 ;  /* 0x0000001814157211 */ /* 0x020fca00078a08ff */
[----:B------:R-:W-:Y:S01]  /*3c690*/  STL [R1+0x1f80], R21 ;  /* 0x001f801501007387 */ /* 0x000fe20000100800 */
[----:B------:R0:W-:Y:S03]  /*3c6a0*/  STL [R1+0x1f4c], R15 ;  /* 0x001f4c0f01007387 */ /* 0x0001e60000100800 */
[----:B0-----:R-:W5:Y:S01]  /*3c6b0*/  LDL.LU R15, [R1+0xf4] ;  /* 0x0000f400010f7983 */ /* 0x001f620000300800 */
[----:B------:R-:W-:-:S05]  /*3c6c0*/  LEA R21, P4, R10, R24, 0x1 ;  /* 0x000000180a157211 */ /* 0x000fca00078808ff */
[----:B------:R-:W-:Y:S01]  /*3c6d0*/  STL [R1+0x1f88], R21 ;  /* 0x001f881501007387 */ /* 0x000fe20000100800 */
[----:B------:R0:W-:Y:S03]  /*3c6e0*/  STL [R1+0x1f54], R14 ;  /* 0x001f540e01007387 */ /* 0x0001e60000100800 */
[----:B0-----:R-:W5:Y:S01]  /*3c6f0*/  LDL.LU R14, [R1+0xf0] ;  /* 0x0000f000010e7983 */ /* 0x001f620000300800 */
[----:B------:R-:W-:-:S05]  /*3c700*/  LEA R21, P3, R27, R24, 0x1 ;  /* 0x000000181b157211 */ /* 0x000fca00078608ff */
[----:B------:R-:W-:Y:S01]  /*3c710*/  STL [R1+0x1f90], R21 ;  /* 0x001f901501007387 */ /* 0x000fe20000100800 */
[----:B------:R-:W5:Y:S02]  /*3c720*/  LDL.LU R13, [R1+0xec] ;  /* 0x0000ec00010d7983 */ /* 0x000f640000300800 */
[----:B------:R0:W-:Y:S02]  /*3c730*/  STL [R1+0x1f5c], R22 ;  /* 0x001f5c1601007387 */ /* 0x0001e40000100800 */
[----:B0-----:R-:W-:Y:S02]  /*3c740*/  LEA.HI.X.SX32 R22, R28, R9, 0x1, P1 ;  /* 0x000000091c167211 */ /* 0x001fe400008f0eff */
[----:B------:R-:W-:-:S05]  /*3c750*/  LEA R21, P2, R29, R24, 0x1 ;  /* 0x000000181d157211 */ /* 0x000fca00078408ff */
[----:B------:R0:W-:Y:S01]  /*3c760*/  STL [R1+0x1f98], R21 ;  /* 0x001f981501007387 */ /* 0x0001e20000100800 */
[----:B------:R-:W5:Y:S02]  /*3c770*/  LDL.LU R28, [R1+0xe8] ;  /* 0x0000e800011c7983 */ /* 0x000f640000300800 */
[----:B------:R1:W-:Y:S01]  /*3c780*/  STL [R1+0x1f64], R22 ;  /* 0x001f641601007387 */ /* 0x0003e20000100800 */
[----:B0-----:R-:W-:Y:S02]  /*3c790*/  LEA R21, P1, R5, R24, 0x1 ;  /* 0x0000001805157211 */ /* 0x001fe400078208ff */
[----:B-1----:R-:W-:-:S03]  /*3c7a0*/  LEA.HI.X.SX32 R22, R12, R9, 0x1, P0 ;  /* 0x000000090c167211 */ /* 0x002fc600000f0eff */
        /* <DEDUP_REMOVED lines=8> */
[-C--:B0-----:R-:W-:Y:S02]  /*3c830*/  LEA R21, P6, R6, R24.reuse, 0x1 ;  /* 0x0000001806157211 */ /* 0x081fe400078c08ff */
[-C--:B-1----:R-:W-:Y:S01]  /*3c840*/  LEA.HI.X.SX32 R22, R20, R9.reuse, 0x1, P5 ;  /* 0x0000000914167211 */ /* 0x082fe200028f0eff */
[----:B------:R-:W-:Y:S02]  /*3c850*/  LEA.HI.X.SX32 R20, R10, R9, 0x1, P4 ;  /* 0x000000090a147211 */ /* 0x000fe400020f0eff */
[----:B------:R0:W-:Y:S02]  /*3c860*/  STL [R1+0x1fb0], R21 ;  /* 0x001fb01501007387 */ /* 0x0001e40000100800 */
[----:B------:R-:W-:Y:S02]  /*3c870*/  STL [R1+0x1f7c], R22 ;  /* 0x001f7c1601007387 */ /* 0x000fe40000100800 */
[----:B------:R-:W5:Y:S01]  /*3c880*/  LDL.LU R10, [R1+0xdc] ;  /* 0x0000dc00010a7983 */ /* 0x000f620000300800 */
[----:B0-----:R-:W-:-:S05]  /*3c890*/  LEA R21, P5, R7, R24, 0x1 ;  /* 0x0000001807157211 */ /* 0x001fca00078a08ff */
[----:B------:R-:W-:Y:S01]  /*3c8a0*/  STL [R1+0x1fb8], R21 ;  /* 0x001fb81501007387 */ /* 0x000fe20000100800 */
[----:B------:R0:W-:Y:S02]  /*3c8b0*/  STL [R1+0x1f84], R20 ;  /* 0x001f841401007387 */ /* 0x0001e40000100800 */
[----:B0-----:R-:W-:Y:S02]  /*3c8c0*/  LEA.HI.X.SX32 R20, R27, R9, 0x1, P3 ;  /* 0x000000091b147211 */ /* 0x001fe400018f0eff */
[----:B------:R-:W5:Y:S01]  /*3c8d0*/  LDL.LU R27, [R1+0xd8] ;  /* 0x0000d800011b7983 */ /* 0x000f620000300800 */
[----:B--2---:R-:W-:-:S05]  /*3c8e0*/  LEA R21, P4, R18, R24, 0x1 ;  /* 0x0000001812157211 */ /* 0x004fca00078808ff */
[----:B------:R-:W-:Y:S01]  /*3c8f0*/  STL [R1+0x1fc0], R21 ;  /* 0x001fc01501007387 */ /* 0x000fe20000100800 */
[----:B------:R0:W-:Y:S02]  /*3c900*/  STL [R1+0x1f8c], R20 ;  /* 0x001f8c1401007387 */ /* 0x0001e40000100800 */
[-C--:B0-----:R-:W-:Y:S02]  /*3c910*/  LEA.HI.X.SX32 R20, R29, R9.reuse, 0x1, P2 ;  /* 0x000000091d147211 */ /* 0x081fe400010f0eff */
[----:B------:R-:W-:Y:S01]  /*3c920*/  LEA R21, P3, R8, R24, 0x1 ;  /* 0x0000001808157211 */ /* 0x000fe200078608ff */
[----:B------:R-:W2:Y:S04]  /*3c930*/  LDL.LU R29, [R1+0xd4] ;  /* 0x0000d400011d7983 */ /* 0x000ea80000300800 */
[----:B------:R-:W-:Y:S01]  /*3c940*/  STL [R1+0x1fc8], R21 ;  /* 0x001fc81501007387 */ /* 0x000fe20000100800 */
[----:B------:R0:W-:Y:S02]  /*3c950*/  STL [R1+0x1f94], R20 ;  /* 0x001f941401007387 */ /* 0x0001e40000100800 */
[----:B0-----:R-:W-:-:S02]  /*3c960*/  LEA.HI.X.SX32 R20, R5, R9, 0x1, P1 ;  /* 0x0000000905147211 */ /* 0x001fc400008f0eff */
[----:B------:R-:W2:Y:S01]  /*3c970*/  LDL.LU R5, [R1+0xd0] ;  /* 0x0000d00001057983 */ /* 0x000ea20000300800 */
[----:B---3--:R-:W-:-:S05]  /*3c980*/  LEA R21, P2, R17, R24, 0x1 ;  /* 0x0000001811157211 */ /* 0x008fca00078408ff */
[----:B------:R-:W-:Y:S01]  /*3c990*/  STL [R1+0x1fd0], R21 ;  /* 0x001fd01501007387 */ /* 0x000fe20000100800 */
[----:B------:R0:W-:Y:S01]  /*3c9a0*/  STL [R1+0x1f9c], R20 ;  /* 0x001f9c1401007387 */ /* 0x0001e20000100800 */
[----:B------:R-:W-:Y:S02]  /*3c9b0*/  LEA.HI.X.SX32 R19, R19, R9, 0x1, P0 ;  /* 0x0000000913137211 */ /* 0x000fe400000f0eff */
[----:B0-----:R-:W3:Y:S01]  /*3c9c0*/  LDL.LU R20, [R1+0xcc] ;  /* 0x0000cc0001147983 */ /* 0x001ee20000300800 */
[----:B----4-:R-:W-:-:S05]  /*3c9d0*/  LEA R21, P1, R16, R24, 0x1 ;  /* 0x0000001810157211 */ /* 0x010fca00078208ff */
[----:B------:R0:W-:Y:S01]  /*3c9e0*/  STL [R1+0x1fd8], R21 ;  /* 0x001fd81501007387 */ /* 0x0001e20000100800 */
[----:B------:R1:W-:Y:S01]  /*3c9f0*/  STL [R1+0x1fa4], R19 ;  /* 0x001fa41301007387 */ /* 0x0003e20000100800 */
[----:B0-----:R-:W-:Y:S02]  /*3ca00*/  LEA.HI.X.SX32 R21, R6, R9, 0x1, P6 ;  /* 0x0000000906157211 */ /* 0x001fe400030f0eff */
[----:B-----5:R-:W-:-:S05]  /*3ca10*/  LEA R22, P0, R15, R24, 0x1 ;  /* 0x000000180f167211 */ /* 0x020fca00078008ff */
[----:B------:R-:W-:Y:S01]  /*3ca20*/  STL [R1+0x1fe0], R22 ;  /* 0x001fe01601007387 */ /* 0x000fe20000100800 */
[----:B------:R-:W4:Y:S02]  /*3ca30*/  LDL.LU R6, [R1+0xc8] ;  /* 0x0000c80001067983 */ /* 0x000f240000300800 */
[----:B------:R0:W-:Y:S01]  /*3ca40*/  STL [R1+0x1fac], R21 ;  /* 0x001fac1501007387 */ /* 0x0001e20000100800 */
[----:B-1----:R-:W-:Y:S02]  /*3ca50*/  LEA R19, P6, R14, R24, 0x1 ;  /* 0x000000180e137211 */ /* 0x002fe400078c08ff */
[----:B0-----:R-:W-:-:S03]  /*3ca60*/  LEA.HI.X.SX32 R21, R7, R9, 0x1, P5 ;  /* 0x0000000907157211 */ /* 0x001fc600028f0eff */
[----:B------:R0:W-:Y:S01]  /*3ca70*/  STL [R1+0x1fe8], R19 ;  /* 0x001fe81301007387 */ /* 0x0001e20000100800 */
[----:B------:R-:W5:Y:S03]  /*3ca80*/  LDL.LU R7, [R1+0xc4] ;  /* 0x0000c40001077983 */ /* 0x000f660000300800 */
[----:B------:R-:W-:Y:S01]  /*3ca90*/  STL [R1+0x1fb4], R21 ;  /* 0x001fb41501007387 */ /* 0x000fe20000100800 */
[----:B0-----:R-:W-:-:S05]  /*3caa0*/  LEA R19, P5, R13, R24, 0x1 ;  /* 0x000000180d137211 */ /* 0x001fca00078a08ff */
[----:B------:R0:W-:Y:S04]  /*3cab0*/  STL [R1+0x1ff0], R19 ;  /* 0x001ff01301007387 */ /* 0x0001e80000100800 */
[----:B0-----:R-:W5:Y:S01]  /*3cac0*/  LDL.LU R19, [R1+0xc0] ;  /* 0x0000c00001137983 */ /* 0x001f620000300800 */
[----:B------:R-:W-:Y:S01]  /*3cad0*/  LEA.HI.X.SX32 R21, R18, R9, 0x1, P4 ;  /* 0x0000000912157211 */ /* 0x000fe200020f0eff */
[----:B------:R-:W-:-:S04]  /*3cae0*/  LEA R18, P4, R28, R24, 0x1 ;  /* 0x000000181c127211 */ /* 0x000fc800078808ff */
[----:B------:R0:W-:Y:S01]  /*3caf0*/  STL [R1+0x1fbc], R21 ;  /* 0x001fbc1501007387 */ /* 0x0001e20000100800 */
[----:B------:R1:W-:Y:S01]  /*3cb00*/  STL [R1+0x1ff8], R18 ;  /* 0x001ff81201007387 */ /* 0x0003e20000100800 */
[-C--:B0-----:R-:W-:Y:S01]  /*3cb10*/  LEA.HI.X.SX32 R21, R8, R9.reuse, 0x1, P3 ;  /* 0x0000000908157211 */ /* 0x081fe200018f0eff */
[-C--:B-1----:R-:W-:Y:S01]  /*3cb20*/  LEA R18, P3, R12, R24.reuse, 0x1 ;  /* 0x000000180c127211 */ /* 0x082fe200078608ff */
[----:B------:R-:W5:Y:S03]  /*3cb30*/  LDL.LU R8, [R1+0xbc] ;  /* 0x0000bc0001087983 */ /* 0x000f660000300800 */
[----:B------:R0:W-:Y:S01]  /*3cb40*/  STL [R1+0x1fc4], R21 ;  /* 0x001fc41501007387 */ /* 0x0001e20000100800 */
[----:B------:R1:W-:Y:S01]  /*3cb50*/  STL [R1+0x2000], R18 ;  /* 0x0020001201007387 */ /* 0x0003e20000100800 */
[-C--:B------:R-:W-:Y:S02]  /*3cb60*/  LEA.HI.X.SX32 R16, R16, R9.reuse, 0x1, P1 ;  /* 0x0000000910107211 */ /* 0x080fe400008f0eff */
[-C--:B0-----:R-:W-:Y:S01]  /*3cb70*/  LEA.HI.X.SX32 R21, R17, R9.reuse, 0x1, P2 ;  /* 0x0000000911157211 */ /* 0x081fe200010f0eff */
[----:B------:R-:W-:Y:S01]  /*3cb80*/  LEA R17, P2, R11, R24, 0x1 ;  /* 0x000000180b117211 */ /* 0x000fe200078408ff */
[----:B-1----:R-:W5:Y:S03]  /*3cb90*/  LDL.LU R18, [R1+0xb8] ;  /* 0x0000b80001127983 */ /* 0x002f660000300800 */
[----:B------:R-:W-:Y:S02]  /*3cba0*/  STL [R1+0x1fcc], R21 ;  /* 0x001fcc1501007387 */ /* 0x000fe40000100800 */
[----:B------:R0:W-:Y:S01]  /*3cbb0*/  STL [R1+0x2008], R17 ;  /* 0x0020081101007387 */ /* 0x0001e20000100800 */
[----:B------:R-:W-:-:S02]  /*3cbc0*/  LEA.HI.X.SX32 R15, R15, R9, 0x1, P0 ;  /* 0x000000090f0f7211 */ /* 0x000fc400000f0eff */
[----:B------:R-:W-:Y:S01]  /*3cbd0*/  LEA.HI.X.SX32 R14, R14, R9, 0x1, P6 ;  /* 0x000000090e0e7211 */ /* 0x000fe200030f0eff */
[----:B0-----:R-:W5:Y:S01]  /*3cbe0*/  LDL.LU R17, [R1+0xb4] ;  /* 0x0000b40001117983 */ /* 0x001f620000300800 */
[-C--:B------:R-:W-:Y:S01]  /*3cbf0*/  LEA R21, P1, R10, R24.reuse, 0x1 ;  /* 0x000000180a157211 */ /* 0x080fe200078208ff */
[----:B------:R0:W-:Y:S02]  /*3cc00*/  STL [R1+0x1fd4], R16 ;  /* 0x001fd41001007387 */ /* 0x0001e40000100800 */
[----:B0-----:R-:W5:Y:S02]  /*3cc10*/  LDL.LU R16, [R1+0xb0] ;  /* 0x0000b00001107983 */ /* 0x001f640000300800 */
[----:B------:R-:W-:Y:S02]  /*3cc20*/  STL [R1+0x2010], R21 ;  /* 0x0020101501007387 */ /* 0x000fe40000100800 */
[----:B------:R0:W-:Y:S02]  /*3cc30*/  STL [R1+0x1fdc], R15 ;  /* 0x001fdc0f01007387 */ /* 0x0001e40000100800 */
[----:B0-----:R-:W5:Y:S01]  /*3cc40*/  LDL.LU R15, [R1+0xac] ;  /* 0x0000ac00010f7983 */ /* 0x001f620000300800 */
[----:B------:R-:W-:-:S05]  /*3cc50*/  LEA R21, P0, R27, R24, 0x1 ;  /* 0x000000181b157211 */ /* 0x000fca00078008ff */
[----:B------:R-:W-:Y:S01]  /*3cc60*/  STL [R1+0x2018], R21 ;  /* 0x0020181501007387 */ /* 0x000fe20000100800 */
[----:B------:R0:W-:Y:S03]  /*3cc70*/  STL [R1+0x1fe4], R14 ;  /* 0x001fe40e01007387 */ /* 0x0001e60000100800 */
[----:B0-----:R-:W5:Y:S01]  /*3cc80*/  LDL.LU R14, [R1+0xa8] ;  /* 0x0000a800010e7983 */ /* 0x001f620000300800 */
[----:B------:R-:W-:Y:S02]  /*3cc90*/  LEA.HI.X.SX32 R21, R13, R9, 0x1, P5 ;  /* 0x000000090d157211 */ /* 0x000fe400028f0eff */
[----:B--2---:R-:W-:-:S05]  /*3cca0*/  LEA R22, P6, R29, R24, 0x1 ;  /* 0x000000181d167211 */ /* 0x004fca00078c08ff */
[----:B------:R0:W-:Y:S01]  /*3ccb0*/  STL [R1+0x2020], R22 ;  /* 0x0020201601007387 */ /* 0x0001e20000100800 */
[----:B------:R-:W2:Y:S02]  /*3ccc0*/  LDL.LU R13, [R1+0xa4] ;  /* 0x0000a400010d7983 */ /* 0x000ea40000300800 */
[----:B------:R1:W-:Y:S01]  /*3ccd0*/  STL [R1+0x1fec], R21 ;  /* 0x001fec1501007387 */ /* 0x0003e20000100800 */
[----:B0-----:R-:W-:Y:S02]  /*3cce0*/  LEA R22, P5, R5, R24, 0x1 ;  /* 0x0000001805167211 */ /* 0x001fe400078a08ff */
[----:B-1----:R-:W-:-:S03]  /*3ccf0*/  LEA.HI.X.SX32 R21, R28, R9, 0x1, P4 ;  /* 0x000000091c157211 */ /* 0x002fc600020f0eff */
[----:B------:R-:W-:Y:S01]  /*3cd00*/  STL [R1+0x2028], R22 ;  /* 0x0020281601007387 */ /* 0x000fe20000100800 */
[----:B------:R-:W2:Y:S02]  /*3cd10*/  LDL.LU R28, [R1+0xa0] ;  /* 0x0000a000011c7983 */ /* 0x000ea40000300800 */
[----:B------:R0:W-:Y:S02]  /*3cd20*/  STL [R1+0x1ff4], R21 ;  /* 0x001ff41501007387 */ /* 0x0001e40000100800 */
[----:B0-----:R-:W-:Y:S02]  /*3cd30*/  LEA.HI.X.SX32 R21, R12, R9, 0x1, P3 ;  /* 0x000000090c157211 */ /* 0x001fe400018f0eff */
[----:B---3--:R-:W-:-:S05]  /*3cd40*/  LEA R22, P4, R20, R24, 0x1 ;  /* 0x0000001814167211 */ /* 0x008fca00078808ff */
[----:B------:R-:W-:Y:S01]  /*3cd50*/  STL [R1+0x2030], R22 ;  /* 0x0020301601007387 */ /* 0x000fe20000100800 */
[----:B------:R-:W3:Y:S02]  /*3cd60*/  LDL.LU R12, [R1+0x9c] ;  /* 0x00009c00010c7983 */ /* 0x000ee40000300800 */
[----:B------:R0:W-:Y:S02]  /*3cd70*/  STL [R1+0x1ffc], R21 ;  /* 0x001ffc1501007387 */ /* 0x0001e40000100800 */
[----:B0-----:R-:W-:Y:S02]  /*3cd80*/  LEA.HI.X.SX32 R21, R11, R9, 0x1, P2 ;  /* 0x000000090b157211 */ /* 0x001fe400010f0eff */
[----:B------:R-:W3:Y:S01]  /*3cd90*/  LDL.LU R11, [R1+0x98] ;  /* 0x00009800010b7983 */ /* 0x000ee20000300800 */
[----:B----4-:R-:W-:-:S05]  /*3cda0*/  LEA R22, P3, R6, R24, 0x1 ;  /* 0x0000001806167211 */ /* 0x010fca00078608ff */
[----:B------:R-:W-:Y:S01]  /*3cdb0*/  STL [R1+0x2038], R22 ;  /* 0x0020381601007387 */ /* 0x000fe20000100800 */
[----:B------:R0:W-:Y:S02]  /*3cdc0*/  STL [R1+0x2004], R21 ;  /* 0x0020041501007387 */ /* 0x0001e40000100800 */
[-C--:B0-----:R-:W-:Y:S02]  /*3cdd0*/  LEA.HI.X.SX32 R21, R10, R9.reuse, 0x1, P1 ;  /* 0x000000090a157211 */ /* 0x081fe400008f0eff */
[----:B-----5:R-:W-:Y:S01]  /*3cde0*/  LEA R22, P2, R7, R24, 0x1 ;  /* 0x0000001807167211 */ /* 0x020fe200078408ff */
[----:B------:R-:W4:Y:S04]  /*3cdf0*/  LDL.LU R10, [R1+0x94] ;  /* 0x00009400010a7983 */ /* 0x000f280000300800 */
        /* <DEDUP_REMOVED lines=12> */
[----:B------:R-:W-:Y:S02]  /*3cec0*/  LEA R23, P6, R18, R24, 0x1 ;  /* 0x0000001812177211 */ /* 0x000fe400078c08ff */
[----:B0-----:R-:W-:-:S03]  /*3ced0*/  LEA.HI.X.SX32 R22, R5, R9, 0x1, P5 ;  /* 0x0000000905167211 */ /* 0x001fc600028f0eff */
[----:B------:R-:W-:Y:S01]  /*3cee0*/  STL [R1+0x2058], R23 ;  /* 0x0020581701007387 */ /* 0x000fe20000100800 */
[----:B------:R-:W5:Y:S03]  /*3cef0*/  LDL.LU R5, [R1+0x88] ;  /* 0x0000880001057983 */ /* 0x000f660000300800 */
[----:B------:R0:W-:Y:S01]  /*3cf00*/  STL [R1+0x2024], R22 ;  /* 0x0020241601007387 */ /* 0x0001e20000100800 */
[----:B-1----:R-:W-:Y:S02]  /*3cf10*/  LEA R21, P5, R17, R24, 0x1 ;  /* 0x0000001811157211 */ /* 0x002fe400078a08ff */
[----:B0-----:R-:W-:-:S03]  /*3cf20*/  LEA.HI.X.SX32 R22, R20, R9, 0x1, P4 ;  /* 0x0000000914167211 */ /* 0x001fc600020f0eff */
[----:B------:R0:W-:Y:S01]  /*3cf30*/  STL [R1+0x2060], R21 ;  /* 0x0020601501007387 */ /* 0x0001e20000100800 */
[----:B------:R-:W-:-:S03]  /*3cf40*/  LEA.HI.X.SX32 R20, R6, R9, 0x1, P3 ;  /* 0x0000000906147211 */ /* 0x000fc600018f0eff */
[----:B------:R1:W-:Y:S01]  /*3cf50*/  STL [R1+0x202c], R22 ;  /* 0x00202c1601007387 */ /* 0x0003e20000100800 */
[----:B------:R-:W5:Y:S01]  /*3cf60*/  LDL.LU R6, [R1+0x84] ;  /* 0x0000840001067983 */ /* 0x000f620000300800 */
[----:B0-----:R-:W-:-:S05]  /*3cf70*/  LEA R21, P4, R16, R24, 0x1 ;  /* 0x0000001810157211 */ /* 0x001fca00078808ff */
[----:B------:R0:W-:Y:S01]  /*3cf80*/  STL [R1+0x2068], R21 ;  /* 0x0020681501007387 */ /* 0x0001e20000100800 */
[----:B-1----:R-:W-:-:S03]  /*3cf90*/  LEA R22, P3, R15, R24, 0x1 ;  /* 0x000000180f167211 */ /* 0x002fc600078608ff */
[----:B------:R1:W-:Y:S01]  /*3cfa0*/  STL [R1+0x2034], R20 ;  /* 0x0020341401007387 */ /* 0x0003e20000100800 */
        /* <DEDUP_REMOVED lines=8> */
[----:B------:R-:W-:Y:S01]  /*3d030*/  STL [R1+0x2044], R21 ;  /* 0x0020441501007387 */ /* 0x000fe20000100800 */
[----:B------:R-:W5:Y:S01]  /*3d040*/  LDL.LU R8, [R1+0x7c] ;  /* 0x00007c0001087983 */ /* 0x000f620000300800 */
[----:B--2---:R-:W-:-:S05]  /*3d050*/  LEA R20, P1, R13, R24, 0x1 ;  /* 0x000000180d147211 */ /* 0x004fca00078208ff */
[----:B------:R0:W-:Y:S01]  /*3d060*/  STL [R1+0x2080], R20 ;  /* 0x0020801401007387 */ /* 0x0001e20000100800 */
[----:B------:R1:W-:Y:S01]  /*3d070*/  STL [R1+0x204c], R19 ;  /* 0x00204c1301007387 */ /* 0x0003e20000100800 */
[----:B0-----:R-:W-:Y:S02]  /*3d080*/  LEA R20, P0, R28, R24, 0x1 ;  /* 0x000000181c147211 */ /* 0x001fe400078008ff */
[----:B-1----:R-:W-:-:S03]  /*3d090*/  LEA.HI.X.SX32 R19, R18, R9, 0x1, P6 ;  /* 0x0000000912137211 */ /* 0x002fc600030f0eff */
[----:B------:R-:W-:Y:S01]  /*3d0a0*/  STL [R1+0x2088], R20 ;  /* 0x0020881401007387 */ /* 0x000fe20000100800 */
[----:B------:R-:W2:Y:S02]  /*3d0b0*/  LDL.LU R26, [R1+0x78] ;  /* 0x00007800011a7983 */ /* 0x000ea40000300800 */
[----:B------:R0:W-:Y:S02]  /*3d0c0*/  STL [R1+0x2054], R19 ;  /* 0x0020541301007387 */ /* 0x0001e40000100800 */
[-C--:B0-----:R-:W-:Y:S02]  /*3d0d0*/  LEA.HI.X.SX32 R19, R17, R9.reuse, 0x1, P5 ;  /* 0x0000000911137211 */ /* 0x081fe400028f0eff */
[----:B---3--:R-:W-:Y:S01]  /*3d0e0*/  LEA R18, P6, R12, R24, 0x1 ;  /* 0x000000180c127211 */ /* 0x008fe200078c08ff */
[----:B------:R-:W-:-:S04]  /*3d0f0*/  LEA.HI.X.SX32 R17, R16, R9, 0x1, P4 ;  /* 0x0000000910117211 */ /* 0x000fc800020f0eff */
[----:B------:R0:W-:Y:S01]  /*3d100*/  STL [R1+0x2090], R18 ;  /* 0x0020901201007387 */ /* 0x0001e20000100800 */
[----:B------:R-:W-:Y:S02]  /*3d110*/  STL [R1+0x205c], R19 ;  /* 0x00205c1301007387 */ /* 0x000fe40000100800 */
[----:B------:R-:W3:Y:S01]  /*3d120*/  LDL.LU R23, [R1+0x74] ;  /* 0x0000740001177983 */ /* 0x000ee20000300800 */
[----:B0-----:R-:W-:Y:S02]  /*3d130*/  LEA R18, P5, R11, R24, 0x1 ;  /* 0x000000180b127211 */ /* 0x001fe400078a08ff */
[----:B------:R-:W-:-:S03]  /*3d140*/  LEA.HI.X.SX32 R15, R15, R9, 0x1, P3 ;  /* 0x000000090f0f7211 */ /* 0x000fc600018f0eff */
[----:B------:R-:W-:Y:S01]  /*3d150*/  STL [R1+0x2098], R18 ;  /* 0x0020981201007387 */ /* 0x000fe20000100800 */
[----:B------:R-:W-:Y:S02]  /*3d160*/  STL [R1+0x2064], R17 ;  /* 0x0020641101007387 */ /* 0x000fe40000100800 */
[----:B------:R-:W3:Y:S01]  /*3d170*/  LDL.LU R22, [R1+0x70] ;  /* 0x0000700001167983 */ /* 0x000ee20000300800 */
[----:B------:R-:W-:Y:S02]  /*3d180*/  LEA.HI.X.SX32 R13, R13, R9, 0x1, P1 ;  /* 0x000000090d0d7211 */ /* 0x000fe400008f0eff */
[----:B----4-:R-:W-:-:S05]  /*3d190*/  LEA R16, P4, R10, R24, 0x1 ;  /* 0x000000180a107211 */ /* 0x010fca00078808ff */
[----:B------:R-:W-:Y:S01]  /*3d1a0*/  STL [R1+0x20a0], R16 ;  /* 0x0020a01001007387 */ /* 0x000fe20000100800 */
[----:B------:R0:W-:Y:S02]  /*3d1b0*/  STL [R1+0x206c], R15 ;  /* 0x00206c0f01007387 */ /* 0x0001e40000100800 */
[----:B------:R-:W4:Y:S01]  /*3d1c0*/  LDL.LU R21, [R1+0x6c] ;  /* 0x00006c0001157983 */ /* 0x000f220000300800 */
[----:B0-----:R-:W-:Y:S02]  /*3d1d0*/  LEA.HI.X.SX32 R15, R14, R9, 0x1, P2 ;  /* 0x000000090e0f7211 */ /* 0x001fe400010f0eff */
[----:B-----5:R-:W-:-:S05]  /*3d1e0*/  LEA R16, P3, R27, R24, 0x1 ;  /* 0x000000181b107211 */ /* 0x020fca00078608ff */
[----:B------:R-:W-:Y:S01]  /*3d1f0*/  STL [R1+0x20a8], R16 ;  /* 0x0020a81001007387 */ /* 0x000fe20000100800 */
[----:B------:R-:W-:Y:S02]  /*3d200*/  STL [R1+0x2074], R15 ;  /* 0x0020740f01007387 */ /* 0x000fe40000100800 */
[----:B------:R-:W5:Y:S01]  /*3d210*/  LDL.LU R20, [R1+0x68] ;  /* 0x0000680001147983 */ /* 0x000f620000300800 */
[----:B------:R-:W-:-:S05]  /*3d220*/  LEA R14, P2, R29, R24, 0x1 ;  /* 0x000000181d0e7211 */ /* 0x000fca00078408ff */
[----:B------:R-:W-:Y:S01]  /*3d230*/  STL [R1+0x20b0], R14 ;  /* 0x0020b00e01007387 */ /* 0x000fe20000100800 */
[----:B------:R-:W5:Y:S02]  /*3d240*/  LDL.LU R19, [R1+0x64] ;  /* 0x0000640001137983 */ /* 0x000f640000300800 */
[----:B------:R0:W-:Y:S02]  /*3d250*/  STL [R1+0x207c], R13 ;  /* 0x00207c0d01007387 */ /* 0x0001e40000100800 */
[----:B------:R-:W5:Y:S01]  /*3d260*/  LDL.LU R18, [R1+0x60] ;  /* 0x0000600001127983 */ /* 0x000f620000300800 */
[----:B0-----:R-:W-:Y:S02]  /*3d270*/  LEA.HI.X.SX32 R13, R28, R9, 0x1, P0 ;  /* 0x000000091c0d7211 */ /* 0x001fe400000f0eff */
[----:B------:R-:W-:-:S05]  /*3d280*/  LEA R14, P1, R5, R24, 0x1 ;  /* 0x00000018050e7211 */ /* 0x000fca00078208ff */
[----:B------:R0:W-:Y:S01]  /*3d290*/  STL [R1+0x20b8], R14 ;  /* 0x0020b80e01007387 */ /* 0x0001e20000100800 */
[----:B------:R-:W5:Y:S02]  /*3d2a0*/  LDL.LU R17, [R1+0x5c] ;  /* 0x00005c0001117983 */ /* 0x000f640000300800 */
[----:B------:R1:W-:Y:S02]  /*3d2b0*/  STL [R1+0x2084], R13 ;  /* 0x0020840d01007387 */ /* 0x0003e40000100800 */
[----:B------:R-:W5:Y:S01]  /*3d2c0*/  LDL.LU R28, [R1+0x58] ;  /* 0x00005800011c7983 */ /* 0x000f620000300800 */
[-C--:B------:R-:W-:Y:S02]  /*3d2d0*/  LEA.HI.X.SX32 R11, R11, R9.reuse, 0x1, P5 ;  /* 0x000000090b0b7211 */ /* 0x080fe400028f0eff */
[----:B0-----:R-:W-:Y:S02]  /*3d2e0*/  LEA R14, P0, R6, R24, 0x1 ;  /* 0x00000018060e7211 */ /* 0x001fe400078008ff */
[----:B-1----:R-:W-:-:S03]  /*3d2f0*/  LEA.HI.X.SX32 R13, R12, R9, 0x1, P6 ;  /* 0x000000090c0d7211 */ /* 0x002fc600030f0eff */
[----:B------:R0:W-:Y:S01]  /*3d300*/  STL [R1+0x20c0], R14 ;  /* 0x0020c00e01007387 */ /* 0x0001e20000100800 */
[----:B------:R-:W5:Y:S02]  /*3d310*/  LDL.LU R16, [R1+0x54] ;  /* 0x0000540001107983 */ /* 0x000f640000300800 */
[----:B------:R1:W-:Y:S02]  /*3d320*/  STL [R1+0x208c], R13 ;  /* 0x00208c0d01007387 */ /* 0x0003e40000100800 */
[----:B------:R-:W5:Y:S01]  /*3d330*/  LDL.LU R15, [R1+0x50] ;  /* 0x00005000010f7983 */ /* 0x000f620000300800 */
[----:B------:R-:W-:Y:S02]  /*3d340*/  LEA.HI.X.SX32 R27, R27, R9, 0x1, P3 ;  /* 0x000000091b1b7211 */ /* 0x000fe400018f0eff */
[----:B------:R-:W-:-:S05]  /*3d350*/  LEA R12, P6, R7, R24, 0x1 ;  /* 0x00000018070c7211 */ /* 0x000fca00078c08ff */
[----:B------:R-:W-:Y:S01]  /*3d360*/  STL [R1+0x20c8], R12 ;  /* 0x0020c80c01007387 */ /* 0x000fe20000100800 */
[----:B0-----:R-:W5:Y:S02]  /*3d370*/  LDL.LU R14, [R1+0x4c] ;  /* 0x00004c00010e7983 */ /* 0x001f640000300800 */
[----:B------:R0:W-:Y:S02]  /*3d380*/  STL [R1+0x2094], R11 ;  /* 0x0020940b01007387 */ /* 0x0001e40000100800 */
[----:B-1----:R-:W5:Y:S01]  /*3d390*/  LDL.LU R13, [R1+0x40] ;  /* 0x00004000010d7983 */ /* 0x002f620000300800 */
[----:B0-----:R-:W-:Y:S02]  /*3d3a0*/  LEA.HI.X.SX32 R11, R10, R9, 0x1, P4 ;  /* 0x000000090a0b7211 */ /* 0x001fe400020f0eff */
[----:B------:R-:W-:-:S05]  /*3d3b0*/  LEA R12, P5, R8, R24, 0x1 ;  /* 0x00000018080c7211 */ /* 0x000fca00078a08ff */
[----:B------:R0:W-:Y:S01]  /*3d3c0*/  STL [R1+0x20d0], R12 ;  /* 0x0020d00c01007387 */ /* 0x0001e20000100800 */
[----:B------:R-:W-:-:S03]  /*3d3d0*/  LEA.HI.X.SX32 R29, R29, R9, 0x1, P2 ;  /* 0x000000091d1d7211 */ /* 0x000fc600010f0eff */
[----:B0-----:R-:W5:Y:S01]  /*3d3e0*/  LDL.LU R12, [R1+0x30] ;  /* 0x00003000010c7983 */ /* 0x001f620000300800 */
[----:B------:R0:W-:Y:S03]  /*3d3f0*/  STL [R1+0x209c], R11 ;  /* 0x00209c0b01007387 */ /* 0x0001e60000100800 */
[----:B0-----:R-:W5:Y:S01]  /*3d400*/  LDL.LU R11, [R1+0x28] ;  /* 0x00002800010b7983 */ /* 0x001f620000300800 */
[----:B--2---:R-:W-:-:S05]  /*3d410*/  LEA R10, P4, R26, R24, 0x1 ;  /* 0x000000181a0a7211 */ /* 0x004fca00078808ff */
[----:B------:R0:W-:Y:S04]  /*3d420*/  STL [R1+0x20d8], R10 ;  /* 0x0020d80a01007387 */ /* 0x0001e80000100800 */
[----:B0-----:R-:W2:Y:S01]  /*3d430*/  LDL.LU R10, [R1+0x18] ;  /* 0x00001800010a7983 */ /* 0x001ea20000300800 */
[----:B------:R3:W-:Y:S02]  /*3d440*/  STL [R1+0x20a4], R27 ;  /* 0x0020a41b01007387 */ /* 0x0007e40000100800 */
[----:B---3--:R-:W-:-:S05]  /*3d450*/  LEA R27, P3, R23, R24, 0x1 ;  /* 0x00000018171b7211 */ /* 0x008fca00078608ff */
[----:B------:R0:W-:Y:S01]  /*3d460*/  STL [R1+0x20e0], R27 ;  /* 0x0020e01b01007387 */ /* 0x0001e20000100800 */
[----:B------:R-:W-:-:S03]  /*3d470*/  LEA.HI.X.SX32 R5, R5, R9, 0x1, P1 ;  /* 0x0000000905057211 */ /* 0x000fc600008f0eff */
[----:B0-----:R-:W3:Y:S01]  /*3d480*/  LDL.LU R27, [R1+0x10] ;  /* 0x00001000011b7983 */ /* 0x001ee20000300800 */
[----:B------:R0:W-:Y:S02]  /*3d490*/  STL [R1+0x20ac], R29 ;  /* 0x0020ac1d01007387 */ /* 0x0001e40000100800 */
[----:B0-----:R-:W-:-:S05]  /*3d4a0*/  LEA R29, P2, R22, R24, 0x1 ;  /* 0x00000018161d7211 */ /* 0x001fca00078408ff */
[----:B------:R0:W-:Y:S01]  /*3d4b0*/  STL [R1+0x20e8], R29 ;  /* 0x0020e81d01007387 */ /* 0x0001e20000100800 */
[----:B------:R-:W-:-:S03]  /*3d4c0*/  LEA.HI.X.SX32 R6, R6, R9, 0x1, P0 ;  /* 0x0000000906067211 */ /* 0x000fc600000f0eff */
[----:B0-----:R-:W3:Y:S01]  /*3d4d0*/  LDL.LU R29, [R1] ;  /* 0x00000000011d7983 */ /* 0x001ee20000300800 */
[----:B------:R4:W-:Y:S01]  /*3d4e0*/  STL [R1+0x20b4], R5 ;  /* 0x0020b40501007387 */ /* 0x0009e20000100800 */
[-C--:B------:R-:W-:Y:S02]  /*3d4f0*/  LEA.HI.X.SX32 R7, R7, R9.reuse, 0x1, P6 ;  /* 0x0000000907077211 */ /* 0x080fe400030f0eff */
[----:B------:R-:W-:Y:S02]  /*3d500*/  LEA.HI.X.SX32 R8, R8, R9, 0x1, P5 ;  /* 0x0000000908087211 */ /* 0x000fe400028f0eff */
[----:B----4-:R-:W-:-:S05]  /*3d510*/  LEA R5, P1, R21, R24, 0x1 ;  /* 0x0000001815057211 */ /* 0x010fca00078208ff */
[----:B------:R0:W-:Y:S04]  /*3d520*/  STL [R1+0x20f0], R5 ;  /* 0x0020f00501007387 */ /* 0x0001e80000100800 */
[----:B0-----:R-:W4:Y:S01]  /*3d530*/  LDL.LU R5, [R1+0x2ad4] ;  /* 0x002ad40001057983 */ /* 0x001f220000300800 */
[----:B------:R5:W-:Y:S02]  /*3d540*/  STL [R1+0x20bc], R6 ;  /* 0x0020bc0601007387 */ /* 0x000be40000100800 */
[----:B-----5:R-:W-:-:S05]  /*3d550*/  LEA R6, P0, R20, R24, 0x1 ;  /* 0x0000001814067211 */ /* 0x020fca00078008ff */
[----:B------:R0:W-:Y:S04]  /*3d560*/  STL [R1+0x20f8], R6 ;  /* 0x0020f80601007387 */ /* 0x0001e80000100800 */
[----:B0-----:R-:W5:Y:S01]  /*3d570*/  LDL.LU R6, [R1+0x2ad0] ;  /* 0x002ad00001067983 */ /* 0x001f620000300800 */
[----:B------:R0:W-:Y:S02]  /*3d580*/  STL [R1+0x20c4], R7 ;  /* 0x0020c40701007387 */ /* 0x0001e40000100800 */
[----:B0-----:R-:W-:-:S05]  /*3d590*/  LEA R7, P6, R19, R24, 0x1 ;  /* 0x0000001813077211 */ /* 0x001fca00078c08ff */
[----:B------:R0:W-:Y:S04]  /*3d5a0*/  STL [R1+0x2100], R7 ;  /* 0x0021000701007387 */ /* 0x0001e80000100800 */
[----:B0-----:R-:W4:Y:S01]  /*3d5b0*/  LDL.LU R7, [R1+0x2acc] ;  /* 0x002acc0001077983 */ /* 0x001f220000300800 */
[----:B------:R0:W-:Y:S02]  /*3d5c0*/  STL [R1+0x20cc], R8 ;  /* 0x0020cc0801007387 */ /* 0x0001e40000100800 */
[----:B0-----:R-:W-:-:S05]  /*3d5d0*/  LEA R8, P5, R18, R24, 0x1 ;  /* 0x0000001812087211 */ /* 0x001fca00078a08ff */
[----:B------:R0:W-:Y:S04]  /*3d5e0*/  STL [R1+0x2108], R8 ;  /* 0x0021080801007387 */ /* 0x0001e80000100800 */
[----:B0-----:R-:W5:Y:S01]  /*3d5f0*/  LDL.LU R8, [R1+0x2ac8] ;  /* 0x002ac80001087983 */ /* 0x001f620000300800 */
[-C--:B------:R-:W-:Y:S02]  /*3d600*/  LEA.HI.X.SX32 R26, R26, R9.reuse, 0x1, P4 ;  /* 0x000000091a1a7211 */ /* 0x080fe400020f0eff */
[----:B------:R-:W-:-:S03]  /*3d610*/  LEA.HI.X.SX32 R23, R23, R9, 0x1, P3 ;  /* 0x0000000917177211 */ /* 0x000fc600018f0eff */
[----:B------:R0:W-:Y:S02]  /*3d620*/  STL [R1+0x20d4], R26 ;  /* 0x0020d41a01007387 */ /* 0x0001e40000100800 */
[----:B0-----:R-:W-:-:S05]  /*3d630*/  LEA R26, P4, R17, R24, 0x1 ;  /* 0x00000018111a7211 */ /* 0x001fca00078808ff */
[----:B------:R0:W-:Y:S01]  /*3d640*/  STL [R1+0x2110], R26 ;  /* 0x0021101a01007387 */ /* 0x0001e20000100800 */
[----:B------:R1:W-:Y:S01]  /*3d650*/  STL [R1+0x20dc], R23 ;  /* 0x0020dc1701007387 */ /* 0x0003e20000100800 */
[----:B0-----:R-:W-:Y:S02]  /*3d660*/  LEA R26, P3, R28, R24, 0x1 ;  /* 0x000000181c1a7211 */ /* 0x001fe400078608ff */
[-C--:B-1----:R-:W-:Y:S01]  /*3d670*/  LEA.HI.X.SX32 R23, R22, R9.reuse, 0x1, P2 ;  /* 0x0000000916177211 */ /* 0x082fe200010f0eff */
[-C--:B------:R-:W-:Y:S02]  /*3d680*/  LEA.HI.X.SX32 R22, R21, R9.reuse, 0x1, P1 ;  /* 0x0000000915167211 */ /* 0x080fe400008f0eff */
[----:B------:R0:W-:Y:S02]  /*3d690*/  STL [R1+0x2118], R26 ;  /* 0x0021181a01007387 */ /* 0x0001e40000100800 */
[----:B------:R1:W-:Y:S01]  /*3d6a0*/  STL [R1+0x20e4], R23 ;  /* 0x0020e41701007387 */ /* 0x0003e20000100800 */
[----:B------:R-:W-:-:S02]  /*3d6b0*/  LEA.HI.X.SX32 R21, R20, R9, 0x1, P0 ;  /* 0x0000000914157211 */ /* 0x000fc400000f0eff */
[-C--:B0-----:R-:W-:Y:S02]  /*3d6c0*/  LEA R26, P2, R16, R24.reuse, 0x1 ;  /* 0x00000018101a7211 */ /* 0x081fe400078408ff */
[----:B-1----:R-:W-:Y:S01]  /*3d6d0*/  LEA R23, P1, R15, R24, 0x1 ;  /* 0x000000180f177211 */ /* 0x002fe200078208ff */
[-C--:B------:R-:W-:Y:S02]  /*3d6e0*/  LEA.HI.X.SX32 R20, R19, R9.reuse, 0x1, P6 ;  /* 0x0000000913147211 */ /* 0x080fe400030f0eff */
[----:B------:R-:W-:Y:S01]  /*3d6f0*/  STL [R1+0x2120], R26 ;  /* 0x0021201a01007387 */ /* 0x000fe20000100800 */
[----:B------:R0:W-:Y:S02]  /*3d700*/  STL [R1+0x20ec], R22 ;  /* 0x0020ec1601007387 */ /* 0x0001e40000100800 */
[----:B------:R-:W-:Y:S02]  /*3d710*/  STL [R1+0x2128], R23 ;  /* 0x0021281701007387 */ /* 0x000fe40000100800 */
[----:B------:R1:W-:Y:S01]  /*3d720*/  STL [R1+0x20f4], R21 ;  /* 0x0020f41501007387 */ /* 0x0003e20000100800 */
[----:B------:R-:W-:-:S02]  /*3d730*/  LEA.HI.X.SX32 R19, R18, R9, 0x1, P5 ;  /* 0x0000000912137211 */ /* 0x000fc400028f0eff */
[-C--:B0-----:R-:W-:Y:S02]  /*3d740*/  LEA R22, P0, R14, R24.reuse, 0x1 ;  /* 0x000000180e167211 */ /* 0x081fe400078008ff */
[----:B-1----:R-:W-:-:S03]  /*3d750*/  LEA R21, P6, R13, R24, 0x1 ;  /* 0x000000180d157211 */ /* 0x002fc600078c08ff */
[----:B------:R-:W-:Y:S01]  /*3d760*/  STL [R1+0x2130], R22 ;  /* 0x0021301601007387 */ /* 0x000fe20000100800 */
[----:B------:R0:W-:Y:S02]  /*3d770*/  STL [R1+0x20fc], R20 ;  /* 0x0020fc1401007387 */ /* 0x0001e40000100800 */
[----:B------:R-:W-:Y:S01]  /*3d780*/  STL [R1+0x2138], R21 ;  /* 0x0021381501007387 */ /* 0x000fe20000100800 */
[-C--:B------:R-:W-:Y:S01]  /*3d790*/  LEA.HI.X.SX32 R18, R17, R9.reuse, 0x1, P4 ;  /* 0x0000000911127211 */ /* 0x080fe200020f0eff */
[----:B------:R1:W-:Y:S01]  /*3d7a0*/  STL [R1+0x2104], R19 ;  /* 0x0021041301007387 */ /* 0x0003e20000100800 */
[----:B------:R-:W-:Y:S02]  /*3d7b0*/  LEA.HI.X.SX32 R17, R28, R9, 0x1, P3 ;  /* 0x000000091c117211 */ /* 0x000fe400018f0eff */
[-C--:B0-----:R-:W-:Y:S02]  /*3d7c0*/  LEA R20, P5, R12, R24.reuse, 0x1 ;  /* 0x000000180c147211 */ /* 0x081fe400078a08ff */
[----:B-1----:R-:W-:-:S03]  /*3d7d0*/  LEA R19, P4, R11, R24, 0x1 ;  /* 0x000000180b137211 */ /* 0x002fc600078808ff */
[----:B------:R-:W-:Y:S01]  /*3d7e0*/  STL [R1+0x2140], R20 ;  /* 0x0021401401007387 */ /* 0x000fe20000100800 */
[----:B------:R2:W-:Y:S02]  /*3d7f0*/  STL [R1+0x210c], R18 ;  /* 0x00210c1201007387 */ /* 0x0005e40000100800 */
[----:B------:R-:W-:Y:S02]  /*3d800*/  STL [R1+0x2148], R19 ;  /* 0x0021481301007387 */ /* 0x000fe40000100800 */
[----:B------:R-:W5:Y:S01]  /*3d810*/  LDL R28, [R1+0x22c4] ;  /* 0x0022c400011c7983 */ /* 0x000f620000100800 */
[----:B------:R0:W-:Y:S01]  /*3d820*/  STL [R1+0x2114], R17 ;  /* 0x0021141101007387 */ /* 0x0001e20000100800 */
[-C--:B------:R-:W-:Y:S02]  /*3d830*/  LEA.HI.X.SX32 R15, R15, R9.reuse, 0x1, P1 ;  /* 0x000000090f0f7211 */ /* 0x080fe400008f0eff */
[----:B--2---:R-:W-:Y:S02]  /*3d840*/  LEA R18, P3, R10, R24, 0x1 ;  /* 0x000000180a127211 */ /* 0x004fe400078608ff */
[----:B0-----:R-:W-:-:S03]  /*3d850*/  LEA.HI.X.SX32 R17, R16, R9, 0x1, P2 ;  /* 0x0000000910117211 */ /* 0x001fc600010f0eff */
[----:B------:R-:W-:Y:S02]  /*3d860*/  STL [R1+0x2150], R18 ;  /* 0x0021501201007387 */ /* 0x000fe40000100800 */
[----:B------:R-:W-:Y:S01]  /*3d870*/  STL [R1+0x211c], R17 ;  /* 0x00211c1101007387 */ /* 0x000fe20000100800 */
[----:B---3--:R-:W-:-:S05]  /*3d880*/  LEA R16, P2, R27, R24, 0x1 ;  /* 0x000000181b107211 */ /* 0x008fca00078408ff */
[----:B------:R0:W-:Y:S01]  /*3d890*/  STL [R1+0x2158], R16 ;  /* 0x0021581001007387 */ /* 0x0001e20000100800 */
[----:B------:R5:W-:Y:S01]  /*3d8a0*/  STL [R1+0x2124], R15 ;  /* 0x0021240f01007387 */ /* 0x000be20000100800 */
[-C--:B------:R-:W-:Y:S01]  /*3d8b0*/  LEA.HI.X.SX32 R12, R12, R9.reuse, 0x1, P5 ;  /* 0x000000090c0c7211 */ /* 0x080fe200028f0eff */
[----:B------:R-:W-:Y:S01]  /*3d8c0*/  IMAD R4, R4, c[0x0][0x190], RZ ;  /* 0x0000640004047a24 */ /* 0x000fe200078e02ff */
[-C--:B0-----:R-:W-:Y:S01]  /*3d8d0*/  LEA.HI.X.SX32 R16, R14, R9.reuse, 0x1, P0 ;  /* 0x000000090e107211 */ /* 0x081fe200000f0eff */
[----:B------:R-:W-:Y:S01]  /*3d8e0*/  LEA.HI.X.SX32 R14, R13, R9, 0x1, P6 ;  /* 0x000000090d0e7211 */ /* 0x000fe200030f0eff */
[----:B------:R-:W-:-:S05]  /*3d8f0*/  LEA R17, P1, R29, R24, 0x1 ;  /* 0x000000181d117211 */ /* 0x000fca00078208ff */
[----:B------:R-:W-:Y:S01]  /*3d900*/  STL [R1+0x2160], R17 ;  /* 0x0021601101007387 */ /* 0x000fe20000100800 */
[----:B------:R-:W-:Y:S02]  /*3d910*/  STL [R1+0x212c], R16 ;  /* 0x00212c1001007387 */ /* 0x000fe40000100800 */
[----:B------:R-:W-:Y:S02]  /*3d920*/  IMAD R3, R3, c[0x0][0x190], RZ ;  /* 0x0000640003037a24 */ /* 0x000fe400078e02ff */
[----:B------:R-:W-:Y:S02]  /*3d930*/  IMAD R0, R0, c[0x0][0x190], RZ ;  /* 0x0000640000007a24 */ /* 0x000fe400078e02ff */
[----:B------:R-:W-:Y:S02]  /*3d940*/  IMAD R2, R2, c[0x0][0x190], RZ ;  /* 0x0000640002027a24 */ /* 0x000fe400078e02ff */
[----:B------:R-:W-:Y:S01]  /*3d950*/  IMAD R25, R25, c[0x0][0x190], RZ ;  /* 0x0000640019197a24 */ /* 0x000fe200078e02ff */
[----:B----4-:R-:W-:-:S02]  /*3d960*/  LEA R13, P6, R7, R24, 0x1 ;  /* 0x00000018070d7211 */ /* 0x010fc400078c08ff */
[----:B-----5:R-:W-:-:S05]  /*3d970*/  LEA R15, P0, R8, R24, 0x1 ;  /* 0x00000018080f7211 */ /* 0x020fca00078008ff */
[----:B------:R-:W-:Y:S01]  /*3d980*/  STL [R1+0x2168], R15 ;  /* 0x0021680f01007387 */ /* 0x000fe20000100800 */
[----:B------:R0:W-:Y:S02]  /*3d990*/  STL [R1+0x2134], R14 ;  /* 0x0021340e01007387 */ /* 0x0001e40000100800 */
[----:B------:R1:W-:Y:S02]  /*3d9a0*/  STL [R1+0x2170], R13 ;  /* 0x0021700d01007387 */ /* 0x0003e40000100800 */
[----:B------:R2:W-:Y:S01]  /*3d9b0*/  STL [R1+0x213c], R12 ;  /* 0x00213c0c01007387 */ /* 0x0005e20000100800 */
[-C--:B0-----:R-:W-:Y:S02]  /*3d9c0*/  LEA R14, P5, R6, R24.reuse, 0x1 ;  /* 0x00000018060e7211 */ /* 0x081fe400078a08ff */
[-C--:B-1----:R-:W-:Y:S01]  /*3d9d0*/  LEA.HI.X.SX32 R13, R11, R9.reuse, 0x1, P4 ;  /* 0x000000090b0d7211 */ /* 0x082fe200020f0eff */
[-C--:B--2---:R-:W-:Y:S01]  /*3d9e0*/  LEA R12, P4, R5, R24.reuse, 0x1 ;  /* 0x00000018050c7211 */ /* 0x084fe200078808ff */
[-C--:B------:R-:W-:Y:S01]  /*3d9f0*/  LEA.HI.X.SX32 R11, R10, R9.reuse, 0x1, P3 ;  /* 0x000000090a0b7211 */ /* 0x080fe200018f0eff */
[-C--:B------:R-:W-:Y:S01]  /*3da00*/  LEA R10, P3, R4, R24.reuse, 0x1 ;  /* 0x00000018040a7211 */ /* 0x080fe200078608ff */
[----:B------:R-:W-:Y:S01]  /*3da10*/  STL [R1+0x2174], R14 ;  /* 0x0021740e01007387 */ /* 0x000fe20000100800 */
[----:B------:R-:W-:Y:S02]  /*3da20*/  STL [R1+0x2144], R13 ;  /* 0x0021440d01007387 */ /* 0x000fe40000100800 */
[----:B------:R0:W-:Y:S02]  /*3da30*/  STL [R1+0x2178], R12 ;  /* 0x0021780c01007387 */ /* 0x0001e40000100800 */
[----:B------:R1:W-:Y:S01]  /*3da40*/  STL [R1+0x214c], R11 ;  /* 0x00214c0b01007387 */ /* 0x0003e20000100800 */
[----:B------:R2:W-:Y:S01]  /*3da50*/  STL [R1+0x217c], R10 ;  /* 0x00217c0a01007387 */ /* 0x0005e20000100800 */
[-C--:B0-----:R-:W-:Y:S01]  /*3da60*/  LEA.HI.X.SX32 R12, R27, R9.reuse, 0x1, P2 ;  /* 0x000000091b0c7211 */ /* 0x081fe200010f0eff */
[----:B-1----:R-:W-:Y:S01]  /*3da70*/  LEA R11, P2, R3, R24, 0x1 ;  /* 0x00000018030b7211 */ /* 0x002fe200078408ff */
[----:B--2---:R-:W-:-:S03]  /*3da80*/  LEA.HI.X.SX32 R10, R29, R9, 0x1, P1 ;  /* 0x000000091d0a7211 */ /* 0x004fc600008f0eff */
[----:B------:R0:W-:Y:S01]  /*3da90*/  STL [R1+0x2154], R12 ;  /* 0x0021540c01007387 */ /* 0x0001e20000100800 */
[----:B------:R1:W-:Y:S02]  /*3daa0*/  STL [R1+0x2180], R11 ;  /* 0x0021800b01007387 */ /* 0x0003e40000100800 */
[----:B------:R2:W-:Y:S01]  /*3dab0*/  STL [R1+0x215c], R10 ;  /* 0x00215c0a01007387 */ /* 0x0005e20000100800 */
[-C--:B------:R-:W-:Y:S02]  /*3dac0*/  LEA.HI.X.SX32 R6, R6, R9.reuse, 0x1, P5 ;  /* 0x0000000906067211 */ /* 0x080fe400028f0eff */
[-C--:B------:R-:W-:Y:S02]  /*3dad0*/  LEA.HI.X.SX32 R5, R5, R9.reuse, 0x1, P4 ;  /* 0x0000000905057211 */ /* 0x080fe400020f0eff */
[-C--:B0-----:R-:W-:Y:S02]  /*3dae0*/  LEA R12, P1, R0, R24.reuse, 0x1 ;  /* 0x00000018000c7211 */ /* 0x081fe400078208ff */
[-C--:B-1----:R-:W-:Y:S01]  /*3daf0*/  LEA.HI.X.SX32 R11, R8, R9.reuse, 0x1, P0 ;  /* 0x00000009080b7211 */ /* 0x082fe200000f0eff */
[-C--:B--2---:R-:W-:Y:S01]  /*3db00*/  LEA R10, P0, R2, R24.reuse, 0x1 ;  /* 0x00000018020a7211 */ /* 0x084fe200078008ff */
[-C--:B------:R-:W-:Y:S01]  /*3db10*/  LEA.HI.X.SX32 R8, R7, R9.reuse, 0x1, P6 ;  /* 0x0000000907087211 */ /* 0x080fe200030f0eff */
[----:B------:R-:W-:Y:S01]  /*3db20*/  LEA R7, P6, R25, R24, 0x1 ;  /* 0x0000001819077211 */ /* 0x000fe200078c08ff */
[----:B------:R-:W-:Y:S01]  /*3db30*/  STL [R1+0x2184], R12 ;  /* 0x0021840c01007387 */ /* 0x000fe20000100800 */
[----:B------:R-:W-:Y:S02]  /*3db40*/  STL [R1+0x2164], R11 ;  /* 0x0021640b01007387 */ /* 0x000fe40000100800 */
[----:B------:R-:W-:Y:S01]  /*3db50*/  STL [R1+0x2188], R10 ;  /* 0x0021880a01007387 */ /* 0x000fe20000100800 */
[-C--:B------:R-:W-:Y:S01]  /*3db60*/  LEA.HI.X.SX32 R4, R4, R9.reuse, 0x1, P3 ;  /* 0x0000000904047211 */ /* 0x080fe200018f0eff */
[----:B------:R-:W-:Y:S01]  /*3db70*/  STL [R1+0x216c], R8 ;  /* 0x00216c0801007387 */ /* 0x000fe20000100800 */
[-C--:B------:R-:W-:Y:S01]  /*3db80*/  LEA.HI.X.SX32 R3, R3, R9.reuse, 0x1, P2 ;  /* 0x0000000903037211 */ /* 0x080fe200010f0eff */
[----:B------:R-:W-:Y:S01]  /*3db90*/  STL [R1+0x12b0], R7 ;  /* 0x0012b00701007387 */ /* 0x000fe20000100800 */
[-C--:B------:R-:W-:Y:S01]  /*3dba0*/  LEA.HI.X.SX32 R0, R0, R9.reuse, 0x1, P1 ;  /* 0x0000000900007211 */ /* 0x080fe200008f0eff */
[----:B------:R-:W-:Y:S01]  /*3dbb0*/  STL [R1+0x129c], R6 ;  /* 0x00129c0601007387 */ /* 0x000fe20000100800 */
[----:B------:R-:W-:Y:S02]  /*3dbc0*/  STL [R1+0x12a0], R5 ;  /* 0x0012a00501007387 */ /* 0x000fe40000100800 */
[----:B------:R-:W-:Y:S02]  /*3dbd0*/  STL [R1+0x12a4], R4 ;  /* 0x0012a40401007387 */ /* 0x000fe40000100800 */
[----:B------:R-:W-:Y:S01]  /*3dbe0*/  STL [R1+0x12a8], R3 ;  /* 0x0012a80301007387 */ /* 0x000fe20000100800 */
[-C--:B------:R-:W-:Y:S01]  /*3dbf0*/  LEA.HI.X.SX32 R2, R2, R9.reuse, 0x1, P0 ;  /* 0x0000000902027211 */ /* 0x080fe200000f0eff */
[----:B------:R0:W-:Y:S04]  /*3dc00*/  STL [R1+0x12ac], R0 ;  /* 0x0012ac0001007387 */ /* 0x0001e80000100800 */
[----:B------:R1:W-:Y:S01]  /*3dc10*/  STL [R1+0x12b4], R2 ;  /* 0x0012b40201007387 */ /* 0x0003e20000100800 */
[----:B0-----:R-:W-:-:S05]  /*3dc20*/  LEA.HI.X.SX32 R0, R25, R9, 0x1, P6 ;  /* 0x0000000919007211 */ /* 0x001fca00030f0eff */
[----:B------:R0:W-:Y:S01]  /*3dc30*/  STL [R1+0xea0], R0 ;  /* 0x000ea00001007387 */ /* 0x0001e20000100800 */
[----:B------:R0:W-:Y:S02]  /*3dc40*/  STL [R1+0xe9c], RZ ;  /* 0x000e9cff01007387 */ /* 0x0001e40000100800 */
[----:B------:R0:W-:Y:S02]  /*3dc50*/  STL [R1+0xe30], RZ ;  /* 0x000e30ff01007387 */ /* 0x0001e40000100800 */
[----:B------:R0:W-:Y:S01]  /*3dc60*/  STL [R1+0xe34], RZ ;  /* 0x000e34ff01007387 */ /* 0x0001e20000100800 */
[----:B------:R0:W-:Y:S01]  /*3dc70*/  STL [R1+0xe38], RZ ;  /* 0x000e38ff01007387 */ /* 0x0001e20000100800 */
        /* <DEDUP_REMOVED lines=369> */
[----:B------:R0:W-:Y:S01]  /*3f390*/  STL [R1+0x340], RZ ;  /* 0x000340ff01007387 */ /* 0x0001e20000100800 */
[----:B------:R-:W2:Y:S01]  /*3f3a0*/  S2R R29, SR_TID.X ;  /* 0x00000000001d7919 */ /* 0x000ea20000002100 */
        /* <DEDUP_REMOVED lines=10> */
[----:B------:R-:W-:-:S02]  /*3f450*/  ISETP.GE.AND P1, PT, R28, RZ, PT ;  /* 0x000000ff1c00720c */ /* 0x000fc40003f26270 */
[----:B------:R-:W-:Y:S01]  /*3f460*/  ISETP.NE.AND P0, PT, RZ, c[0x0][0x178], PT ;  /* 0x00005e00ff007a0c */ /* 0x000fe20003f05270 */
[----:B------:R-:W-:Y:S01]  /*3f470*/  IMAD.MOV.U32 R3, RZ, RZ, c[0x0][0x188] ;  /* 0x00006200ff037624 */ /* 0x000fe200078e00ff */
[----:B------:R-:W-:Y:S01]  /*3f480*/  ULDC UR4, c[0x0][0x18c] ;  /* 0x0000630000047ab9 */ /* 0x000fe20000000800 */
[----:B--2---:R-:W-:-:S05]  /*3f490*/  LOP3.LUT R29, R29, 0x7f, RZ, 0xc0, !PT ;  /* 0x0000007f1d1d7812 */ /* 0x004fca00078ec0ff */
[----:B-1----:R-:W-:Y:S02]  /*3f4a0*/  IMAD.SHL.U32 R2, R29, 0x2, RZ ;  /* 0x000000021d027824 */ /* 0x002fe400078e00ff */
[----:B0-----:R-:W2:Y:S01]  /*3f4b0*/  LDL.LU R0, [R1+0x910] ;  /* 0x0009100001007983 */ /* 0x001ea20000300800 */
[----:B------:R-:W-:Y:S01]  /*3f4c0*/  IMAD.MOV.U32 R4, RZ, RZ, 0x7f ;  /* 0x0000007fff047424 */ /* 0x000fe200078e00ff */
[----:B------:R-:W-:Y:S01]  /*3f4d0*/  USHF.L.U32 UR4, UR4, 0x7, URZ ;  /* 0x0000000704047899 */ /* 0x000fe2000800063f */
[C---:B------:R-:W-:Y:S02]  /*3f4e0*/  IMAD R6, R3.reuse, 0x7e, RZ ;  /* 0x0000007e03067824 */ /* 0x040fe400078e02ff */
[C---:B------:R-:W-:Y:S01]  /*3f4f0*/  IMAD R7, R3.reuse, 0x7a, RZ ;  /* 0x0000007a03077824 */ /* 0x040fe200078e02ff */
[----:B------:R-:W-:Y:S01]  /*3f500*/  IADD3 R4, R4, c[0x0][0x180], RZ ;  /* 0x0000600004047a10 */ /* 0x000fe20007ffe0ff */
[C---:B------:R-:W-:Y:S02]  /*3f510*/  IMAD R8, R3.reuse, 0x76, RZ ;  /* 0x0000007603087824 */ /* 0x040fe400078e02ff */
[C---:B------:R-:W-:Y:S01]  /*3f520*/  IMAD R9, R3.reuse, 0x72, RZ ;  /* 0x0000007203097824 */ /* 0x040fe200078e02ff */
[----:B------:R-:W-:Y:S01]  /*3f530*/  SHF.R.S32.HI R2, RZ, 0x1f, R4 ;  /* 0x0000001fff027819 */ /* 0x000fe20000011404 */
[----:B------:R-:W-:-:S02]  /*3f540*/  IMAD.SHL.U32 R5, R3, 0x80, RZ ;  /* 0x0000008003057824 */ /* 0x000fc400078e00ff */
[C---:B------:R-:W-:Y:S02]  /*3f550*/  IMAD R10, R3.reuse, 0x6e, RZ ;  /* 0x0000006e030a7824 */ /* 0x040fe400078e02ff */
[C---:B------:R-:W-:Y:S02]  /*3f560*/  IMAD R11, R3.reuse, 0x6a, RZ ;  /* 0x0000006a030b7824 */ /* 0x040fe400078e02ff */
[C---:B------:R-:W-:Y:S02]  /*3f570*/  IMAD R12, R3.reuse, 0x66, RZ ;  /* 0x00000066030c7824 */ /* 0x040fe400078e02ff */
[C---:B------:R-:W-:Y:S02]  /*3f580*/  IMAD R13, R3.reuse, 0x62, RZ ;  /* 0x00000062030d7824 */ /* 0x040fe400078e02ff */
[C---:B------:R-:W-:Y:S02]  /*3f590*/  IMAD R14, R3.reuse, 0x5e, RZ ;  /* 0x0000005e030e7824 */ /* 0x040fe400078e02ff */
[----:B------:R-:W-:-:S02]  /*3f5a0*/  IMAD R15, R3, 0x5a, RZ ;  /* 0x0000005a030f7824 */ /* 0x000fc400078e02ff */
        /* <DEDUP_REMOVED lines=13> */
[----:B------:R-:W-:Y:S01]  /*3f680*/  IMAD R29, R3, 0x32, RZ ;  /* 0x00000032031d7824 */ /* 0x000fe200078e02ff */
[----:B------:R-:W-:Y:S02]  /*3f690*/  USHF.R.S32.HI UR5, URZ, 0x1f, UR4 ;  /* 0x0000001f3f057899 */ /* 0x000fe40008011404 */
[----:B------:R-:W-:Y:S01]  /*3f6a0*/  USHF.L.U32 UR8, UR4, 0x1, URZ ;  /* 0x0000000104087899 */ /* 0x000fe2000800063f */
[----:B--2---:R-:W-:Y:S01]  /*3f6b0*/  @!P1 IMAD.MOV R0, RZ, RZ, -R0 ;  /* 0x000000ffff009224 */ /* 0x004fe200078e0a00 */
[----:B------:R-:W-:-:S05]  /*3f6c0*/  @!P0 LOP3.LUT R0, RZ, c[0x0][0x178], RZ, 0x33, !PT ;  /* 0x00005e00ff008a12 */ /* 0x000fca00078e33ff */
[----:B------:R-:W-:Y:S02]  /*3f6d0*/  IMAD R4, R0, c[0x0][0x184], RZ ;  /* 0x0000610000047a24 */ /* 0x000fe400078e02ff */
[----:B------:R-:W-:-:S05]  /*3f6e0*/  IMAD.MOV.U32 R0, RZ, RZ, 0x7f ;  /* 0x0000007fff007424 */ /* 0x000fca00078e00ff */
[----:B------:R-:W-:-:S04]  /*3f6f0*/  IADD3 R0, R0, c[0x0][0x180], RZ ;  /* 0x0000600000007a10 */ /* 0x000fc80007ffe0ff */
[----:B------:R-:W-:-:S04]  /*3f700*/  LEA.HI R2, R2, R0, RZ, 0x7 ;  /* 0x0000000002027211 */ /* 0x000fc800078f38ff */
[----:B------:R-:W-:Y:S02]  /*3f710*/  SHF.R.S32.HI R2, RZ, 0x7, R2 ;  /* 0x00000007ff027819 */ /* 0x000fe40000011402 */
[----:B------:R-:W-:-:S04]  /*3f720*/  SHF.R.S32.HI R0, RZ, 0x1f, R5 ;  /* 0x0000001fff007819 */ /* 0x000fc80000011405 */
[----:B------:R-:W0:Y:S01]  /*3f730*/  S2R R2, SR_TID.X ;  /* 0x0000000000027919 */ /* 0x000e220000002100 */
[----:B------:R-:W-:Y:S02]  /*3f740*/  SHF.L.U64.HI R0, R5, 0x1, R0 ;  /* 0x0000000105007819 */ /* 0x000fe40000010200 */
[----:B------:R-:W-:-:S05]  /*3f750*/  LEA R5, P0, R4, c[0x0][0x160], 0x1 ;  /* 0x0000580004057a11 */ /* 0x000fca00078008ff */
[----:B------:R1:W-:Y:S01]  /*3f760*/  STL [R1+0xe48], R5 ;  /* 0x000e480501007387 */ /* 0x0003e20000100800 */
[----:B0-----:R-:W-:-:S05]  /*3f770*/  LOP3.LUT R2, R2, 0x7f, RZ, 0xc0, !PT ;  /* 0x0000007f02027812 */ /* 0x001fca00078ec0ff */
[----:B------:R-:W-:-:S06]  /*3f780*/  IMAD.SHL.U32 R2, R2, 0x2, RZ ;  /* 0x0000000202027824 */ /* 0x000fcc00078e00ff */
[----:B-1----:R-:W2:Y:S01]  /*3f790*/  LDL R2, [R1+0xe48] ;  /* 0x000e480001027983 */ /* 0x002ea20000100800 */
[C---:B------:R-:W-:Y:S01]  /*3f7a0*/  IMAD R7, R3.reuse, 0xfe, RZ ;  /* 0x000000fe03077824 */ /* 0x040fe200078e02ff */
[----:B------:R-:W-:Y:S01]  /*3f7b0*/  LEA.HI.X.SX32 R4, R4, c[0x0][0x164], 0x1, P0 ;  /* 0x0000590004047a11 */ /* 0x000fe200000f0eff */
[C---:B------:R-:W-:Y:S01]  /*3f7c0*/  IMAD R8, R3.reuse, 0xfa, RZ ;  /* 0x000000fa03087824 */ /* 0x040fe200078e02ff */
[----:B------:R-:W-:Y:S01]  /*3f7d0*/  USHF.L.U64.HI UR5, UR4, 0x1, UR5 ;  /* 0x0000000104057899 */ /* 0x000fe20008010205 */
[----:B------:R-:W-:Y:S01]  /*3f7e0*/  IMAD R5, R3, 0xf6, RZ ;  /* 0x000000f603057824 */ /* 0x000fe200078e02ff */
[----:B--2---:R-:W-:-:S04]  /*3f7f0*/  IADD3 R7, P2, R7, R2, RZ ;  /* 0x0000000207077210 */ /* 0x004fc80007f5e0ff */
[-C--:B------:R-:W-:Y:S01]  /*3f800*/  IADD3 R5, P5, R5, R2.reuse, RZ ;  /* 0x0000000205057210 */ /* 0x080fe20007fbe0ff */
[----:B------:R0:W-:Y:S02]  /*3f810*/  STL [R1+0xea8], R7 ;  /* 0x000ea80701007387 */ /* 0x0001e40000100800 */
[----:B0-----:R-:W-:Y:S01]  /*3f820*/  IADD3 R7, P4, R8, R2, RZ ;  /* 0x0000000208077210 */ /* 0x001fe20007f9e0ff */
[----:B------:R-:W-:-:S04]  /*3f830*/  IMAD R8, R3, 0xf2, RZ ;  /* 0x000000f203087824 */ /* 0x000fc800078e02ff */
[----:B------:R0:W-:Y:S01]  /*3f840*/  STL [R1+0xeb8], R7 ;  /* 0x000eb80701007387 */ /* 0x0001e20000100800 */
[----:B------:R-:W-:-:S03]  /*3f850*/  IADD3 R8, P6, R8, R2, RZ ;  /* 0x0000000208087210 */ /* 0x000fc60007fde0ff */
[----:B------:R-:W-:Y:S04]  /*3f860*/  STL [R1+0xe44], R4 ;  /* 0x000e440401007387 */ /* 0x000fe80000100800 */
[----:B------:R1:W-:Y:S01]  /*3f870*/  STL [R1+0xec8], R5 ;  /* 0x000ec80501007387 */ /* 0x0003e20000100800 */
[----:B0-----:R-:W-:-:S03]  /*3f880*/  IMAD R7, R3, 0xee, RZ ;  /* 0x000000ee03077824 */ /* 0x001fc600078e02ff */
[----:B------:R0:W-:Y:S02]  /*3f890*/  STL [R1+0xed8], R8 ;  /* 0x000ed80801007387 */ /* 0x0001e40000100800 */
[----:B------:R-:W-:Y:S01]  /*3f8a0*/  IADD3 R7, P0, R7, R2, RZ ;  /* 0x0000000207077210 */ /* 0x000fe20007f1e0ff */
[----:B-1----:R-:W-:-:S04]  /*3f8b0*/  IMAD R5, R3, 0xea, RZ ;  /* 0x000000ea03057824 */ /* 0x002fc800078e02ff */
[----:B------:R1:W-:Y:S01]  /*3f8c0*/  STL [R1+0xee8], R7 ;  /* 0x000ee80701007387 */ /* 0x0003e20000100800 */
[----:B0-----:R-:W-:-:S05]  /*3f8d0*/  IMAD R8, R3, 0xe6, RZ ;  /* 0x000000e603087824 */ /* 0x001fca00078e02ff */
[-C--:B------:R-:W-:Y:S02]  /*3f8e0*/  IADD3 R8, P1, R8, R2.reuse, RZ ;  /* 0x0000000208087210 */ /* 0x080fe40007f3e0ff */
[----:B-1----:R-:W-:Y:S01]  /*3f8f0*/  IADD3 R7, P3, R5, R2, RZ ;  /* 0x0000000205077210 */ /* 0x002fe20007f7e0ff */
[----:B------:R-:W-:-:S04]  /*3f900*/  IMAD R5, R3, 0x7f, RZ ;  /* 0x0000007f03057824 */ /* 0x000fc800078e02ff */
[----:B------:R0:W-:Y:S01]  /*3f910*/  STL [R1+0xef8], R7 ;  /* 0x000ef80701007387 */ /* 0x0001e20000100800 */
[----:B------:R-:W-:-:S03]  /*3f920*/  LEA.HI.X.SX32 R5, R5, R4, 0x1, P2 ;  /* 0x0000000405057211 */ /* 0x000fc600010f0eff */
[----:B------:R1:W-:Y:S04]  /*3f930*/  STL [R1+0xf08], R8 ;  /* 0x000f080801007387 */ /* 0x0003e80000100800 */
[----:B------:R2:W-:Y:S01]  /*3f940*/  STL [R1+0xea4], R5 ;  /* 0x000ea40501007387 */ /* 0x0005e20000100800 */
[C---:B0-----:R-:W-:Y:S02]  /*3f950*/  IMAD R7, R3.reuse, 0xe2, RZ ;  /* 0x000000e203077824 */ /* 0x041fe400078e02ff */
[----:B-1----:R-:W-:-:S03]  /*3f960*/  IMAD R8, R3, 0x7d, RZ ;  /* 0x0000007d03087824 */ /* 0x002fc600078e02ff */
[----:B------:R-:W-:Y:S01]  /*3f970*/  IADD3 R7, P2, R7, R2, RZ ;  /* 0x0000000207077210 */ /* 0x000fe20007f5e0ff */
[----:B--2---:R-:W-:-:S04]  /*3f980*/  IMAD R5, R3, 0xde, RZ ;  /* 0x000000de03057824 */ /* 0x004fc800078e02ff */
[----:B------:R0:W-:Y:S02]  /*3f990*/  STL [R1+0xf18], R7 ;  /* 0x000f180701007387 */ /* 0x0001e40000100800 */
[----:B0-----:R-:W-:Y:S01]  /*3f9a0*/  LEA.HI.X.SX32 R7, R8, R4, 0x1, P4 ;  /* 0x0000000408077211 */ /* 0x001fe200020f0eff */
[----:B------:R-:W-:Y:S01]  /*3f9b0*/  IMAD R8, R3, 0x7b, RZ ;  /* 0x0000007b03087824 */ /* 0x000fe200078e02ff */
[----:B------:R-:W-:-:S03]  /*3f9c0*/  IADD3 R5, P4, R5, R2, RZ ;  /* 0x0000000205057210 */ /* 0x000fc60007f9e0ff */
        /* <DEDUP_REMOVED lines=163> */
[----:B--2---:R-:W-:Y:S01]  /*40400*/  IMAD R5, R3, 0xdc, RZ ;  /* 0x000000dc03057824 */ /* 0x004fe200078e02ff */
[----:B------:R-:W-:-:S03]  /*40410*/  LEA.HI.X.SX32 R8, R8, R4, 0x1, P4 ;  /* 0x0000000408087211 */ /* 0x000fc600020f0eff */
[----:B------:R0:W-:Y:S01]  /*40420*/  STL [R1+0xf10], R7 ;  /* 0x000f100701007387 */ /* 0x0001e20000100800 */
[----:B------:R-:W-:-:S03]  /*40430*/  IADD3 R5, P4, R5, R2, RZ ;  /* 0x0000000205057210 */ /* 0x000fc60007f9e0ff */
[----:B------:R1:W-:Y:S04]  /*40440*/  STL [R1+0x1074], R8 ;  /* 0x0010740801007387 */ /* 0x0003e80000100800 */
[----:B------:R2:W-:Y:S01]  /*40450*/  STL [R1+0xf30], R5 ;  /* 0x000f300501007387 */ /* 0x0005e20000100800 */
[C---:B0-----:R-:W-:Y:S02]  /*40460*/  IMAD R7, R3.reuse, 0x43, RZ ;  /* 0x0000004303077824 */ /* 0x041fe400078e02ff */
[----:B-1----:R-:W-:-:S03]  /*40470*/  IMAD R8, R3, 0x41, RZ ;  /* 0x0000004103087824 */ /* 0x002fc600078e02ff */
[-C--:B------:R-:W-:Y:S01]  /*40480*/  LEA.HI.X.SX32 R7, R7, R4.reuse, 0x1, P5 ;  /* 0x0000000407077211 */ /* 0x080fe200028f0eff */
[----:B--2---:R-:W-:Y:S01]  /*40490*/  IMAD R5, R3, 0xd4, RZ ;  /* 0x000000d403057824 */ /* 0x004fe200078e02ff */
[----:B------:R-:W-:-:S03]  /*404a0*/  LEA.HI.X.SX32 R8, R8, R4, 0x1, P6 ;  /* 0x0000000408087211 */ /* 0x000fc600030f0eff */
[----:B------:R0:W-:Y:S02]  /*404b0*/  STL [R1+0x1084], R7 ;  /* 0x0010840701007387 */ /* 0x0001e40000100800 */
[----:B0-----:R-:W-:-:S05]  /*404c0*/  IADD3 R7, P5, R6, R2, RZ ;  /* 0x0000000206077210 */ /* 0x001fca0007fbe0ff */
[----:B------:R0:W-:Y:S04]  /*404d0*/  STL [R1+0x10a8], R7 ;  /* 0x0010a80701007387 */ /* 0x0001e80000100800 */
[----:B------:R1:W-:Y:S01]  /*404e0*/  STL [R1+0x1094], R8 ;  /* 0x0010940801007387 */ /* 0x0003e20000100800 */
[----:B0-----:R-:W-:Y:S01]  /*404f0*/  IMAD R7, R3, 0x7a, RZ ;  /* 0x0000007a03077824 */ /* 0x001fe200078e02ff */
[----:B-1----:R-:W-:Y:S01]  /*40500*/  IADD3 R8, P6, R5, R2, RZ ;  /* 0x0000000205087210 */ /* 0x002fe20007fde0ff */
[----:B------:R-:W-:-:S04]  /*40510*/  IMAD R5, R3, 0xcc, RZ ;  /* 0x000000cc03057824 */ /* 0x000fc800078e02ff */
[----:B------:R0:W-:Y:S02]  /*40520*/  STL [R1+0xf50], R8 ;  /* 0x000f500801007387 */ /* 0x0001e40000100800 */
[----:B0-----:R-:W-:Y:S01]  /*40530*/  LEA.HI.X.SX32 R8, R6, R4, 0x1, P0 ;  /* 0x0000000406087211 */ /* 0x001fe200000f0eff */
[----:B------:R-:W-:-:S04]  /*40540*/  IMAD R6, R3, 0x3f, RZ ;  /* 0x0000003f03067824 */ /* 0x000fc800078e02ff */
[----:B------:R0:W-:Y:S01]  /*40550*/  STL [R1+0xeac], R8 ;  /* 0x000eac0801007387 */ /* 0x0001e20000100800 */
[----:B------:R-:W-:Y:S02]  /*40560*/  LEA.HI.X.SX32 R6, R6, R4, 0x1, P5 ;  /* 0x0000000406067211 */ /* 0x000fe400028f0eff */
[-C--:B------:R-:W-:Y:S02]  /*40570*/  IADD3 R5, P5, R5, R2.reuse, RZ ;  /* 0x0000000205057210 */ /* 0x080fe40007fbe0ff */
[C---:B0-----:R-:W-:Y:S02]  /*40580*/  IADD3 R8, P0, R7.reuse, R2, RZ ;  /* 0x0000000207087210 */ /* 0x041fe40007f1e0ff */
[----:B------:R-:W-:-:S03]  /*40590*/  LEA.HI.X.SX32 R7, R7, R4, 0x1, P3 ;  /* 0x0000000407077211 */ /* 0x000fc600018f0eff */
[----:B------:R0:W-:Y:S04]  /*405a0*/  STL [R1+0x10b8], R8 ;  /* 0x0010b80801007387 */ /* 0x0001e80000100800 */
[----:B------:R1:W-:Y:S04]  /*405b0*/  STL [R1+0x10a4], R6 ;  /* 0x0010a40601007387 */ /* 0x0003e80000100800 */
[----:B------:R2:W-:Y:S01]  /*405c0*/  STL [R1+0xf70], R5 ;  /* 0x000f700501007387 */ /* 0x0005e20000100800 */
[----:B0-----:R-:W-:-:S03]  /*405d0*/  IMAD R8, R3, 0x76, RZ ;  /* 0x0000007603087824 */ /* 0x001fc600078e02ff */
[----:B------:R0:W-:Y:S01]  /*405e0*/  STL [R1+0xecc], R7 ;  /* 0x000ecc0701007387 */ /* 0x0001e20000100800 */
[C---:B-1----:R-:W-:Y:S02]  /*405f0*/  IMAD R6, R3.reuse, 0x3d, RZ ;  /* 0x0000003d03067824 */ /* 0x042fe400078e02ff */
[----:B--2---:R-:W-:-:S03]  /*40600*/  IMAD R5, R3, 0xc4, RZ ;  /* 0x000000c403057824 */ /* 0x004fc600078e02ff */
[----:B------:R-:W-:Y:S02]  /*40610*/  LEA.HI.X.SX32 R6, R6, R4, 0x1, P0 ;  /* 0x0000000406067211 */ /* 0x000fe400000f0eff */
[C---:B0-----:R-:W-:Y:S02]  /*40620*/  IADD3 R7, P3, R8.reuse, R2, RZ ;  /* 0x0000000208077210 */ /* 0x041fe40007f7e0ff */
[----:B------:R-:W-:-:S03]  /*40630*/  LEA.HI.X.SX32 R8, R8, R4, 0x1, P1 ;  /* 0x0000000408087211 */ /* 0x000fc600008f0eff */
[----:B------:R0:W-:Y:S04]  /*40640*/  STL [R1+0x10c8], R7 ;  /* 0x0010c80701007387 */ /* 0x0001e80000100800 */
[----:B------:R1:W-:Y:S01]  /*40650*/  STL [R1+0x10b4], R6 ;  /* 0x0010b40601007387 */ /* 0x0003e20000100800 */
[-C--:B0-----:R-:W-:Y:S01]  /*40660*/  IADD3 R7, P0, R5, R2.reuse, RZ ;  /* 0x0000000205077210 */ /* 0x081fe20007f1e0ff */
[C---:B------:R-:W-:Y:S02]  /*40670*/  IMAD R5, R3.reuse, 0xbc, RZ ;  /* 0x000000bc03057824 */ /* 0x040fe400078e02ff */
[----:B-1----:R-:W-:Y:S02]  /*40680*/  IMAD R6, R3, 0x3b, RZ ;  /* 0x0000003b03067824 */ /* 0x002fe400078e02ff */
[----:B------:R0:W-:Y:S04]  /*40690*/  STL [R1+0xf90], R7 ;  /* 0x000f900701007387 */ /* 0x0001e80000100800 */
[----:B------:R1:W-:Y:S01]  /*406a0*/  STL [R1+0xeec], R8 ;  /* 0x000eec0801007387 */ /* 0x0003e20000100800 */
[----:B0-----:R-:W-:-:S02]  /*406b0*/  IADD3 R7, P1, R9, R2, RZ ;  /* 0x0000000209077210 */ /* 0x001fc40007f3e0ff */
[----:B-1----:R-:W-:-:S03]  /*406c0*/  LEA.HI.X.SX32 R8, R6, R4, 0x1, P3 ;  /* 0x0000000406087211 */ /* 0x002fc600018f0eff */
[----:B------:R0:W-:Y:S01]  /*406d0*/  STL [R1+0x10d8], R7 ;  /* 0x0010d80701007387 */ /* 0x0001e20000100800 */
[----:B------:R-:W-:-:S03]  /*406e0*/  IMAD R6, R3, 0x39, RZ ;  /* 0x0000003903067824 */ /* 0x000fc600078e02ff */
[----:B------:R1:W-:Y:S01]  /*406f0*/  STL [R1+0x10c4], R8 ;  /* 0x0010c40801007387 */ /* 0x0003e20000100800 */
[----:B0-----:R-:W-:Y:S01]  /*40700*/  IADD3 R7, P3, R5, R2, RZ ;  /* 0x0000000205077210 */ /* 0x001fe20007f7e0ff */
[----:B------:R-:W-:Y:S01]  /*40710*/  IMAD R5, R3, 0xb4, RZ ;  /* 0x000000b403057824 */ /* 0x000fe200078e02ff */
[----:B-1----:R-:W-:-:S03]  /*40720*/  LEA.HI.X.SX32 R8, R6, R4, 0x1, P1 ;  /* 0x0000000406087211 */ /* 0x002fc600008f0eff */
[----:B------:R0:W-:Y:S01]  /*40730*/  STL [R1+0xfb0], R7 ;  /* 0x000fb00701007387 */ /* 0x0001e20000100800 */
[----:B------:R-:W-:Y:S01]  /*40740*/  IMAD R6, R3, 0x37, RZ ;  /* 0x0000003703067824 */ /* 0x000fe200078e02ff */
[----:B0-----:R-:W-:Y:S02]  /*40750*/  LEA.HI.X.SX32 R7, R9, R4, 0x1, P2 ;  /* 0x0000000409077211 */ /* 0x001fe400010f0eff */
[----:B------:R-:W-:-:S03]  /*40760*/  IADD3 R9, P2, R10, R2, RZ ;  /* 0x000000020a097210 */ /* 0x000fc60007f5e0ff */
[----:B------:R0:W-:Y:S04]  /*40770*/  STL [R1+0xf0c], R7 ;  /* 0x000f0c0701007387 */ /* 0x0001e80000100800 */
[----:B------:R-:W-:Y:S04]  /*40780*/  STL [R1+0x10e8], R9 ;  /* 0x0010e80901007387 */ /* 0x000fe80000100800 */
[----:B------:R1:W-:Y:S01]  /*40790*/  STL [R1+0x10d4], R8 ;  /* 0x0010d40801007387 */ /* 0x0003e20000100800 */
[----:B0-----:R-:W-:Y:S01]  /*407a0*/  IADD3 R7, P1, R5, R2, RZ ;  /* 0x0000000205077210 */ /* 0x001fe20007f3e0ff */
[----:B------:R-:W-:-:S04]  /*407b0*/  IMAD R5, R3, 0xac, RZ ;  /* 0x000000ac03057824 */ /* 0x000fc800078e02ff */
[----:B------:R0:W-:Y:S01]  /*407c0*/  STL [R1+0xfd0], R7 ;  /* 0x000fd00701007387 */ /* 0x0001e20000100800 */
[-C--:B-1----:R-:W-:Y:S01]  /*407d0*/  LEA.HI.X.SX32 R8, R6, R4.reuse, 0x1, P2 ;  /* 0x0000000406087211 */ /* 0x082fe200010f0eff */
        /* <DEDUP_REMOVED lines=84> */
[----:B------:R1:W-:Y:S04]  /*40d20*/  STL [R1+0x1178], R9 ;  /* 0x0011780901007387 */ /* 0x0003e80000100800 */
[----:B------:R2:W-:Y:S01]  /*40d30*/  STL [R1+0x1164], R8 ;  /* 0x0011640801007387 */ /* 0x0005e20000100800 */
[----:B0-----:R-:W-:Y:S01]  /*40d40*/  IADD3 R7, P4, R5, R2, RZ ;  /* 0x0000000205077210 */ /* 0x001fe20007f9e0ff */
[----:B------:R-:W-:Y:S01]  /*40d50*/  IMAD R5, R3, 0xc8, RZ ;  /* 0x000000c803057824 */ /* 0x000fe200078e02ff */
[----:B-1----:R-:W-:-:S03]  /*40d60*/  LEA.HI.X.SX32 R9, R19, R4, 0x1, P5 ;  /* 0x0000000413097211 */ /* 0x002fc600028f0eff */
[----:B------:R0:W-:Y:S01]  /*40d70*/  STL [R1+0xf40], R7 ;  /* 0x000f400701007387 */ /* 0x0001e20000100800 */
[----:B--2---:R-:W-:-:S03]  /*40d80*/  IADD3 R8, P5, R20, R2, RZ ;  /* 0x0000000214087210 */ /* 0x004fc60007fbe0ff */
[----:B------:R-:W-:Y:S04]  /*40d90*/  STL [R1+0x104c], R9 ;  /* 0x00104c0901007387 */ /* 0x000fe80000100800 */
[----:B------:R-:W-:Y:S01]  /*40da0*/  STL [R1+0x1188], R8 ;  /* 0x0011880801007387 */ /* 0x000fe20000100800 */
[----:B0-----:R-:W-:Y:S02]  /*40db0*/  LEA.HI.X.SX32 R7, R6, R4, 0x1, P6 ;  /* 0x0000000406077211 */ /* 0x001fe400030f0eff */
[----:B------:R-:W-:Y:S01]  /*40dc0*/  IADD3 R6, P6, R5, R2, RZ ;  /* 0x0000000205067210 */ /* 0x000fe20007fde0ff */
[----:B------:R-:W-:Y:S02]  /*40dd0*/  IMAD R5, R3, 0x23, RZ ;  /* 0x0000002303057824 */ /* 0x000fe400078e02ff */
[----:B------:R0:W-:Y:S04]  /*40de0*/  STL [R1+0x1174], R7 ;  /* 0x0011740701007387 */ /* 0x0001e80000100800 */
[----:B------:R1:W-:Y:S01]  /*40df0*/  STL [R1+0xf80], R6 ;  /* 0x000f800601007387 */ /* 0x0003e20000100800 */
[----:B0-----:R-:W-:-:S02]  /*40e00*/  LEA.HI.X.SX32 R7, R20, R4, 0x1, P0 ;  /* 0x0000000414077211 */ /* 0x001fc400000f0eff */
[----:B------:R-:W-:Y:S01]  /*40e10*/  IADD3 R8, P0, R21, R2, RZ ;  /* 0x0000000215087210 */ /* 0x000fe20007f1e0ff */
[----:B-1----:R-:W-:Y:S02]  /*40e20*/  IMAD R6, R3, 0xb8, RZ ;  /* 0x000000b803067824 */ /* 0x002fe400078e02ff */
[----:B------:R0:W-:Y:S04]  /*40e30*/  STL [R1+0x106c], R7 ;  /* 0x00106c0701007387 */ /* 0x0001e80000100800 */
[----:B------:R1:W-:Y:S01]  /*40e40*/  STL [R1+0x1198], R8 ;  /* 0x0011980801007387 */ /* 0x0003e20000100800 */
[----:B0-----:R-:W-:Y:S01]  /*40e50*/  LEA.HI.X.SX32 R7, R5, R4, 0x1, P5 ;  /* 0x0000000405077211 */ /* 0x001fe200028f0eff */
[----:B------:R-:W-:Y:S01]  /*40e60*/  IMAD R5, R3, 0x21, RZ ;  /* 0x0000002103057824 */ /* 0x000fe200078e02ff */
[----:B-1----:R-:W-:-:S03]  /*40e70*/  IADD3 R8, P5, R6, R2, RZ ;  /* 0x0000000206087210 */ /* 0x002fc60007fbe0ff */
[----:B------:R0:W-:Y:S01]  /*40e80*/  STL [R1+0x1184], R7 ;  /* 0x0011840701007387 */ /* 0x0001e20000100800 */
[-C--:B------:R-:W-:Y:S02]  /*40e90*/  LEA.HI.X.SX32 R6, R21, R4.reuse, 0x1, P3 ;  /* 0x0000000415067211 */ /* 0x080fe400018f0eff */
[----:B------:R-:W-:Y:S01]  /*40ea0*/  LEA.HI.X.SX32 R5, R5, R4, 0x1, P0 ;  /* 0x0000000405057211 */ /* 0x000fe200000f0eff */
[----:B------:R1:W-:Y:S04]  /*40eb0*/  STL [R1+0xfc0], R8 ;  /* 0x000fc00801007387 */ /* 0x0003e80000100800 */
[----:B------:R2:W-:Y:S01]  /*40ec0*/  STL [R1+0x108c], R6 ;  /* 0x00108c0601007387 */ /* 0x0005e20000100800 */
[-C--:B0-----:R-:W-:Y:S02]  /*40ed0*/  IADD3 R7, P3, R22, R2.reuse, RZ ;  /* 0x0000000216077210 */ /* 0x081fe40007f7e0ff */
[----:B-1----:R-:W-:-:S03]  /*40ee0*/  IADD3 R8, P0, R23, R2, RZ ;  /* 0x0000000217087210 */ /* 0x002fc60007f1e0ff */
[----:B------:R0:W-:Y:S01]  /*40ef0*/  STL [R1+0x10b0], R7 ;  /* 0x0010b00701007387 */ /* 0x0001e20000100800 */
[----:B--2---:R-:W-:-:S03]  /*40f00*/  IMAD R6, R3, 0xa8, RZ ;  /* 0x000000a803067824 */ /* 0x004fc600078e02ff */
[----:B------:R1:W-:Y:S04]  /*40f10*/  STL [R1+0x1194], R5 ;  /* 0x0011940501007387 */ /* 0x0003e80000100800 */
[----:B------:R2:W-:Y:S01]  /*40f20*/  STL [R1+0x11a8], R8 ;  /* 0x0011a80801007387 */ /* 0x0005e20000100800 */
[----:B0-----:R-:W-:Y:S01]  /*40f30*/  LEA.HI.X.SX32 R7, R22, R4, 0x1, P1 ;  /* 0x0000000416077211 */ /* 0x001fe200008f0eff */
[----:B-1----:R-:W-:-:S04]  /*40f40*/  IMAD R5, R3, 0x1f, RZ ;  /* 0x0000001f03057824 */ /* 0x002fc800078e02ff */
[----:B------:R0:W-:Y:S01]  /*40f50*/  STL [R1+0xebc], R7 ;  /* 0x000ebc0701007387 */ /* 0x0001e20000100800 */
[----:B--2---:R-:W-:Y:S02]  /*40f60*/  IADD3 R8, P1, R6, R2, RZ ;  /* 0x0000000206087210 */ /* 0x004fe40007f3e0ff */
[-C--:B------:R-:W-:Y:S02]  /*40f70*/  LEA.HI.X.SX32 R6, R23, R4.reuse, 0x1, P3 ;  /* 0x0000000417067211 */ /* 0x080fe400018f0eff */
[----:B------:R-:W-:Y:S01]  /*40f80*/  LEA.HI.X.SX32 R5, R5, R4, 0x1, P0 ;  /* 0x0000000405057211 */ /* 0x000fe200000f0eff */
[----:B------:R1:W-:Y:S01]  /*40f90*/  STL [R1+0x1000], R8 ;  /* 0x0010000801007387 */ /* 0x0003e20000100800 */
[----:B0-----:R-:W-:-:S03]  /*40fa0*/  IADD3 R7, P3, R24, R2, RZ ;  /* 0x0000000218077210 */ /* 0x001fc60007f7e0ff */
[----:B------:R0:W-:Y:S04]  /*40fb0*/  STL [R1+0x10ac], R6 ;  /* 0x0010ac0601007387 */ /* 0x0001e80000100800 */
[----:B------:R2:W-:Y:S01]  /*40fc0*/  STL [R1+0x10d0], R7 ;  /* 0x0010d00701007387 */ /* 0x0005e20000100800 */
[----:B-1----:R-:W-:-:S03]  /*40fd0*/  IADD3 R8, P0, R25, R2, RZ ;  /* 0x0000000219087210 */ /* 0x002fc60007f1e0ff */
[----:B------:R1:W-:Y:S01]  /*40fe0*/  STL [R1+0x11a4], R5 ;  /* 0x0011a40501007387 */ /* 0x0003e20000100800 */
[----:B0-----:R-:W-:-:S03]  /*40ff0*/  IMAD R6, R3, 0x98, RZ ;  /* 0x0000009803067824 */ /* 0x001fc600078e02ff */
[----:B------:R0:W-:Y:S01]  /*41000*/  STL [R1+0x11b8], R8 ;  /* 0x0011b80801007387 */ /* 0x0001e20000100800 */
[----:B--2---:R-:W-:Y:S01]  /*41010*/  LEA.HI.X.SX32 R7, R24, R4, 0x1, P2 ;  /* 0x0000000418077211 */ /* 0x004fe200010f0eff */
[----:B-1----:R-:W-:-:S04]  /*41020*/  IMAD R5, R3, 0x1d, RZ ;  /* 0x0000001d03057824 */ /* 0x002fc800078e02ff */
[----:B------:R1:W-:Y:S01]  /*41030*/  STL [R1+0xefc], R7 ;  /* 0x000efc0701007387 */ /* 0x0003e20000100800 */
[----:B0-----:R-:W-:Y:S02]  /*41040*/  IADD3 R8, P2, R6, R2, RZ ;  /* 0x0000000206087210 */ /* 0x001fe40007f5e0ff */
[-C--:B------:R-:W-:Y:S02]  /*41050*/  LEA.HI.X.SX32 R6, R25, R4.reuse, 0x1, P3 ;  /* 0x0000000419067211 */ /* 0x080fe400018f0eff */
[----:B------:R-:W-:Y:S01]  /*41060*/  LEA.HI.X.SX32 R5, R5, R4, 0x1, P0 ;  /* 0x0000000405057211 */ /* 0x000fe200000f0eff */
[----:B------:R0:W-:Y:S01]  /*41070*/  STL [R1+0x1040], R8 ;  /* 0x0010400801007387 */ /* 0x0001e20000100800 */
[----:B-1----:R-:W-:-:S03]  /*41080*/  IADD3 R7, P3, R26, R2, RZ ;  /* 0x000000021a077210 */ /* 0x002fc60007f7e0ff */
[----:B------:R1:W-:Y:S04]  /*41090*/  STL [R1+0x10cc], R6 ;  /* 0x0010cc0601007387 */ /* 0x0003e80000100800 */
[----:B------:R2:W-:Y:S01]  /*410a0*/  STL [R1+0x10f0], R7 ;  /* 0x0010f00701007387 */ /* 0x0005e20000100800 */
[----:B0-----:R-:W-:-:S03]  /*410b0*/  IADD3 R8, P0, R27, R2, RZ ;  /* 0x000000021b087210 */ /* 0x001fc60007f1e0ff */
[----:B------:R0:W-:Y:S01]  /*410c0*/  STL [R1+0x11b4], R5 ;  /* 0x0011b40501007387 */ /* 0x0001e20000100800 */
[----:B-1----:R-:W-:-:S03]  /*410d0*/  IMAD R6, R3, 0x88, RZ ;  /* 0x0000008803067824 */ /* 0x002fc600078e02ff */
[----:B------:R1:W-:Y:S01]  /*410e0*/  STL [R1+0x11c8], R8 ;  /* 0x0011c80801007387 */ /* 0x0003e20000100800 */
[----:B--2---:R-:W-:Y:S02]  /*410f0*/  LEA.HI.X.SX32 R7, R26, R4, 0x1, P4 ;  /* 0x000000041a077211 */ /* 0x004fe400020f0eff */
[----:B------:R-:W-:Y:S01]  /*41100*/  IADD3 R6, P4, R6, R2, RZ ;  /* 0x0000000206067210 */ /* 0x000fe20007f9e0ff */
[----:B0-----:R-:W-:Y:S02]  /*41110*/  IMAD R5, R3, 0x1b, RZ ;  /* 0x0000001b03057824 */ /* 0x001fe400078e02ff */
[----:B------:R0:W-:Y:S01]  /*41120*/  STL [R1+0xf3c], R7 ;  /* 0x000f3c0701007387 */ /* 0x0001e20000100800 */
[----:B-1----:R-:W-:-:S03]  /*41130*/  LEA.HI.X.SX32 R8, R27, R4, 0x1, P3 ;  /* 0x000000041b087211 */ /* 0x002fc600018f0eff */
[----:B------:R1:W-:Y:S04]  /*41140*/  STL [R1+0x1080], R6 ;  /* 0x0010800601007387 */ /* 0x0003e80000100800 */
[----:B------:R2:W-:Y:S01]  /*41150*/  STL [R1+0x10ec], R8 ;  /* 0x0010ec0801007387 */ /* 0x0005e20000100800 */
[----:B0-----:R-:W-:Y:S02]  /*41160*/  IADD3 R7, P3, R28, R2, RZ ;  /* 0x000000021c077210 */ /* 0x001fe40007f7e0ff */
[----:B-1----:R-:W-:-:S03]  /*41170*/  LEA.HI.X.SX32 R6, R5, R4, 0x1, P0 ;  /* 0x0000000405067211 */ /* 0x002fc600000f0eff */
[----:B------:R0:W-:Y:S01]  /*41180*/  STL [R1+0x1110], R7 ;  /* 0x0011100701007387 */ /* 0x0001e20000100800 */
[----:B------:R-:W-:Y:S01]  /*41190*/  IMAD R5, R3, 0xf0, RZ ;  /* 0x000000f003057824 */ /* 0x000fe200078e02ff */
[CC--:B------:R-:W-:Y:S02]  /*411a0*/  LEA.HI.X.SX32 R10, R29.reuse, R4.reuse, 0x1, P3 ;  /* 0x000000041d0a7211 */ /* 0x0c0fe400018f0eff */
[----:B------:R1:W-:Y:S01]  /*411b0*/  STL [R1+0x11c4], R6 ;  /* 0x0011c40601007387 */ /* 0x0003e20000100800 */
[----:B--2---:R-:W-:Y:S02]  /*411c0*/  LEA.HI.X.SX32 R8, R28, R4, 0x1, P6 ;  /* 0x000000041c087211 */ /* 0x004fe400030f0eff */
[----:B0-----:R-:W-:Y:S01]  /*411d0*/  IADD3 R7, P0, R29, R2, RZ ;  /* 0x000000021d077210 */ /* 0x001fe20007f1e0ff */
[----:B-1----:R-:W-:-:S04]  /*411e0*/  IMAD R6, R3, 0x5c, RZ ;  /* 0x0000005c03067824 */ /* 0x002fc800078e02ff */
[----:B------:R0:W-:Y:S04]  /*411f0*/  STL [R1+0x11d8], R7 ;  /* 0x0011d80701007387 */ /* 0x0001e80000100800 */
[----:B------:R1:W-:Y:S01]  /*41200*/  STL [R1+0xf7c], R8 ;  /* 0x000f7c0801007387 */ /* 0x0003e20000100800 */
[-C--:B------:R-:W-:Y:S02]  /*41210*/  IADD3 R9, P3, R6, R2.reuse, RZ ;  /* 0x0000000206097210 */ /* 0x080fe40007f7e0ff */
[----:B0-----:R-:W-:Y:S01]  /*41220*/  IADD3 R7, P6, R5, R2, RZ ;  /* 0x0000000205077210 */ /* 0x001fe20007fde0ff */
[C---:B------:R-:W-:Y:S02]  /*41230*/  IMAD R5, R3.reuse, 0x19, RZ ;  /* 0x0000001903057824 */ /* 0x040fe400078e02ff */
[----:B-1----:R-:W-:-:S02]  /*41240*/  IMAD R8, R3, 0x2e, RZ ;  /* 0x0000002e03087824 */ /* 0x002fc400078e02ff */
[----:B------:R0:W-:Y:S04]  /*41250*/  STL [R1+0xee0], R7 ;  /* 0x000ee00701007387 */ /* 0x0001e80000100800 */
[----:B------:R1:W-:Y:S04]  /*41260*/  STL [R1+0x110c], R10 ;  /* 0x00110c0a01007387 */ /* 0x0003e80000100800 */
[----:B------:R2:W-:Y:S01]  /*41270*/  STL [R1+0x1130], R9 ;  /* 0x0011300901007387 */ /* 0x0005e20000100800 */
[-C--:B0-----:R-:W-:Y:S01]  /*41280*/  LEA.HI.X.SX32 R7, R5, R4.reuse, 0x1, P0 ;  /* 0x0000000405077211 */ /* 0x081fe200000f0eff */
[----:B------:R-:W-:Y:S01]  /*41290*/  IMAD R5, R3, 0xd0, RZ ;  /* 0x000000d003057824 */ /* 0x000fe200078e02ff */
[----:B-1----:R-:W-:-:S03]  /*412a0*/  LEA.HI.X.SX32 R10, R8, R4, 0x1, P3 ;  /* 0x00000004080a7211 */ /* 0x002fc600018f0eff */
[----:B------:R0:W-:Y:S01]  /*412b0*/  STL [R1+0x11d4], R7 ;  /* 0x0011d40701007387 */ /* 0x0001e20000100800 */
[----:B--2---:R-:W-:-:S05]  /*412c0*/  IADD3 R9, P0, R8, R2, RZ ;  /* 0x0000000208097210 */ /* 0x004fca0007f1e0ff */
[----:B------:R1:W-:Y:S01]  /*412d0*/  STL [R1+0x11e8], R9 ;  /* 0x0011e80901007387 */ /* 0x0003e20000100800 */
[----:B0-----:R-:W-:Y:S01]  /*412e0*/  LEA.HI.X.SX32 R7, R6, R4, 0x1, P5 ;  /* 0x0000000406077211 */ /* 0x001fe200028f0eff */
[----:B------:R-:W-:-:S04]  /*412f0*/  IMAD R6, R3, 0x54, RZ ;  /* 0x0000005403067824 */ /* 0x000fc800078e02ff */
[----:B------:R0:W-:Y:S01]  /*41300*/  STL [R1+0xfbc], R7 ;  /* 0x000fbc0701007387 */ /* 0x0001e20000100800 */
[----:B-1----:R-:W-:Y:S01]  /*41310*/  IADD3 R9, P5, R5, R2, RZ ;  /* 0x0000000205097210 */ /* 0x002fe20007fbe0ff */
[----:B------:R-:W-:-:S04]  /*41320*/  IMAD R5, R3, 0x17, RZ ;  /* 0x0000001703057824 */ /* 0x000fc800078e02ff */
[----:B------:R1:W-:Y:S01]  /*41330*/  STL [R1+0xf60], R9 ;  /* 0x000f600901007387 */ /* 0x0003e20000100800 */
[----:B------:R-:W-:Y:S01]  /*41340*/  LEA.HI.X.SX32 R8, R5, R4, 0x1, P0 ;  /* 0x0000000405087211 */ /* 0x000fe200000f0eff */
[C---:B0-----:R-:W-:Y:S02]  /*41350*/  IMAD R7, R3.reuse, 0x2a, RZ ;  /* 0x0000002a03077824 */ /* 0x041fe400078e02ff */
[----:B------:R0:W-:Y:S01]  /*41360*/  STL [R1+0x112c], R10 ;  /* 0x00112c0a01007387 */ /* 0x0001e20000100800 */
[----:B------:R-:W-:Y:S01]  /*41370*/  IMAD R5, R3, 0xb0, RZ ;  /* 0x000000b003057824 */ /* 0x000fe200078e02ff */
[----:B-1----:R-:W-:-:S04]  /*41380*/  IADD3 R9, P3, R6, R2, RZ ;  /* 0x0000000206097210 */ /* 0x002fc80007f7e0ff */
[C---:B0-----:R-:W-:Y:S01]  /*41390*/  LEA.HI.X.SX32 R10, R7.reuse, R4, 0x1, P3 ;  /* 0x00000004070a7211 */ /* 0x041fe200018f0eff */
[----:B------:R0:W-:Y:S04]  /*413a0*/  STL [R1+0x1150], R9 ;  /* 0x0011500901007387 */ /* 0x0001e80000100800 */
[----:B------:R1:W-:Y:S01]  /*413b0*/  STL [R1+0x11e4], R8 ;  /* 0x0011e40801007387 */ /* 0x0003e20000100800 */
[----:B0-----:R-:W-:Y:S02]  /*413c0*/  IADD3 R9, P0, R7, R2, RZ ;  /* 0x0000000207097210 */ /* 0x001fe40007f1e0ff */
[----:B-1----:R-:W-:-:S03]  /*413d0*/  LEA.HI.X.SX32 R8, R6, R4, 0x1, P1 ;  /* 0x0000000406087211 */ /* 0x002fc600008f0eff */
[----:B------:R0:W-:Y:S01]  /*413e0*/  STL [R1+0x11f8], R9 ;  /* 0x0011f80901007387 */ /* 0x0001e20000100800 */
[----:B------:R-:W-:-:S03]  /*413f0*/  IMAD R6, R3, 0x4c, RZ ;  /* 0x0000004c03067824 */ /* 0x000fc600078e02ff */
[----:B------:R1:W-:Y:S01]  /*41400*/  STL [R1+0xffc], R8 ;  /* 0x000ffc0801007387 */ /* 0x0003e20000100800 */
[----:B0-----:R-:W-:Y:S01]  /*41410*/  IADD3 R9, P1, R5, R2, RZ ;  /* 0x0000000205097210 */ /* 0x001fe20007f3e0ff */
[C---:B------:R-:W-:Y:S02]  /*41420*/  IMAD R5, R3.reuse, 0x15, RZ ;  /* 0x0000001503057824 */ /* 0x040fe400078e02ff */
[----:B-1----:R-:W-:Y:S02]  /*41430*/  IMAD R8, R3, 0x26, RZ ;  /* 0x0000002603087824 */ /* 0x002fe400078e02ff */
[----:B------:R0:W-:Y:S01]  /*41440*/  STL [R1+0xfe0], R9 ;  /* 0x000fe00901007387 */ /* 0x0001e20000100800 */
[----:B------:R-:W-:Y:S01]  /*41450*/  LEA.HI.X.SX32 R7, R5, R4, 0x1, P0 ;  /* 0x0000000405077211 */ /* 0x000fe200000f0eff */
[----:B------:R-:W-:Y:S02]  /*41460*/  IMAD R5, R3, 0x90, RZ ;  /* 0x0000009003057824 */ /* 0x000fe400078e02ff */
[----:B------:R1:W-:Y:S01]  /*41470*/  STL [R1+0x114c], R10 ;  /* 0x00114c0a01007387 */ /* 0x0003e20000100800 */
[----:B0-----:R-:W-:-:S04]  /*41480*/  IADD3 R9, P3, R6, R2, RZ ;  /* 0x0000000206097210 */ /* 0x001fc80007f7e0ff */
[C---:B-1----:R-:W-:Y:S01]  /*41490*/  LEA.HI.X.SX32 R10, R8.reuse, R4, 0x1, P3 ;  /* 0x00000004080a7211 */ /* 0x042fe200018f0eff */
        /* <DEDUP_REMOVED lines=10> */
[----:B------:R0:W-:Y:S03]  /*41540*/  STL [R1+0x1060], R9 ;  /* 0x0010600901007387 */ /* 0x0001e60000100800 */
[----:B------:R-:W-:Y:S01]  /*41550*/  LEA.HI.X.SX32 R8, R7, R4, 0x1, P0 ;  /* 0x0000000407087211 */ /* 0x000fe200000f0eff */
[----:B------:R-:W-:Y:S01]  /*41560*/  IMAD R7, R3, 0xe0, RZ ;  /* 0x000000e003077824 */ /* 0x000fe200078e02ff */
[----:B------:R-:W-:Y:S01]  /*41570*/  STL [R1+0x116c], R10 ;  /* 0x00116c0a01007387 */ /* 0x000fe20000100800 */
[----:B0-----:R-:W-:-:S05]  /*41580*/  IADD3 R9, P3, R6, R2, RZ ;  /* 0x0000000206097210 */ /* 0x001fca0007f7e0ff */
[----:B------:R0:W-:Y:S04]  /*41590*/  STL [R1+0x1190], R9 ;  /* 0x0011900901007387 */ /* 0x0001e80000100800 */
[----:B------:R1:W-:Y:S01]  /*415a0*/  STL [R1+0x1204], R8 ;  /* 0x0012040801007387 */ /* 0x0003e20000100800 */
[C---:B0-----:R-:W-:Y:S02]  /*415b0*/  IADD3 R9, P0, R5.reuse, R2, RZ ;  /* 0x0000000205097210 */ /* 0x041fe40007f1e0ff */
[-C--:B------:R-:W-:Y:S02]  /*415c0*/  LEA.HI.X.SX32 R5, R5, R4.reuse, 0x1, P3 ;  /* 0x0000000405057211 */ /* 0x080fe400018f0eff */
[----:B-1----:R-:W-:Y:S01]  /*415d0*/  LEA.HI.X.SX32 R8, R6, R4, 0x1, P4 ;  /* 0x0000000406087211 */ /* 0x002fe200020f0eff */
[----:B------:R-:W-:Y:S01]  /*415e0*/  IMAD R6, R3, 0x78, RZ ;  /* 0x0000007803067824 */ /* 0x000fe200078e02ff */
[-C--:B------:R-:W-:Y:S01]  /*415f0*/  IADD3 R7, P4, R7, R2.reuse, RZ ;  /* 0x0000000207077210 */ /* 0x080fe20007f9e0ff */
[----:B------:R0:W-:Y:S04]  /*41600*/  STL [R1+0x1218], R9 ;  /* 0x0012180901007387 */ /* 0x0001e80000100800 */
[----:B------:R1:W-:Y:S04]  /*41610*/  STL [R1+0x107c], R8 ;  /* 0x00107c0801007387 */ /* 0x0003e80000100800 */
[----:B------:R2:W-:Y:S01]  /*41620*/  STL [R1+0xf20], R7 ;  /* 0x000f200701007387 */ /* 0x0005e20000100800 */
[----:B0-----:R-:W-:-:S03]  /*41630*/  IADD3 R9, P3, R6, R2, RZ ;  /* 0x0000000206097210 */ /* 0x001fc60007f7e0ff */
[----:B------:R0:W-:Y:S01]  /*41640*/  STL [R1+0x118c], R5 ;  /* 0x00118c0501007387 */ /* 0x0001e20000100800 */
[----:B-1----:R-:W-:-:S03]  /*41650*/  IMAD R8, R3, 0x11, RZ ;  /* 0x0000001103087824 */ /* 0x002fc600078e02ff */
[----:B------:R1:W-:Y:S01]  /*41660*/  STL [R1+0x10c0], R9 ;  /* 0x0010c00901007387 */ /* 0x0003e20000100800 */
[C---:B--2---:R-:W-:Y:S01]  /*41670*/  IMAD R7, R3.reuse, 0x3c, RZ ;  /* 0x0000003c03077824 */ /* 0x044fe200078e02ff */
[-C--:B------:R-:W-:Y:S02]  /*41680*/  LEA.HI.X.SX32 R10, R8, R4.reuse, 0x1, P0 ;  /* 0x00000004080a7211 */ /* 0x080fe400000f0eff */
[----:B------:R-:W-:Y:S01]  /*41690*/  LEA.HI.X.SX32 R8, R6, R4, 0x1, P6 ;  /* 0x0000000406087211 */ /* 0x000fe200030f0eff */
[C---:B0-----:R-:W-:Y:S02]  /*416a0*/  IMAD R5, R3.reuse, 0x1e, RZ ;  /* 0x0000001e03057824 */ /* 0x041fe400078e02ff */
[----:B------:R-:W-:Y:S01]  /*416b0*/  IMAD R6, R3, 0xa0, RZ ;  /* 0x000000a003067824 */ /* 0x000fe200078e02ff */
[----:B------:R-:W-:Y:S01]  /*416c0*/  STL [R1+0x1214], R10 ;  /* 0x0012140a01007387 */ /* 0x000fe20000100800 */
[----:B-1----:R-:W-:-:S05]  /*416d0*/  IADD3 R9, P0, R7, R2, RZ ;  /* 0x0000000207097210 */ /* 0x002fca0007f1e0ff */
        /* <DEDUP_REMOVED lines=14> */
[----:B--2---:R-:W-:Y:S01]  /*417c0*/  IMAD R6, R3, 0x34, RZ ;  /* 0x0000003403067824 */ /* 0x004fe200078e02ff */
[-C--:B------:R-:W-:Y:S02]  /*417d0*/  LEA.HI.X.SX32 R10, R8, R4.reuse, 0x1, P6 ;  /* 0x00000004080a7211 */ /* 0x080fe400030f0eff */
[----:B------:R-:W-:Y:S01]  /*417e0*/  LEA.HI.X.SX32 R8, R7, R4, 0x1, P5 ;  /* 0x0000000407087211 */ /* 0x000fe200028f0eff */
[C---:B0-----:R-:W-:Y:S02]  /*417f0*/  IMAD R5, R3.reuse, 0x1a, RZ ;  /* 0x0000001a03057824 */ /* 0x041fe400078e02ff */
[----:B------:R-:W-:Y:S01]  /*41800*/  STL [R1+0x1224], R10 ;  /* 0x0012240a01007387 */ /* 0x000fe20000100800 */
[----:B------:R-:W-:Y:S01]  /*41810*/  IMAD R7, R3, 0xc0, RZ ;  /* 0x000000c003077824 */ /* 0x000fe200078e02ff */
[----:B-1----:R-:W-:-:S05]  /*41820*/  IADD3 R9, P6, R6, R2, RZ ;  /* 0x0000000206097210 */ /* 0x002fca0007fde0ff */
        /* <DEDUP_REMOVED lines=12> */
[----:B------:R-:W-:Y:S02]  /*418f0*/  LEA.HI.X.SX32 R7, R7, R4, 0x1, P5 ;  /* 0x0000000407077211 */ /* 0x000fe400028f0eff */
[----:B------:R1:W-:Y:S01]  /*41900*/  STL [R1+0x11cc], R8 ;  /* 0x0011cc0801007387 */ /* 0x0003e20000100800 */
[C---:B0-----:R-:W-:Y:S02]  /*41910*/  IADD3 R9, P6, R6.reuse, R2, RZ ;  /* 0x0000000206097210 */ /* 0x041fe40007fde0ff */
[----:B------:R-:W-:Y:S01]  /*41920*/  LEA.HI.X.SX32 R6, R6, R4, 0x1, P1 ;  /* 0x0000000406067211 */ /* 0x000fe200008f0eff */
[----:B-1----:R-:W-:Y:S02]  /*41930*/  IMAD R8, R3, 0x16, RZ ;  /* 0x0000001603087824 */ /* 0x002fe400078e02ff */
[----:B------:R0:W-:Y:S04]  /*41940*/  STL [R1+0x1140], R9 ;  /* 0x0011400901007387 */ /* 0x0001e80000100800 */
[----:B------:R1:W-:Y:S01]  /*41950*/  STL [R1+0x1234], R7 ;  /* 0x0012340701007387 */ /* 0x0003e20000100800 */
[----:B0-----:R-:W-:Y:S01]  /*41960*/  IADD3 R9, P5, R5, R2, RZ ;  /* 0x0000000205097210 */ /* 0x001fe20007fbe0ff */
[----:B-1----:R-:W-:-:S04]  /*41970*/  IMAD R7, R3, 0x48, RZ ;  /* 0x0000004803077824 */ /* 0x002fc800078e02ff */
[----:B------:R0:W-:Y:S04]  /*41980*/  STL [R1+0x11f0], R9 ;  /* 0x0011f00901007387 */ /* 0x0001e80000100800 */
[----:B------:R1:W-:Y:S01]  /*41990*/  STL [R1+0xfdc], R6 ;  /* 0x000fdc0601007387 */ /* 0x0003e20000100800 */
[----:B0-----:R-:W-:Y:S02]  /*419a0*/  IADD3 R9, P1, R8, R2, RZ ;  /* 0x0000000208097210 */ /* 0x001fe40007f3e0ff */
[----:B-1----:R-:W-:Y:S01]  /*419b0*/  LEA.HI.X.SX32 R6, R5, R4, 0x1, P6 ;  /* 0x0000000405067211 */ /* 0x002fe200030f0eff */
[----:B------:R-:W-:Y:S01]  /*419c0*/  IMAD R5, R3, 0x24, RZ ;  /* 0x0000002403057824 */ /* 0x000fe200078e02ff */
[C---:B------:R-:W-:Y:S01]  /*419d0*/  IADD3 R10, P6, R7.reuse, R2, RZ ;  /* 0x00000002070a7210 */ /* 0x040fe20007fde0ff */
[----:B------:R0:W-:Y:S01]  /*419e0*/  STL [R1+0x1248], R9 ;  /* 0x0012480901007387 */ /* 0x0001e20000100800 */
[----:B------:R-:W-:-:S03]  /*419f0*/  LEA.HI.X.SX32 R7, R7, R4, 0x1, P2 ;  /* 0x0000000407077211 */ /* 0x000fc600010f0eff */
[----:B------:R1:W-:Y:S04]  /*41a00*/  STL [R1+0x113c], R6 ;  /* 0x00113c0601007387 */ /* 0x0003e80000100800 */
[----:B------:R2:W-:Y:S01]  /*41a10*/  STL [R1+0x1180], R10 ;  /* 0x0011800a01007387 */ /* 0x0005e20000100800 */
[----:B0-----:R-:W-:Y:S01]  /*41a20*/  LEA.HI.X.SX32 R9, R8, R4, 0x1, P5 ;  /* 0x0000000408097211 */ /* 0x001fe200028f0eff */
[C---:B------:R-:W-:Y:S02]  /*41a30*/  IMAD R8, R3.reuse, 0x12, RZ ;  /* 0x0000001203087824 */ /* 0x040fe400078e02ff */
[----:B-1----:R-:W-:Y:S02]  /*41a40*/  IMAD R6, R3, 0xb, RZ ;  /* 0x0000000b03067824 */ /* 0x002fe400078e02ff */
[----:B------:R0:W-:Y:S01]  /*41a50*/  STL [R1+0x11ec], R9 ;  /* 0x0011ec0901007387 */ /* 0x0001e20000100800 */
[----:B--2---:R-:W-:-:S02]  /*41a60*/  IADD3 R10, P5, R5, R2, RZ ;  /* 0x00000002050a7210 */ /* 0x004fc40007fbe0ff */
[----:B------:R-:W-:-:S03]  /*41a70*/  LEA.HI.X.SX32 R5, R5, R4, 0x1, P6 ;  /* 0x0000000405057211 */ /* 0x000fc600030f0eff */
[----:B------:R1:W-:Y:S01]  /*41a80*/  STL [R1+0x1210], R10 ;  /* 0x0012100a01007387 */ /* 0x0003e20000100800 */
[----:B0-----:R-:W-:Y:S01]  /*41a90*/  LEA.HI.X.SX32 R9, R6, R4, 0x1, P1 ;  /* 0x0000000406097211 */ /* 0x001fe200008f0eff */
[----:B------:R-:W-:-:S04]  /*41aa0*/  IMAD R6, R3, 0x70, RZ ;  /* 0x0000007003067824 */ /* 0x000fc800078e02ff */
[----:B------:R0:W-:Y:S01]  /*41ab0*/  STL [R1+0x1244], R9 ;  /* 0x0012440901007387 */ /* 0x0001e20000100800 */
[----:B-1----:R-:W-:-:S05]  /*41ac0*/  IADD3 R10, P1, R8, R2, RZ ;  /* 0x00000002080a7210 */ /* 0x002fca0007f3e0ff */
[----:B------:R1:W-:Y:S01]  /*41ad0*/  STL [R1+0x1258], R10 ;  /* 0x0012580a01007387 */ /* 0x0003e20000100800 */
[----:B0-----:R-:W-:-:S03]  /*41ae0*/  IMAD R9, R3, 0x38, RZ ;  /* 0x0000003803097824 */ /* 0x001fc600078e02ff */
[----:B------:R0:W-:Y:S02]  /*41af0*/  STL [R1+0x105c], R7 ;  /* 0x00105c0701007387 */ /* 0x0001e40000100800 */
[-C--:B------:R-:W-:Y:S02]  /*41b00*/  IADD3 R11, P6, R9, R2.reuse, RZ ;  /* 0x00000002090b7210 */ /* 0x080fe40007fde0ff */
[----:B-1----:R-:W-:Y:S01]  /*41b10*/  IADD3 R10, P2, R6, R2, RZ ;  /* 0x00000002060a7210 */ /* 0x002fe20007f5e0ff */
[----:B0-----:R-:W-:-:S04]  /*41b20*/  IMAD R7, R3, 0x1c, RZ ;  /* 0x0000001c03077824 */ /* 0x001fc800078e02ff */
[----:B------:R0:W-:Y:S04]  /*41b30*/  STL [R1+0x10e0], R10 ;  /* 0x0010e00a01007387 */ /* 0x0001e80000100800 */
[----:B------:R1:W-:Y:S04]  /*41b40*/  STL [R1+0x117c], R5 ;  /* 0x00117c0501007387 */ /* 0x0003e80000100800 */
[----:B------:R2:W-:Y:S01]  /*41b50*/  STL [R1+0x11c0], R11 ;  /* 0x0011c00b01007387 */ /* 0x0005e20000100800 */
[----:B0-----:R-:W-:Y:S01]  /*41b60*/  LEA.HI.X.SX32 R10, R8, R4, 0x1, P5 ;  /* 0x00000004080a7211 */ /* 0x001fe200028f0eff */
[----:B------:R-:W-:-:S02]  /*41b70*/  IMAD R8, R3, 0xe, RZ ;  /* 0x0000000e03087824 */ /* 0x000fc400078e02ff */
[----:B-1----:R-:W-:Y:S02]  /*41b80*/  IMAD R5, R3, 0x9, RZ ;  /* 0x0000000903057824 */ /* 0x002fe400078e02ff */
[----:B------:R0:W-:Y:S01]  /*41b90*/  STL [R1+0x120c], R10 ;  /* 0x00120c0a01007387 */ /* 0x0001e20000100800 */
[C---:B--2---:R-:W-:Y:S02]  /*41ba0*/  IADD3 R11, P5, R7.reuse, R2, RZ ;  /* 0x00000002070b7210 */ /* 0x044fe40007fbe0ff */
[----:B------:R-:W-:-:S03]  /*41bb0*/  LEA.HI.X.SX32 R7, R7, R4, 0x1, P6 ;  /* 0x0000000407077211 */ /* 0x000fc600030f0eff */
[----:B------:R1:W-:Y:S01]  /*41bc0*/  STL [R1+0x1230], R11 ;  /* 0x0012300b01007387 */ /* 0x0003e20000100800 */
[----:B0-----:R-:W-:Y:S01]  /*41bd0*/  LEA.HI.X.SX32 R10, R5, R4, 0x1, P1 ;  /* 0x00000004050a7211 */ /* 0x001fe200008f0eff */
[----:B------:R-:W-:-:S04]  /*41be0*/  IMAD R5, R3, 0x50, RZ ;  /* 0x0000005003057824 */ /* 0x000fc800078e02ff */
[----:B------:R0:W-:Y:S01]  /*41bf0*/  STL [R1+0x1254], R10 ;  /* 0x0012540a01007387 */ /* 0x0001e20000100800 */
[C---:B-1----:R-:W-:Y:S02]  /*41c00*/  IADD3 R11, P1, R8.reuse, R2, RZ ;  /* 0x00000002080b7210 */ /* 0x042fe40007f3e0ff */
[----:B------:R-:W-:-:S03]  /*41c10*/  LEA.HI.X.SX32 R8, R8, R4, 0x1, P5 ;  /* 0x0000000408087211 */ /* 0x000fc600028f0eff */
[----:B------:R1:W-:Y:S01]  /*41c20*/  STL [R1+0x1268], R11 ;  /* 0x0012680b01007387 */ /* 0x0003e20000100800 */
[----:B0-----:R-:W-:Y:S01]  /*41c30*/  LEA.HI.X.SX32 R10, R6, R4, 0x1, P4 ;  /* 0x00000004060a7211 */ /* 0x001fe200020f0eff */
[----:B------:R-:W-:Y:S01]  /*41c40*/  IMAD R6, R3, 0x28, RZ ;  /* 0x0000002803067824 */ /* 0x000fe200078e02ff */
[----:B------:R-:W-:-:S03]  /*41c50*/  IADD3 R12, P4, R5, R2, RZ ;  /* 0x00000002050c7210 */ /* 0x000fc60007f9e0ff */
[----:B------:R0:W-:Y:S01]  /*41c60*/  STL [R1+0xf1c], R10 ;  /* 0x000f1c0a01007387 */ /* 0x0001e20000100800 */
[----:B-1----:R-:W-:-:S03]  /*41c70*/  LEA.HI.X.SX32 R11, R9, R4, 0x1, P2 ;  /* 0x00000004090b7211 */ /* 0x002fc600010f0eff */
[----:B------:R-:W-:Y:S01]  /*41c80*/  STL [R1+0x1160], R12 ;  /* 0x0011600c01007387 */ /* 0x000fe20000100800 */
[C---:B------:R-:W-:Y:S02]  /*41c90*/  IADD3 R9, P2, R6.reuse, R2, RZ ;  /* 0x0000000206097210 */ /* 0x040fe40007f5e0ff */
[----:B------:R-:W-:Y:S01]  /*41ca0*/  LEA.HI.X.SX32 R6, R6, R4, 0x1, P4 ;  /* 0x0000000406067211 */ /* 0x000fe200020f0eff */
[----:B------:R1:W-:Y:S01]  /*41cb0*/  STL [R1+0x10dc], R11 ;  /* 0x0010dc0b01007387 */ /* 0x0003e20000100800 */
[----:B0-----:R-:W-:-:S03]  /*41cc0*/  IMAD R10, R3, 0x14, RZ ;  /* 0x00000014030a7824 */ /* 0x001fc600078e02ff */
[----:B------:R0:W-:Y:S04]  /*41cd0*/  STL [R1+0x1200], R9 ;  /* 0x0012000901007387 */ /* 0x0001e80000100800 */
[----:B------:R2:W-:Y:S01]  /*41ce0*/  STL [R1+0x11bc], R7 ;  /* 0x0011bc0701007387 */ /* 0x0005e20000100800 */
[----:B-1----:R-:W-:Y:S01]  /*41cf0*/  IMAD R11, R3, 0xa, RZ ;  /* 0x0000000a030b7824 */ /* 0x002fe200078e02ff */
[----:B0-----:R-:W-:-:S04]  /*41d00*/  IADD3 R9, P6, R10, R2, RZ ;  /* 0x000000020a097210 */ /* 0x001fc80007fde0ff */
[----:B------:R-:W-:Y:S01]  /*41d10*/  IADD3 R12, P5, R11, R2, RZ ;  /* 0x000000020b0c7210 */ /* 0x000fe20007fbe0ff */
[----:B--2---:R-:W-:Y:S01]  /*41d20*/  IMAD R7, R3, 0x7, RZ ;  /* 0x0000000703077824 */ /* 0x004fe200078e02ff */
[----:B------:R0:W-:Y:S04]  /*41d30*/  STL [R1+0x1250], R9 ;  /* 0x0012500901007387 */ /* 0x0001e80000100800 */
[----:B------:R1:W-:Y:S01]  /*41d40*/  STL [R1+0x122c], R8 ;  /* 0x00122c0801007387 */ /* 0x0003e20000100800 */
[----:B------:R-:W-:-:S03]  /*41d50*/  LEA.HI.X.SX32 R7, R7, R4, 0x1, P1 ;  /* 0x0000000407077211 */ /* 0x000fc600008f0eff */
[----:B------:R2:W-:Y:S01]  /*41d60*/  STL [R1+0x1278], R12 ;  /* 0x0012780c01007387 */ /* 0x0005e20000100800 */
[----:B0-----:R-:W-:-:S03]  /*41d70*/  IMAD R9, R3, 0x60, RZ ;  /* 0x0000006003097824 */ /* 0x001fc600078e02ff */
[----:B------:R0:W-:Y:S01]  /*41d80*/  STL [R1+0x1264], R7 ;  /* 0x0012640701007387 */ /* 0x0001e20000100800 */
[----:B-1----:R-:W-:Y:S01]  /*41d90*/  IMAD R8, R3, 0x30, RZ ;  /* 0x0000003003087824 */ /* 0x002fe200078e02ff */
[----:B--2---:R-:W-:Y:S02]  /*41da0*/  IADD3 R12, P1, R9, R2, RZ ;  /* 0x00000002090c7210 */ /* 0x004fe40007f3e0ff */
[----:B0-----:R-:W-:-:S03]  /*41db0*/  LEA.HI.X.SX32 R7, R5, R4, 0x1, P3 ;  /* 0x0000000405077211 */ /* 0x001fc600018f0eff */
[----:B------:R0:W-:Y:S01]  /*41dc0*/  STL [R1+0x1120], R12 ;  /* 0x0011200c01007387 */ /* 0x0001e20000100800 */
[----:B------:R-:W-:-:S03]  /*41dd0*/  IMAD R5, R3, 0x18, RZ ;  /* 0x0000001803057824 */ /* 0x000fc600078e02ff */
[----:B------:R1:W-:Y:S02]  /*41de0*/  STL [R1+0x101c], R7 ;  /* 0x00101c0701007387 */ /* 0x0003e40000100800 */
[-C--:B------:R-:W-:Y:S02]  /*41df0*/  IADD3 R13, P4, R5, R2.reuse, RZ ;  /* 0x00000002050d7210 */ /* 0x080fe40007f9e0ff */
[----:B0-----:R-:W-:Y:S01]  /*41e00*/  IADD3 R12, P3, R8, R2, RZ ;  /* 0x00000002080c7210 */ /* 0x001fe20007f7e0ff */
[----:B-1----:R-:W-:-:S04]  /*41e10*/  IMAD R7, R3, 0xc, RZ ;  /* 0x0000000c03077824 */ /* 0x002fc800078e02ff */
[----:B------:R0:W-:Y:S04]  /*41e20*/  STL [R1+0x11e0], R12 ;  /* 0x0011e00c01007387 */ /* 0x0001e80000100800 */
[----:B------:R1:W-:Y:S04]  /*41e30*/  STL [R1+0x115c], R6 ;  /* 0x00115c0601007387 */ /* 0x0003e80000100800 */
[----:B------:R-:W-:Y:S01]  /*41e40*/  STL [R1+0x1240], R13 ;  /* 0x0012400d01007387 */ /* 0x000fe20000100800 */
[----:B0-----:R-:W-:Y:S01]  /*41e50*/  LEA.HI.X.SX32 R12, R10, R4, 0x1, P2 ;  /* 0x000000040a0c7211 */ /* 0x001fe200010f0eff */
[----:B------:R-:W-:Y:S01]  /*41e60*/  IMAD R10, R3, 0x5, RZ ;  /* 0x00000005030a7824 */ /* 0x000fe200078e02ff */
[----:B------:R-:W-:Y:S01]  /*41e70*/  IADD3 R14, P2, R7, R2, RZ ;  /* 0x00000002070e7210 */ /* 0x000fe20007f5e0ff */
[----:B-1----:R-:W-:-:S02]  /*41e80*/  IMAD R6, R3, 0x6, RZ ;  /* 0x0000000603067824 */ /* 0x002fc400078e02ff */
[----:B------:R0:W-:Y:S04]  /*41e90*/  STL [R1+0x11fc], R12 ;  /* 0x0011fc0c01007387 */ /* 0x0001e80000100800 */
[----:B------:R-:W-:Y:S01]  /*41ea0*/  STL [R1+0x1270], R14 ;  /* 0x0012700e01007387 */ /* 0x000fe20000100800 */
[----:B0-----:R-:W-:Y:S02]  /*41eb0*/  LEA.HI.X.SX32 R12, R11, R4, 0x1, P6 ;  /* 0x000000040b0c7211 */ /* 0x001fe400030f0eff */
[----:B------:R-:W-:Y:S02]  /*41ec0*/  IADD3 R13, P6, R6, R2, RZ ;  /* 0x00000002060d7210 */ /* 0x000fe40007fde0ff */
[-C--:B------:R-:W-:Y:S01]  /*41ed0*/  LEA.HI.X.SX32 R11, R10, R4.reuse, 0x1, P5 ;  /* 0x000000040a0b7211 */ /* 0x080fe200028f0eff */
[----:B------:R0:W-:Y:S01]  /*41ee0*/  STL [R1+0x124c], R12 ;  /* 0x00124c0c01007387 */ /* 0x0001e20000100800 */
[----:B------:R-:W-:-:S02]  /*41ef0*/  LEA.HI.X.SX32 R10, R9, R4, 0x1, P0 ;  /* 0x00000004090a7211 */ /* 0x000fc400000f0eff */
[-C--:B------:R-:W-:Y:S01]  /*41f00*/  LEA.HI.X.SX32 R9, R8, R4.reuse, 0x1, P1 ;  /* 0x0000000408097211 */ /* 0x080fe200008f0eff */
[----:B------:R-:W-:Y:S01]  /*41f10*/  STL [R1+0x1288], R13 ;  /* 0x0012880d01007387 */ /* 0x000fe20000100800 */
[----:B------:R-:W-:Y:S01]  /*41f20*/  LEA.HI.X.SX32 R8, R5, R4, 0x1, P3 ;  /* 0x0000000405087211 */ /* 0x000fe200018f0eff */
[C---:B------:R-:W-:Y:S02]  /*41f30*/  IMAD.SHL.U32 R5, R3.reuse, 0x2, RZ ;  /* 0x0000000203057824 */ /* 0x040fe400078e00ff */
[----:B------:R1:W-:Y:S01]  /*41f40*/  STL [R1+0x1274], R11 ;  /* 0x0012740b01007387 */ /* 0x0003e20000100800 */
[----:B0-----:R-:W-:-:S05]  /*41f50*/  LEA R12, P5, R3, R2, 0x7 ;  /* 0x00000002030c7211 */ /* 0x001fca00078a38ff */
[----:B------:R-:W-:Y:S01]  /*41f60*/  STL [R1+0x10a0], R12 ;  /* 0x0010a00c01007387 */ /* 0x000fe20000100800 */
[----:B-1----:R-:W-:-:S03]  /*41f70*/  LEA R11, P0, R3, R2, 0x6 ;  /* 0x00000002030b7211 */ /* 0x002fc600078030ff */
[----:B------:R0:W-:Y:S04]  /*41f80*/  STL [R1+0xf9c], R10 ;  /* 0x000f9c0a01007387 */ /* 0x0001e80000100800 */
[----:B------:R-:W-:Y:S04]  /*41f90*/  STL [R1+0x11a0], R11 ;  /* 0x0011a00b01007387 */ /* 0x000fe80000100800 */
[----:B------:R1:W-:Y:S01]  /*41fa0*/  STL [R1+0x111c], R9 ;  /* 0x00111c0901007387 */ /* 0x0003e20000100800 */
[----:B0-----:R-:W-:-:S05]  /*41fb0*/  LEA R10, P1, R3, R2, 0x5 ;  /* 0x00000002030a7211 */ /* 0x001fca00078228ff */
[----:B------:R-:W-:Y:S01]  /*41fc0*/  STL [R1+0x1220], R10 ;  /* 0x0012200a01007387 */ /* 0x000fe20000100800 */
[----:B-1----:R-:W-:-:S03]  /*41fd0*/  LEA R9, P3, R3, R2, 0x4 ;  /* 0x0000000203097211 */ /* 0x002fc600078620ff */
[----:B------:R0:W-:Y:S04]  /*41fe0*/  STL [R1+0x11dc], R8 ;  /* 0x0011dc0801007387 */ /* 0x0001e80000100800 */
[----:B------:R1:W-:Y:S01]  /*41ff0*/  STL [R1+0x1260], R9 ;  /* 0x0012600901007387 */ /* 0x0003e20000100800 */
[----:B0-----:R-:W-:Y:S01]  /*42000*/  LEA.HI.X.SX32 R8, R7, R4, 0x1, P4 ;  /* 0x0000000407087211 */ /* 0x001fe200020f0eff */
[C---:B------:R-:W-:Y:S01]  /*42010*/  IMAD R7, R3.reuse, 0x3, RZ ;  /* 0x0000000303077824 */ /* 0x040fe200078e02ff */
[----:B-1----:R-:W-:-:S03]  /*42020*/  LEA R9, P4, R3, R2, 0x3 ;  /* 0x0000000203097211 */ /* 0x002fc600078818ff */
[----:B------:R0:W-:Y:S04]  /*42030*/  STL [R1+0x123c], R8 ;  /* 0x00123c0801007387 */ /* 0x0001e80000100800 */
[----:B------:R1:W-:Y:S01]  /*42040*/  STL [R1+0x1280], R9 ;  /* 0x0012800901007387 */ /* 0x0003e20000100800 */
[----:B0-----:R-:W-:Y:S01]  /*42050*/  LEA.HI.X.SX32 R8, R6, R4, 0x1, P2 ;  /* 0x0000000406087211 */ /* 0x001fe200010f0eff */
[----:B------:R-:W-:Y:S01]  /*42060*/  IMAD.SHL.U32 R6, R3, 0x40, RZ ;  /* 0x0000004003067824 */ /* 0x000fe200078e00ff */
[----:B-1----:R-:W-:-:S03]  /*42070*/  IADD3 R9, P2, R5, R2, RZ ;  /* 0x0000000205097210 */ /* 0x002fc60007f5e0ff */
[----:B------:R0:W-:Y:S01]  /*42080*/  STL [R1+0x126c], R8 ;  /* 0x00126c0801007387 */ /* 0x0001e20000100800 */
[----:B------:R-:W-:-:S03]  /*42090*/  LEA.HI.X.SX32 R6, R6, R4, 0x1, P5 ;  /* 0x0000000406067211 */ /* 0x000fc600028f0eff */
[----:B------:R1:W-:Y:S01]  /*420a0*/  STL [R1+0x1298], R9 ;  /* 0x0012980901007387 */ /* 0x0003e20000100800 */
[----:B0-----:R-:W-:Y:S02]  /*420b0*/  LEA.HI.X.SX32 R8, R7, R4, 0x1, P6 ;  /* 0x0000000407087211 */ /* 0x001fe400030f0eff */
[C---:B------:R-:W-:Y:S01]  /*420c0*/  LEA R7, P6, R3.reuse, R2, 0x2 ;  /* 0x0000000203077211 */ /* 0x040fe200078c10ff */
[----:B-1----:R-:W-:Y:S02]  /*420d0*/  IMAD.SHL.U32 R9, R3, 0x20, RZ ;  /* 0x0000002003097824 */ /* 0x002fe400078e00ff */
[----:B------:R0:W-:Y:S04]  /*420e0*/  STL [R1+0x1284], R8 ;  /* 0x0012840801007387 */ /* 0x0001e80000100800 */
[----:B------:R1:W-:Y:S01]  /*420f0*/  STL [R1+0x1290], R7 ;  /* 0x0012900701007387 */ /* 0x0003e20000100800 */
[----:B------:R-:W-:-:S03]  /*42100*/  LEA.HI.X.SX32 R10, R9, R4, 0x1, P0 ;  /* 0x00000004090a7211 */ /* 0x000fc600000f0eff */
[----:B------:R2:W-:Y:S01]  /*42110*/  STL [R1+0x109c], R6 ;  /* 0x00109c0601007387 */ /* 0x0005e20000100800 */
[----:B0-----:R-:W-:-:S03]  /*42120*/  IMAD.SHL.U32 R8, R3, 0x10, RZ ;  /* 0x0000001003087824 */ /* 0x001fc600078e00ff */
[----:B------:R-:W-:Y:S01]  /*42130*/  STL [R1+0x119c], R10 ;  /* 0x00119c0a01007387 */ /* 0x000fe20000100800 */
[C---:B-1----:R-:W-:Y:S01]  /*42140*/  IMAD.SHL.U32 R7, R3.reuse, 0x8, RZ ;  /* 0x0000000803077824 */ /* 0x042fe200078e00ff */
[-C--:B------:R-:W-:Y:S02]  /*42150*/  LEA.HI.X.SX32 R9, R8, R4.reuse, 0x1, P1 ;  /* 0x0000000408097211 */ /* 0x080fe400008f0eff */
[----:B------:R-:W0:Y:S01]  /*42160*/  S2R R2, SR_TID.X ;  /* 0x0000000000027919 */ /* 0x000e220000002100 */
[----:B--2---:R-:W-:Y:S01]  /*42170*/  IMAD.SHL.U32 R6, R3, 0x4, RZ ;  /* 0x0000000403067824 */ /* 0x004fe200078e00ff */
[-C--:B------:R-:W-:Y:S02]  /*42180*/  LEA.HI.X.SX32 R8, R7, R4.reuse, 0x1, P3 ;  /* 0x0000000407087211 */ /* 0x080fe400018f0eff */
[----:B------:R-:W-:Y:S02]  /*42190*/  STL [R1+0x121c], R9 ;  /* 0x00121c0901007387 */ /* 0x000fe40000100800 */
[----:B------:R-:W-:-:S02]  /*421a0*/  LEA.HI.X.SX32 R7, R6, R4, 0x1, P4 ;  /* 0x0000000406077211 */ /* 0x000fc400020f0eff */
[----:B------:R-:W-:Y:S01]  /*421b0*/  STL [R1+0x125c], R8 ;  /* 0x00125c0801007387 */ /* 0x000fe20000100800 */
[-C--:B------:R-:W-:Y:S02]  /*421c0*/  LEA.HI.X.SX32 R6, R3, R4.reuse, 0x1, P2 ;  /* 0x0000000403067211 */ /* 0x080fe400010f0eff */
[----:B------:R-:W-:Y:S01]  /*421d0*/  LEA.HI.X.SX32 R3, R5, R4, 0x1, P6 ;  /* 0x0000000405037211 */ /* 0x000fe200030f0eff */
[----:B------:R-:W-:Y:S04]  /*421e0*/  STL [R1+0x127c], R7 ;  /* 0x00127c0701007387 */ /* 0x000fe80000100800 */
[----:B------:R-:W-:Y:S04]  /*421f0*/  STL [R1+0x1294], R6 ;  /* 0x0012940601007387 */ /* 0x000fe80000100800 */
[----:B------:R-:W-:Y:S04]  /*42200*/  STL [R1+0x2cc], RZ ;  /* 0x0002ccff01007387 */ /* 0x000fe80000100800 */
[----:B------:R1:W-:Y:S01]  /*42210*/  STL [R1+0x128c], R3 ;  /* 0x00128c0301007387 */ /* 0x0003e20000100800 */
[----:B0-----:R-:W-:-:S03]  /*42220*/  LOP3.LUT R2, R2, 0x7f, RZ, 0xc0, !PT ;  /* 0x0000007f02027812 */ /* 0x001fc600078ec0ff */
[----:B------:R-:W-:Y:S02]  /*42230*/  STL [R1+0xcb0], RZ ;  /* 0x000cb0ff01007387 */ /* 0x000fe40000100800 */
[----:B------:R-:W-:Y:S02]  /*42240*/  IMAD.SHL.U32 R2, R2, 0x2, RZ ;  /* 0x0000000202027824 */ /* 0x000fe400078e00ff */
[----:B------:R-:W-:Y:S04]  /*42250*/  STL [R1+0xcb4], RZ ;  /* 0x000cb4ff01007387 */ /* 0x000fe80000100800 */
        /* <DEDUP_REMOVED lines=102> */
[----:B------:R-:W2:Y:S04]  /*428c0*/  LDL R4, [R1+0xbd8] ;  /* 0x000bd80001047983 */ /* 0x000ea80000100800 */
[----:B------:R-:W3:Y:S01]  /*428d0*/  LDL R5, [R1+0xbd0] ;  /* 0x000bd00001057983 */ /* 0x000ee20000100800 */
[----:B-1----:R-:W-:-:S02]  /*428e0*/  LOP3.LUT R3, R2, 0x20, RZ, 0x3c, !PT ;  /* 0x0000002002037812 */ /* 0x002fc400078e3cff */
[C---:B------:R-:W-:Y:S01]  /*428f0*/  LOP3.LUT R3, R2.reuse, 0x50, RZ, 0x3c, !PT ;  /* 0x0000005002037812 */ /* 0x040fe200078e3cff */
[----:B------:R-:W-:Y:S01]  /*42900*/  STL [R1+0x870], RZ ;  /* 0x000870ff01007387 */ /* 0x000fe20000100800 */
[C---:B------:R-:W-:Y:S02]  /*42910*/  LOP3.LUT R6, R2.reuse, 0x30, RZ, 0x3c, !PT ;  /* 0x0000003002067812 */ /* 0x040fe400078e3cff */
[C---:B------:R-:W-:Y:S01]  /*42920*/  LOP3.LUT R6, R2.reuse, 0x60, RZ, 0x3c, !PT ;  /* 0x0000006002067812 */ /* 0x040fe200078e3cff */
[----:B------:R-:W-:Y:S01]  /*42930*/  STL [R1+0x874], RZ ;  /* 0x000874ff01007387 */ /* 0x000fe20000100800 */
[C---:B------:R-:W-:Y:S02]  /*42940*/  LOP3.LUT R7, R2.reuse, 0x10, RZ, 0x3c, !PT ;  /* 0x0000001002077812 */ /* 0x040fe400078e3cff */
[C---:B------:R-:W-:Y:S01]  /*42950*/  LOP3.LUT R7, R2.reuse, 0x40, RZ, 0x3c, !PT ;  /* 0x0000004002077812 */ /* 0x040fe200078e3cff */
[----:B------:R-:W-:Y:S01]  /*42960*/  STL [R1+0x878], RZ ;  /* 0x000878ff01007387 */ /* 0x000fe20000100800 */
[----:B------:R-:W-:-:S03]  /*42970*/  LOP3.LUT R7, R2, 0x70, RZ, 0x3c, !PT ;  /* 0x0000007002077812 */ /* 0x000fc600078e3cff */
        /* <DEDUP_REMOVED lines=20> */
[----:B------:R-:W-:Y:S01]  /*42ac0*/  STL [R1+0x88c], RZ ;  /* 0x00088cff01007387 */ /* 0x000fe20000100800 */
[----:B--2---:R-:W-:-:S02]  /*42ad0*/  LOP3.LUT R3, R4, 0x40, RZ, 0x3c, !PT ;  /* 0x0000004004037812 */ /* 0x004fc400078e3cff */
[----:B---3--:R-:W-:-:S03]  /*42ae0*/  LOP3.LUT R6, R5, 0x20, RZ, 0x3c, !PT ;  /* 0x0000002005067812 */ /* 0x008fc600078e3cff */
[----:B------:R0:W-:Y:S01]  /*42af0*/  STL [R1+0xbd4], R3 ;  /* 0x000bd40301007387 */ /* 0x0001e20000100800 */
[----:B------:R-:W-:-:S03]  /*42b00*/  LOP3.LUT R4, R5, 0x40, RZ, 0x3c, !PT ;  /* 0x0000004005047812 */ /* 0x000fc600078e3cff */
[----:B------:R1:W-:Y:S01]  /*42b10*/  STL [R1+0x22c0], R6 ;  /* 0x0022c00601007387 */ /* 0x0003e20000100800 */
[----:B0-----:R-:W-:-:S05]  /*42b20*/  LOP3.LUT R3, R5, 0x60, RZ, 0x3c, !PT ;  /* 0x0000006005037812 */ /* 0x001fca00078e3cff */
[----:B------:R1:W-:Y:S04]  /*42b30*/  STL [R1+0x22b8], R3 ;  /* 0x0022b80301007387 */ /* 0x0003e80000100800 */
[----:B------:R1:W-:Y:S02]  /*42b40*/  STL [R1+0x22bc], R4 ;  /* 0x0022bc0401007387 */ /* 0x0003e40000100800 */
.L_x_3:
[----:B-----5:R-:W2:Y:S01]  /*42b50*/  LDL R5, [R1+0xe44] ;  /* 0x000e440001057983 */ /* 0x020ea20000100800 */
[----:B-1----:R-:W-:-:S03]  /*42b60*/  IMAD.MOV.U32 R3, RZ, RZ, -0x80 ;  /* 0xffffff80ff037424 */ /* 0x002fc600078e00ff */
[----:B0-2---:R0:W-:Y:S04]  /*42b70*/  STL [R1+0x80a4], R5 ;  /* 0x0080a40501007387 */ /* 0x0051e80000100800 */
[----:B------:R-:W2:Y:S04]  /*42b80*/  LDL R4, [R1+0xe48] ;  /* 0x000e480001047983 */ /* 0x000ea80000100800 */
[----:B0-----:R-:W3:Y:S04]  /*42b90*/  LDL R5, [R1+0xe9c] ;  /* 0x000e9c0001057983 */ /* 0x001ee80000100800 */
[----:B------:R-:W-:Y:S04]  /*42ba0*/  STL [R1+0x7e58], R15 ;  /* 0x007e580f01007387 */ /* 0x000fe80000100800 */
        /* <DEDUP_REMOVED lines=167> */
[----:B------:R-:W-:Y:S01]  /*43620*/  STL [R1+0x7e00], R21 ;  /* 0x007e001501007387 */ /* 0x000fe20000100800 */
[----:B---3--:R-:W-:-:S03]  /*43630*/  IMAD R3, R5, R3, c[0x0][0x180] ;  /* 0x0000600005037624 */ /* 0x008fc600078e0203 */
[----:B------:R-:W-:Y:S04]  /*43640*/  STL [R1+0x7dfc], R22 ;  /* 0x007dfc1601007387 */ /* 0x000fe80000100800 */
[----:B------:R-:W-:Y:S04]  /*43650*/  STL [R1+0x7df8], R23 ;  /* 0x007df81701007387 */ /* 0x000fe80000100800 */
[----:B------:R0:W-:Y:S04]  /*43660*/  STL [R1+0x2c64], R0 ;  /* 0x002c640001007387 */ /* 0x0001e80000100800 */
[----:B0-----:R-:W3:Y:S04]  /*43670*/  LDL R0, [R1+0x1298] ;  /* 0x0012980001007983 */ /* 0x001ee80000100800 */
[----:B------:R-:W2:Y:S01]  /*43680*/  LDL.LU R5, [R1+0x80a4] ;  /* 0x0080a40001057983 */ /* 0x000ea20000300800 */
[----:B------:R-:W-:-:S02]  /*43690*/  ISETP.GT.AND P0, PT, R3, RZ, PT ;  /* 0x000000ff0300720c */ /* 0x000fc40003f04270 */
[----:B------:R-:W-:-:S11]  /*436a0*/  PRMT R15, RZ, 0x7610, R15 ;  /* 0x00007610ff0f7816 */ /* 0x000fd6000000000f */
[----:B--2---:R-:W2:Y:S01]  /*436b0*/  @P0 LDG.E.U16 R15, [R4.64] ;  /* 0x00000006040f0981 */ /* 0x004ea2000c1e1500 */
[----:B------:R-:W-:Y:S02]  /*436c0*/  ISETP.GT.AND P1, PT, R3, 0x1, PT ;  /* 0x000000010300780c */ /* 0x000fe40003f24270 */
[----:B------:R-:W-:Y:S01]  /*436d0*/  PRMT R14, RZ, 0x7610, R14 ;  /* 0x00007610ff0e7816 */ /* 0x000fe2000000000e */
[----:B--2---:R0:W-:Y:S04]  /*436e0*/  STL [R1+0x354], R15 ;  /* 0x0003540f01007387 */ /* 0x0041e80000100800 */
[----:B0-----:R-:W2:Y:S04]  /*436f0*/  LDL.LU R15, [R1+0x80a0] ;  /* 0x0080a000010f7983 */ /* 0x001ea80000300800 */
[----:B------:R-:W4:Y:S02]  /*43700*/  LDL R5, [R1+0x1294] ;  /* 0x0012940001057983 */ /* 0x000f240000100800 */
[----:B---3--:R-:W-:-:S02]  /*43710*/  @P1 IMAD.MOV.U32 R4, RZ, RZ, R0 ;  /* 0x000000ffff041224 */ /* 0x008fc400078e0000 */
[----:B------:R-:W3:Y:S04]  /*43720*/  LDL.LU R0, [R1+0x1278] ;  /* 0x0012780001007983 */ /* 0x000ee80000300800 */
[----:B----4-:R-:W4:Y:S01]  /*43730*/  @P1 LDG.E.U16 R14, [R4.64] ;  /* 0x00000006040e1981 */ /* 0x010f22000c1e1500 */
[----:B------:R-:W-:-:S03]  /*43740*/  ISETP.GT.AND P2, PT, R3, 0x2, PT ;  /* 0x000000020300780c */ /* 0x000fc60003f44270 */
[----:B----4-:R0:W-:Y:S04]  /*43750*/  STL [R1+0x350], R14 ;  /* 0x0003500e01007387 */ /* 0x0101e80000100800 */
[----:B0-----:R-:W4:Y:S04]  /*43760*/  LDL.LU R14, [R1+0x809c] ;  /* 0x00809c00010e7983 */ /* 0x001f280000300800 */
[----:B------:R-:W3:Y:S04]  /*43770*/  LDL R4, [R1+0x128c] ;  /* 0x00128c0001047983 */ /* 0x000ee80000100800 */
[----:B------:R-:W3:Y:S01]  /*43780*/  LDL R5, [R1+0x1290] ;  /* 0x0012900001057983 */ /* 0x000ee20000100800 */
[----:B--2---:R-:W-:-:S02]  /*43790*/  PRMT R15, RZ, 0x7610, R15 ;  /* 0x00007610ff0f7816 */ /* 0x004fc4000000000f */
[----:B---3--:R-:W-:-:S04]  /*437a0*/  @P2 LOP3.LUT R5, R5, R4, RZ, 0x3c, !PT ;  /* 0x0000000405052212 */ /* 0x008fc800078e3cff */
[----:B------:R-:W-:-:S04]  /*437b0*/  @P2 LOP3.LUT R4, R5, R4, RZ, 0x3c, !PT ;  /* 0x0000000405042212 */ /* 0x000fc800078e3cff */
[----:B------:R-:W-:-:S05]  /*437c0*/  @P2 LOP3.LUT R5, R5, R4, RZ, 0x3c, !PT ;  /* 0x0000000405052212 */ /* 0x000fca00078e3cff */
[----:B------:R-:W2:Y:S01]  /*437d0*/  @P2 LDG.E.U16 R15, [R4.64] ;  /* 0x00000006040f2981 */ /* 0x000ea2000c1e1500 */
[----:B------:R-:W-:-:S03]  /*437e0*/  ISETP.GT.AND P3, PT, R3, 0x3, PT ;  /* 0x000000030300780c */ /* 0x000fc60003f64270 */
[----:B--2---:R0:W-:Y:S04]  /*437f0*/  STL [R1+0x2ac], R15 ;  /* 0x0002ac0f01007387 */ /* 0x0041e80000100800 */
[----:B0-----:R-:W2:Y:S04]  /*43800*/  LDL.LU R15, [R1+0x8098] ;  /* 0x00809800010f7983 */ /* 0x001ea80000300800 */
[----:B------:R-:W3:Y:S04]  /*43810*/  LDL R4, [R1+0x1284] ;  /* 0x0012840001047983 */ /* 0x000ee80000100800 */
[----:B------:R-:W3:Y:S01]  /*43820*/  LDL R5, [R1+0x1288] ;  /* 0x0012880001057983 */ /* 0x000ee20000100800 */
[----:B----4-:R-:W-:-:S02]  /*43830*/  PRMT R14, RZ, 0x7610, R14 ;  /* 0x00007610ff0e7816 */ /* 0x010fc4000000000e */
[----:B---3--:R-:W-:-:S04]  /*43840*/  @P3 LOP3.LUT R5, R5, R4, RZ, 0x3c, !PT ;  /* 0x0000000405053212 */ /* 0x008fc800078e3cff */
[----:B------:R-:W-:-:S04]  /*43850*/  @P3 LOP3.LUT R4, R5, R4, RZ, 0x3c, !PT ;  /* 0x0000000405043212 */ /* 0x000fc800078e3cff */
[----:B------:R-:W-:-:S05]  /*43860*/  @P3 LOP3.LUT R5, R5, R4, RZ, 0x3c, !PT ;  /* 0x0000000405053212 */ /* 0x000fca00078e3cff */
[----:B------:R-:W3:Y:S01]  /*43870*/  @P3 LDG.E.U16 R14, [R4.64] ;  /* 0x00000006040e3981 */ /* 0x000ee2000c1e1500 */
[----:B------:R-:W-:-:S03]  /*43880*/  ISETP.GT.AND P0, PT, R3, 0x4, PT ;  /* 0x000000040300780c */ /* 0x000fc60003f04270 */
[----:B---3--:R0:W-:Y:S04]  /*43890*/  STL [R1+0x2a8], R14 ;  /* 0x0002a80e01007387 */ /* 0x0081e80000100800 */
[----:B0-----:R-:W3:Y:S04]  /*438a0*/  LDL.LU R14, [R1+0x8094] ;  /* 0x00809400010e7983 */ /* 0x001ee80000300800 */
[----:B------:R-:W4:Y:S04]  /*438b0*/  LDL R4, [R1+0x127c] ;  /* 0x00127c0001047983 */ /* 0x000f280000100800 */
[----:B------:R-:W4:Y:S01]  /*438c0*/  LDL R5, [R1+0x1280] ;  /* 0x0012800001057983 */ /* 0x000f220000100800 */
[----:B--2---:R-:W-:-:S02]  /*438d0*/  PRMT R15, RZ, 0x7610, R15 ;  /* 0x00007610ff0f7816 */ /* 0x004fc4000000000f */
[----:B----4-:R-:W-:-:S04]  /*438e0*/  @P0 LOP3.LUT R5, R5, R4, RZ, 0x3c, !PT ;  /* 0x0000000405050212 */ /* 0x010fc800078e3cff */
[----:B------:R-:W-:-:S04]  /*438f0*/  @P0 LOP3.LUT R4, R5, R4, RZ, 0x3c, !PT ;  /* 0x0000000405040212 */ /* 0x000fc800078e3cff */
[----:B------:R-:W-:-:S05]  /*43900*/  @P0 LOP3.LUT R5, R5, R4, RZ, 0x3c, !PT ;  /* 0x0000000405050212 */ /* 0x000fca00078e3cff */
[----:B------:R-:W2:Y:S01]  /*43910*/  @P0 LDG.E.U16 R15, [R4.64] ;  /* 0x00000006040f0981 */ /* 0x000ea2000c1e1500 */
[----:B------:R-:W-:Y:S02]  /*43920*/  ISETP.GT.AND P1, PT, R3, 0x5, PT ;  /* 0x000000050300780c */ /* 0x000fe40003f24270 */
[----:B---3--:R-:W-:Y:S01]  /*43930*/  PRMT R14, RZ, 0x7610, R14 ;  /* 0x00007610ff0e7816 */ /* 0x008fe2000000000e */
[----:B--2---:R0:W-:Y:S04]  /*43940*/  STL [R1+0x2a4], R15 ;  /* 0x0002a40f01007387 */ /* 0x0041e80000100800 */
[----:B0-----:R-:W2:Y:S04]  /*43950*/  LDL.LU R15, [R1+0x8090] ;  /* 0x00809000010f7983 */ /* 0x001ea80000300800 */
[----:B------:R-:W3:Y:S02]  /*43960*/  LDL R5, [R1+0x1274] ;  /* 0x0012740001057983 */ /* 0x000ee40000100800 */
[----:B------:R-:W-:-:S05]  /*43970*/  @P1 IMAD.MOV.U32 R4, RZ, RZ, R0 ;  /* 0x000000ffff041224 */ /* 0x000fca00078e0000 */
[----:B---3--:R-:W3:Y:S04]  /*43980*/  @P1 LDG.E.U16 R14, [R4.64] ;  /* 0x00000006040e1981 */ /* 0x008ee8000c1e1500 */
[----:B------:R-:W-:Y:S01]  /*43990*/  STL [R1+0x2db8], R0 ;  /* 0x002db80001007387 */ /* 0x000fe20000100800 */
        /* <DEDUP_REMOVED lines=10> */
[----:B------:R-:W-:-:S03]  /*43a40*/  ISETP.GT.AND P3, PT, R3, 0x7, PT ;  /* 0x000000070300780c */ /* 0x000fc60003f64270 */
[----:B--2---:R0:W-:Y:S04]  /*43a50*/  STL [R1+0x29c], R15 ;  /* 0x00029c0f01007387 */ /* 0x0041e80000100800 */
[----:B0-----:R-:W2:Y:S04]  /*43a60*/  LDL.LU R15, [R1+0x8088] ;  /* 0x00808800010f7983 */ /* 0x001ea80000300800 */
[----:B------:R-:W4:Y:S04]  /*43a70*/  LDL R4, [R1+0x1264] ;  /* 0x0012640001047983 */ /* 0x000f280000100800 */
[----:B------:R-:W4:Y:S01]  /*43a80*/  LDL R5, [R1+0x1268] ;  /* 0x0012680001057983 */ /* 0x000f220000100800 */
[----:B---3--:R-:W-:-:S02]  /*43a90*/  PRMT R14, RZ, 0x7610, R14 ;  /* 0x00007610ff0e7816 */ /* 0x008fc4000000000e */
[----:B----4-:R-:W-:-:S04]  /*43aa0*/  @P3 LOP3.LUT R5, R5, R4, RZ, 0x3c, !PT ;  /* 0x0000000405053212 */ /* 0x010fc800078e3cff */
        /* <DEDUP_REMOVED lines=1142> */
[----:B------:R0:W3:Y:S04]  /*48210*/  @P4 LDG.E.U16 R14, [R4.64] ;  /* 0x00000006040e4981 */ /* 0x0000e8000c1e1500 */
[----:B0-----:R-:W4:Y:S01]  /*48220*/  LDL R4, [R1+0xecc] ;  /* 0x000ecc0001047983 */ /* 0x001f220000100800 */
[----:B------:R-:W-:-:S03]  /*48230*/  ISETP.GT.AND P0, PT, R3, 0x7a, PT ;  /* 0x0000007a0300780c */ /* 0x000fc60003f04270 */
[----:B---3--:R0:W-:Y:S04]  /*48240*/  STL [R1+0xd0], R14 ;  /* 0x0000d00e01007387 */ /* 0x0081e80000100800 */
[----:B------:R-:W4:Y:S01]  /*48250*/  LDL R5, [R1+0xed0] ;  /* 0x000ed00001057983 */ /* 0x000f220000100800 */
[----:B--2---:R-:W-:-:S03]  /*48260*/  PRMT R15, RZ, 0x7610, R15 ;  /* 0x00007610ff0f7816 */ /* 0x004fc6000000000f */
[----:B0-----:R-:W0:Y:S02]  /*48270*/  S2R R14, SR_TID.X ;  /* 0x00000000000e7919 */ /* 0x001e240000002100 */
[----:B----4-:R-:W-:-:S04]  /*48280*/  @P0 LOP3.LUT R5, R5, R4, RZ, 0x3c, !PT ;  /* 0x0000000405050212 */ /* 0x010fc800078e3cff */
[----:B------:R-:W-:-:S04]  /*48290*/  @P0 LOP3.LUT R4, R5, R4, RZ, 0x3c, !PT ;  /* 0x0000000405040212 */ /* 0x000fc800078e3cff */
[----:B------:R-:W-:-:S05]  /*482a0*/  @P0 LOP3.LUT R5, R5, R4, RZ, 0x3c, !PT ;  /* 0x0000000405050212 */ /* 0x000fca00078e3cff */
[----:B------:R-:W2:Y:S01]  /*482b0*/  @P0 LDG.E.U16 R15, [R4.64] ;  /* 0x00000006040f0981 */ /* 0x000ea2000c1e1500 */
[----:B0-----:R-:W-:-:S04]  /*482c0*/  LOP3.LUT R14, R14, 0x7f, RZ, 0xc0, !PT ;  /* 0x0000007f0e0e7812 */ /* 0x001fc800078ec0ff */
[----:B------:R-:W-:Y:S02]  /*482d0*/  ISETP.GE.AND P2, PT, R14, R3, PT ;  /* 0x000000030e00720c */ /* 0x000fe40003f46270 */
[----:B------:R-:W3:Y:S01]  /*482e0*/  LDL.LU R14, [R1+0x7ebc] ;  /* 0x007ebc00010e7983 */ /* 0x000ee20000300800 */
        /* <DEDUP_REMOVED lines=25> */
[----:B------:R-:W-:-:S02]  /*48480*/  PRMT R2, RZ, 0x7610, R2 ;  /* 0x00007610ff027816 */ /* 0x000fc40000000002 */
[----:B----4-:R-:W-:-:S04]  /*48490*/  @P4 LOP3.LUT R5, R5, R4, RZ, 0x3c, !PT ;  /* 0x0000000405054212 */ /* 0x010fc800078e3cff */
[----:B------:R-:W-:-:S04]  /*484a0*/  @P4 LOP3.LUT R4, R5, R4, RZ, 0x3c, !PT ;  /* 0x0000000405044212 */ /* 0x000fc800078e3cff */
[----:B------:R-:W-:-:S05]  /*484b0*/  @P4 LOP3.LUT R5, R5, R4, RZ, 0x3c, !PT ;  /* 0x0000000405054212 */ /* 0x000fca00078e3cff */
[----:B------:R-:W4:Y:S01]  /*484c0*/  @P4 LDG.E.U16 R2, [R4.64] ;  /* 0x0000000604024981 */ /* 0x000f22000c1e1500 */
[----:B------:R-:W-:-:S03]  /*484d0*/  ISETP.GT.AND P5, PT, R3, 0x7e, PT ;  /* 0x0000007e0300780c */ /* 0x000fc60003fa4270 */
[----:B----4-:R0:W-:Y:S04]  /*484e0*/  STL [R1+0xc0], R2 ;  /* 0x0000c00201007387 */ /* 0x0101e80000100800 */
[----:B0-----:R-:W4:Y:S04]  /*484f0*/  LDL.LU R2, [R1+0x7eac] ;  /* 0x007eac0001027983 */ /* 0x001f280000300800 */
[----:B------:R-:W2:Y:S04]  /*48500*/  LDL R4, [R1+0xeac] ;  /* 0x000eac0001047983 */ /* 0x000ea80000100800 */
[----:B------:R-:W2:Y:S01]  /*48510*/  LDL R5, [R1+0xeb0] ;  /* 0x000eb00001057983 */ /* 0x000ea20000100800 */
[----:B---3--:R-:W-:-:S02]  /*48520*/  PRMT R14, RZ, 0x7610, R14 ;  /* 0x00007610ff0e7816 */ /* 0x008fc4000000000e */
[----:B--2---:R-:W-:-:S04]  /*48530*/  @P5 LOP3.LUT R5, R5, R4, RZ, 0x3c, !PT ;  /* 0x0000000405055212 */ /* 0x004fc800078e3cff */
        /* <DEDUP_REMOVED lines=8> */
[----:B------:R-:W-:-:S02]  /*485c0*/  PRMT R15, RZ, 0x7610, R15 ;  /* 0x00007610ff0f7816 */ /* 0x000fc4000000000f */
[----:B---3--:R-:W-:-:S04]  /*485d0*/  @P6 LOP3.LUT R5, R5, R4, RZ, 0x3c, !PT ;  /* 0x0000000405056212 */ /* 0x008fc800078e3cff */
[----:B------:R-:W-:-:S04]  /*485e0*/  @P6 LOP3.LUT R4, R5, R4, RZ, 0x3c, !PT ;  /* 0x0000000405046212 */ /* 0x000fc800078e3cff */
[----:B------:R-:W-:-:S05]  /*485f0*/  @P6 LOP3.LUT R5, R5, R4, RZ, 0x3c, !PT ;  /* 0x0000000405056212 */ /* 0x000fca00078e3cff */
[----:B------:R-:W3:Y:S01]  /*48600*/  @P6 LDG.E.U16 R15, [R4.64] ;  /* 0x00000006040f6981 */ /* 0x000ee2000c1e1500 */
[----:B----4-:R-:W-:-:S03]  /*48610*/  PRMT R2, RZ, 0x7610, R2 ;  /* 0x00007610ff027816 */ /* 0x010fc60000000002 */
[----:B------:R-:W-:Y:S06]  /*48620*/  BAR.SYNC.DEFER_BLOCKING 0x0 ;  /* 0x0000000000007b1d */ /* 0x000fec0000010000 */
[----:B---3--:R0:W-:Y:S04]  /*48630*/  STL [R1+0xb8], R15 ;  /* 0x0000b80f01007387 */ /* 0x0081e80000100800 */
[----:B0-----:R-:W3:Y:S04]  /*48640*/  LDL.LU R15, [R1+0x7ea4] ;  /* 0x007ea400010f7983 */ /* 0x001ee80000300800 */
[----:B------:R-:W4:Y:S04]  /*48650*/  LDL R4, [R1+0x12b4] ;  /* 0x0012b40001047983 */ /* 0x000f280000100800 */
[----:B------:R-:W4:Y:S02]  /*48660*/  LDL R5, [R1+0x2188] ;  /* 0x0021880001057983 */ /* 0x000f240000100800 */
[----:B----4-:R-:W-:-:S04]  /*48670*/  @!P2 LOP3.LUT R5, R5, R4, RZ, 0x3c, !PT ;  /* 0x000000040505a212 */ /* 0x010fc800078e3cff */
[----:B------:R-:W-:-:S04]  /*48680*/  @!P2 LOP3.LUT R4, R5, R4, RZ, 0x3c, !PT ;  /* 0x000000040504a212 */ /* 0x000fc800078e3cff */
[----:B------:R-:W-:-:S05]  /*48690*/  @!P2 LOP3.LUT R5, R5, R4, RZ, 0x3c, !PT ;  /* 0x000000040505a212 */ /* 0x000fca00078e3cff */
[----:B------:R-:W4:Y:S04]  /*486a0*/  @!P2 LDG.E.U16 R2, [R4.64] ;  /* 0x000000060402a981 */ /* 0x000f28000c1e1500 */
[----:B----4-:R0:W-:Y:S04]  /*486b0*/  STL [R1+0xb4], R2 ;  /* 0x0000b40201007387 */ /* 0x0101e80000100800 */
[----:B0-----:R-:W4:Y:S04]  /*486c0*/  LDL.LU R2, [R1+0x7ea0] ;  /* 0x007ea00001027983 */ /* 0x001f280000300800 */
[----:B------:R-:W3:Y:S04]  /*486d0*/  LDL R4, [R1+0x2164] ;  /* 0x0021640001047983 */ /* 0x000ee80000100800 */
[----:B------:R-:W3:Y:S01]  /*486e0*/  LDL R5, [R1+0x2168] ;  /* 0x0021680001057983 */ /* 0x000ee20000100800 */
[----:B--2---:R-:W-:-:S02]  /*486f0*/  PRMT R14, RZ, 0x7610, R14 ;  /* 0x00007610ff0e7816 */ /* 0x004fc4000000000e */
[----:B---3--:R-:W-:-:S04]  /*48700*/  @!P2 LOP3.LUT R5, R5, R4, RZ, 0x3c, !PT ;  /* 0x000000040505a212 */ /* 0x008fc800078e3cff */
[----:B------:R-:W-:-:S04]  /*48710*/  @!P2 LOP3.LUT R4, R5, R4, RZ, 0x3c, !PT ;  /* 0x000000040504a212 */ /* 0x000fc800078e3cff */
[----:B------:R-:W-:-:S05]  /*48720*/  @!P2 LOP3.LUT R5, R5, R4, RZ, 0x3c, !PT ;  /* 0x000000040505a212 */ /* 0x000fca00078e3cff */
[----:B------:R-:W2:Y:S04]  /*48730*/  @!P2 LDG.E.U16 R14, [R4.64] ;  /* 0x00000006040ea981 */ /* 0x000ea8000c1e1500 */
[----:B--2---:R0:W-:Y:S04]  /*48740*/  STL [R1+0xb0], R14 ;  /* 0x0000b00e01007387 */ /* 0x0041e80000100800 */
[----:B0-----:R-:W2:Y:S04]  /*48750*/  LDL.LU R14, [R1+0x7e9c] ;  /* 0x007e9c00010e7983 */ /* 0x001ea80000300800 */
[----:B------:R-:W3:Y:S04]  /*48760*/  LDL R4, [R1+0x2124] ;  /* 0x0021240001047983 */ /* 0x000ee80000100800 */
[----:B------:R-:W3:Y:S01]  /*48770*/  LDL R5, [R1+0x2128] ;  /* 0x0021280001057983 */ /* 0x000ee20000100800 */
[----:B------:R-:W-:-:S02]  /*48780*/  PRMT R15, RZ, 0x7610, R15 ;  /* 0x00007610ff0f7816 */ /* 0x000fc4000000000f */
[----:B---3--:R-:W-:-:S04]  /*48790*/  @!P2 LOP3.LUT R5, R5, R4, RZ, 0x3c, !PT ;  /* 0x000000040505a212 */ /* 0x008fc800078e3cff */
[----:B------:R-:W-:-:S04]  /*487a0*/  @!P2 LOP3.LUT R4, R5, R4, RZ, 0x3c, !PT ;  /* 0x000000040504a212 */ /* 0x000fc800078e3cff */
[----:B------:R-:W-:-:S05]  /*487b0*/  @!P2 LOP3.LUT R5, R5, R4, RZ, 0x3c, !PT ;  /* 0x000000040505a212 */ /* 0x000fca00078e3cff */
[----:B------:R-:W3:Y:S04]  /*487c0*/  @!P2 LDG.E.U16 R15, [R4.64] ;  /* 0x00000006040fa981 */ /* 0x000ee8000c1e1500 */
[----:B---3--:R0:W-:Y:S04]  /*487d0*/  STL [R1+0xac], R15 ;  /* 0x0000ac0f01007387 */ /* 0x0081e80000100800 */
[----:B0-----:R-:W3:Y:S04]  /*487e0*/  LDL.LU R15, [R1+0x7e98] ;  /* 0x007e9800010f7983 */ /* 0x001ee80000300800 */
        /* <DEDUP_REMOVED lines=155> */
[----:B----4-:R-:W-:-:S02]  /*491a0*/  PRMT R2, RZ, 0x7610, R2 ;  /* 0x00007610ff027816 */ /* 0x010fc40000000002 */
[----:B---3--:R-:W-:-:S04]  /*491b0*/  @!P2 LOP3.LUT R5, R5, R4, RZ, 0x3c, !PT ;  /* 0x000000040505a212 */ /* 0x008fc800078e3cff */
[----:B------:R-:W-:-:S04]  /*491c0*/  @!P2 LOP3.LUT R4, R5, R4, RZ, 0x3c, !PT ;  /* 0x000000040504a212 */ /* 0x000fc800078e3cff */
[----:B------:R-:W-:-:S05]  /*491d0*/  @!P2 LOP3.LUT R5, R5, R4, RZ, 0x3c, !PT ;  /* 0x000000040505a212 */ /* 0x000fca00078e3cff */
[----:B------:R-:W3:Y:S04]  /*491e0*/  @!P2 LDG.E.U16 R2, [R4.64] ;  /* 0x000000060402a981 */ /* 0x000ee8000c1e1500 */
[----:B---3--:R0:W-:Y:S04]  /*491f0*/  STL [R1+0x64], R2 ;  /* 0x0000640201007387 */ /* 0x0081e80000100800 */
[----:B0-----:R-:W3:Y:S04]  /*49200*/  LDL.LU R2, [R1+0x7e50] ;  /* 0x007e500001027983 */ /* 0x001ee80000300800 */
[----:B------:R-:W4:Y:S04]  /*49210*/  LDL R4, [R1+0x1c64] ;  /* 0x001c640001047983 */ /* 0x000f280000100800 */
[----:B------:R-:W4:Y:S01]  /*49220*/  LDL R5, [R1+0x1c68] ;  /* 0x001c680001057983 */ /* 0x000f220000100800 */
[----:B------:R-:W-:-:S02]  /*49230*/  PRMT R29, RZ, 0x7610, R29 ;  /* 0x00007610ff1d7816 */ /* 0x000fc4000000001d */
[----:B----4-:R-:W-:-:S04]  /*49240*/  @!P2 LOP3.LUT R5, R5, R4, RZ, 0x3c, !PT ;  /* 0x000000040505a212 */ /* 0x010fc800078e3cff */
[----:B------:R-:W-:-:S04]  /*49250*/  @!P2 LOP3.LUT R4, R5, R4, RZ, 0x3c, !PT ;  /* 0x000000040504a212 */ /* 0x000fc800078e3cff */
[----:B------:R-:W-:-:S05]  /*49260*/  @!P2 LOP3.LUT R5, R5, R4, RZ, 0x3c, !PT ;  /* 0x000000040505a212 */ /* 0x000fca00078e3cff */
[----:B------:R-:W4:Y:S04]  /*49270*/  @!P2 LDG.E.U16 R29, [R4.64] ;  /* 0x00000006041da981 */ /* 0x000f28000c1e1500 */
[----:B----4-:R0:W-:Y:S04]  /*49280*/  STL [R1+0x60], R29 ;  /* 0x0000601d01007387 */ /* 0x0101e80000100800 */
[----:B0-----:R-:W4:Y:S04]  /*49290*/  LDL.LU R29, [R1+0x7e4c] ;  /* 0x007e4c00011d7983 */ /* 0x001f280000300800 */
[----:B------:R-:W2:Y:S04]  /*492a0*/  LDL R4, [R1+0x1c24] ;  /* 0x001c240001047983 */ /* 0x000ea80000100800 */
[----:B------:R-:W2:Y:S01]  /*492b0*/  LDL R5, [R1+0x1c28] ;  /* 0x001c280001057983 */ /* 0x000ea20000100800 */
[----:B------:R-:W-:-:S02]  /*492c0*/  PRMT R28, RZ, 0x7610, R28 ;  /* 0x00007610ff1c7816 */ /* 0x000fc4000000001c */
[----:B--2---:R-:W-:-:S04]  /*492d0*/  @!P2 LOP3.LUT R5, R5, R4, RZ, 0x3c, !PT ;  /* 0x000000040505a212 */ /* 0x004fc800078e3cff */
[----:B------:R-:W-:-:S04]  /*492e0*/  @!P2 LOP3.LUT R4, R5, R4, RZ, 0x3c, !PT ;  /* 0x000000040504a212 */ /* 0x000fc800078e3cff */
[----:B------:R-:W-:-:S05]  /*492f0*/  @!P2 LOP3.LUT R5, R5, R4, RZ, 0x3c, !PT ;  /* 0x000000040505a212 */ /* 0x000fca00078e3cff */
[----:B------:R-:W2:Y:S04]  /*49300*/  @!P2 LDG.E.U16 R28, [R4.64] ;  /* 0x00000006041ca981 */ /* 0x000ea8000c1e1500 */
[----:B--2---:R0:W-:Y:S04]  /*49310*/  STL [R1+0x5c], R28 ;  /* 0x00005c1c01007387 */ /* 0x0041e80000100800 */
[----:B0-----:R-:W2:Y:S04]  /*49320*/  LDL.LU R28, [R1+0x7e48] ;  /* 0x007e4800011c7983 */ /* 0x001ea80000300800 */
        /* <DEDUP_REMOVED lines=53> */
[----:B0-----:R-:W2:Y:S01]  /*49680*/  LDL.LU R13, [R1+0x7e30] ;  /* 0x007e3000010d7983 */ /* 0x001ea20000300800 */
[----:B------:R-:W2:Y:S02]  /*49690*/  LDL R4, [R1+0x1a64] ;  /* 0x001a640001047983 */ /* 0x000ea40000100800 */
        /* <DEDUP_REMOVED lines=50> */
[----:B------:R0:W2:Y:S04]  /*499c0*/  @!P2 LDG.E.U16 R15, [R4.64] ;  /* 0x00000006040fa981 */ /* 0x0000a8000c1e1500 */
[----:B0-----:R-:W2:Y:S04]  /*499d0*/  LDL R4, [R1+0x18e4] ;  /* 0x0018e40001047983 */ /* 0x001ea80000100800 */
[----:B------:R-:W2:Y:S01]  /*499e0*/  LDL R5, [R1+0x18e8] ;  /* 0x0018e80001057983 */ /* 0x000ea20000100800 */
[----:B------:R-:W-:Y:S02]  /*499f0*/  PRMT R7, RZ, 0x7610, R7 ;  /* 0x00007610ff077816 */ /* 0x000fe40000000007 */
[----:B--2---:R-:W-:-:S04]  /*49a00*/  @!P2 LOP3.LUT R5, R5, R4, RZ, 0x3c, !PT ;  /* 0x000000040505a212 */ /* 0x004fc800078e3cff */
[----:B------:R-:W-:-:S04]  /*49a10*/  @!P2 LOP3.LUT R4, R5, R4, RZ, 0x3c, !PT ;  /* 0x000000040504a212 */ /* 0x000fc800078e3cff */
[----:B------:R-:W-:-:S05]  /*49a20*/  @!P2 LOP3.LUT R5, R5, R4, RZ, 0x3c, !PT ;  /* 0x000000040505a212 */ /* 0x000fca00078e3cff */
[----:B------:R-:W2:Y:S04]  /*49a30*/  @!P2 LDG.E.U16 R7, [R4.64] ;  /* 0x000000060407a981 */ /* 0x000ea8000c1e1500 */
[----:B------:R0:W-:Y:S04]  /*49a40*/  STL [R1+0x2c], R15 ;  /* 0x00002c0f01007387 */ /* 0x0001e80000100800 */
[----:B0-----:R-:W3:Y:S04]  /*49a50*/  LDL R15, [R1+0x17a8] ;  /* 0x0017a800010f7983 */ /* 0x001ee80000100800 */
        /* <DEDUP_REMOVED lines=35> */
[----:B------:R-:W2:Y:S01]  /*49c90*/  @!P2 LDG.E.U16 R17, [R4.64] ;  /* 0x000000060411a981 */ /* 0x000ea2000c1e1500 */
[----:B------:R-:W-:-:S03]  /*49ca0*/  PRMT R14, RZ, 0x7610, R14 ;  /* 0x00007610ff0e7816 */ /* 0x000fc6000000000e */
[----:B--2---:R0:W-:Y:S04]  /*49cb0*/  STL [R1+0x18], R17 ;  /* 0x0000181101007387 */ /* 0x0041e80000100800 */
[----:B0-----:R-:W2:Y:S01]  /*49cc0*/  LDL.LU R17, [R1+0x7e08] ;  /* 0x007e080001117983 */ /* 0x001ea20000300800 */
[----:B------:R-:W2:Y:S02]  /*49cd0*/  LDL R5, [R1+0x17a4] ;  /* 0x0017a40001057983 */ /* 0x000ea40000100800 */
[----:B---3--:R-:W-:Y:S01]  /*49ce0*/  @!P2 IMAD.MOV.U32 R4, RZ, RZ, R15 ;  /* 0x000000ffff04a224 */ /* 0x008fe200078e000f */
[----:B------:R-:W-:Y:S01]  /*49cf0*/  PRMT R19, RZ, 0x7610, R19 ;  /* 0x00007610ff137816 */ /* 0x000fe20000000013 */
[----:B------:R-:W3:Y:S04]  /*49d00*/  LDL R15, [R1+0x1624] ;  /* 0x00162400010f7983 */ /* 0x000ee80000100800 */
[----:B--2---:R0:W2:Y:S04]  /*49d10*/  @!P2 LDG.E.U16 R14, [R4.64] ;  /* 0x00000006040ea981 */ /* 0x0040a8000c1e1500 */
[----:B0-----:R-:W2:Y:S04]  /*49d20*/  LDL R4, [R1+0x1764] ;  /* 0x0017640001047983 */ /* 0x001ea80000100800 */
[----:B------:R-:W2:Y:S02]  /*49d30*/  LDL R5, [R1+0x1768] ;  /* 0x0017680001057983 */ /* 0x000ea40000100800 */
        /* <DEDUP_REMOVED lines=41> */
[----:B------:R3:W2:Y:S01]  /*49fd0*/  @!P2 LDG.E.U16 R2, [R4.64] ;  /* 0x000000060402a981 */ /* 0x0006a2000c1e1500 */
[----:B----4-:R-:W-:Y:S01]  /*49fe0*/  PRMT R29, RZ, 0x7610, R29 ;  /* 0x00007610ff1d7816 */ /* 0x010fe2000000001d */
[----:B---3--:R-:W-:Y:S02]  /*49ff0*/  @!P2 IMAD.MOV.U32 R4, RZ, RZ, R14 ;  /* 0x000000ffff04a224 */ /* 0x008fe400078e000e */
[----:B------:R-:W-:-:S05]  /*4a000*/  @!P2 IMAD.MOV.U32 R5, RZ, RZ, R15 ;  /* 0x000000ffff05a224 */ /* 0x000fca00078e000f */
[----:B------:R0:W3:Y:S04]  /*4a010*/  @!P2 LDG.E.U16 R29, [R4.64] ;  /* 0x00000006041da981 */ /* 0x0000e8000c1e1500 */
[----:B--2---:R-:W-:Y:S01]  /*4a020*/  STL [R1], R2 ;  /* 0x0000000201007387 */ /* 0x004fe20000100800 */
[----:B0-----:R-:W2:Y:S02]  /*4a030*/  LDL R4, [R1+0x15e4] ;  /* 0x0015e40001047983 */ /* 0x001ea40000100800 */
[----:B------:R-:W2:Y:S01]  /*4a040*/  LDL R5, [R1+0x15e8] ;  /* 0x0015e80001057983 */ /* 0x000ea20000100800 */
[----:B------:R-:W-:Y:S01]  /*4a050*/  PRMT R28, RZ, 0x7610, R28 ;  /* 0x00007610ff1c7816 */ /* 0x000fe2000000001c */
[----:B------:R-:W4:Y:S04]  /*4a060*/  LDL R15, [R1+0x1524] ;  /* 0x00152400010f7983 */ /* 0x000f280000100800 */
[----:B------:R-:W4:Y:S04]  /*4a070*/  LDL R14, [R1+0x1528] ;  /* 0x00152800010e7983 */ /* 0x000f280000100800 */
[----:B---3--:R0:W-:Y:S01]  /*4a080*/  STL [R1+0x7d5c], R29 ;  /* 0x007d5c1d01007387 */ /* 0x0081e20000100800 */
[----:B------:R-:W-:-:S03]  /*4a090*/  PRMT R27, RZ, 0x7610, R27 ;  /* 0x00007610ff1b7816 */ /* 0x000fc6000000001b */
[----:B0-----:R-:W3:Y:S01]  /*4a0a0*/  LDL R29, [R1+0x14e8] ;  /* 0x0014e800011d7983 */ /* 0x001ee20000100800 */
[----:B--2---:R-:W-:-:S04]  /*4a0b0*/  @!P2 LOP3.LUT R5, R5, R4, RZ, 0x3c, !PT ;  /* 0x000000040505a212 */ /* 0x004fc800078e3cff */
[----:B------:R-:W-:-:S04]  /*4a0c0*/  @!P2 LOP3.LUT R4, R5, R4, RZ, 0x3c, !PT ;  /* 0x000000040504a212 */ /* 0x000fc800078e3cff */
[----:B------:R-:W-:-:S05]  /*4a0d0*/  @!P2 LOP3.LUT R5, R5, R4, RZ, 0x3c, !PT ;  /* 0x000000040505a212 */ /* 0x000fca00078e3cff */
[----:B------:R0:W2:Y:S04]  /*4a0e0*/  @!P2 LDG.E.U16 R28, [R4.64] ;  /* 0x00000006041ca981 */ /* 0x0000a8000c1e1500 */
[----:B0-----:R-:W2:Y:S04]  /*4a0f0*/  LDL R4, [R1+0x15a4] ;  /* 0x0015a40001047983 */ /* 0x001ea80000100800 */
[----:B------:R-:W2:Y:S02]  /*4a100*/  LDL R5, [R1+0x15a8] ;  /* 0x0015a80001057983 */ /* 0x000ea40000100800 */
[----:B--2---:R-:W-:-:S04]  /*4a110*/  @!P2 LOP3.LUT R5, R5, R4, RZ, 0x3c, !PT ;  /* 0x000000040505a212 */ /* 0x004fc800078e3cff */
[----:B------:R-:W-:-:S04]  /*4a120*/  @!P2 LOP3.LUT R4, R5, R4, RZ, 0x3c, !PT ;  /* 0x000000040504a212 */ /* 0x000fc800078e3cff */
[----:B------:R-:W-:Y:S01]  /*4a130*/  @!P2 LOP3.LUT R5, R5, R4, RZ, 0x3c, !PT ;  /* 0x000000040505a212 */ /* 0x000fe200078e3cff */
[----:B------:R0:W-:Y:S04]  /*4a140*/  STL [R1+0x7d60], R28 ;  /* 0x007d601c01007387 */ /* 0x0001e80000100800 */
[----:B------:R1:W2:Y:S01]  /*4a150*/  @!P2 LDG.E.U16 R27, [R4.64] ;  /* 0x00000006041ba981 */ /* 0x0002a2000c1e1500 */
[----:B------:R-:W-:-:S03]  /*4a160*/  PRMT R26, RZ, 0x7610, R26 ;  /* 0x00007610ff1a7816 */ /* 0x000fc6000000001a */
[----:B0-----:R-:W2:Y:S04]  /*4a170*/  LDL R28, [R1+0x14e4] ;  /* 0x0014e400011c7983 */ /* 0x001ea80000100800 */
[----:B-1----:R-:W2:Y:S04]  /*4a180*/  LDL R4, [R1+0x1564] ;  /* 0x0015640001047983 */ /* 0x002ea80000100800 */
[----:B------:R-:W2:Y:S02]  /*4a190*/  LDL R5, [R1+0x1568] ;  /* 0x0015680001057983 */ /* 0x000ea40000100800 */
[----:B--2---:R-:W-:-:S04]  /*4a1a0*/  @!P2 LOP3.LUT R5, R5, R4, RZ, 0x3c, !PT ;  /* 0x000000040505a212 */ /* 0x004fc800078e3cff */
[----:B------:R-:W-:-:S04]  /*4a1b0*/  @!P2 LOP3.LUT R4, R5, R4, RZ, 0x3c, !PT ;  /* 0x000000040504a212 */ /* 0x000fc800078e3cff */
[----:B------:R-:W-:-:S05]  /*4a1c0*/  @!P2 LOP3.LUT R5, R5, R4, RZ, 0x3c, !PT ;  /* 0x000000040505a212 */ /* 0x000fca00078e3cff */
[----:B------:R4:W2:Y:S01]  /*4a1d0*/  @!P2 LDG.E.U16 R26, [R4.64] ;  /* 0x00000006041aa981 */ /* 0x0008a2000c1e1500 */
[----:B------:R-:W-:Y:S02]  /*4a1e0*/  PRMT R25, RZ, 0x7610, R25 ;  /* 0x00007610ff197816 */ /* 0x000fe40000000019 */
[----:B------:R-:W-:Y:S01]  /*4a1f0*/  PRMT R24, RZ, 0x7610, R24 ;  /* 0x00007610ff187816 */ /* 0x000fe20000000018 */
[----:B----4-:R-:W-:Y:S02]  /*4a200*/  @!P2 IMAD.MOV.U32 R4, RZ, RZ, R14 ;  /* 0x000000ffff04a224 */ /* 0x010fe400078e000e */
[----:B------:R-:W-:Y:S01]  /*4a210*/  @!P2 IMAD.MOV.U32 R5, RZ, RZ, R15 ;  /* 0x000000ffff05a224 */ /* 0x000fe200078e000f */
[----:B------:R0:W-:Y:S04]  /*4a220*/  STL [R1+0x7d64], R27 ;  /* 0x007d641b01007387 */ /* 0x0001e80000100800 */
[----:B------:R3:W4:Y:S04]  /*4a230*/  @!P2 LDG.E.U16 R25, [R4.64] ;  /* 0x000000060419a981 */ /* 0x000728000c1e1500 */
[----:B0-----:R-:W4:Y:S01]  /*4a240*/  LDL R27, [R1+0x14a8] ;  /* 0x0014a800011b7983 */ /* 0x001f220000100800 */
[----:B---3--:R-:W-:-:S02]  /*4a250*/  @!P2 IMAD.MOV.U32 R4, RZ, RZ, R29 ;  /* 0x000000ffff04a224 */ /* 0x008fc400078e001d */
[----:B------:R-:W-:-:S05]  /*4a260*/  @!P2 IMAD.MOV.U32 R5, RZ, RZ, R28 ;  /* 0x000000ffff05a224 */ /* 0x000fca00078e001c */
[----:B------:R0:W3:Y:S04]  /*4a270*/  @!P2 LDG.E.U16 R24, [R4.64] ;  /* 0x000000060418a981 */ /* 0x0000e8000c1e1500 */
[----:B--2---:R1:W-:Y:S01]  /*4a280*/  STL [R1+0x7d68], R26 ;  /* 0x007d681a01007387 */ /* 0x0043e20000100800 */
[----:B------:R-:W2:Y:S02]  /*4a290*/  LDL R15, [R1+0x1464] ;  /* 0x00146400010f7983 */ /* 0x000ea40000100800 */
[----:B------:R-:W2:Y:S01]  /*4a2a0*/  LDL R14, [R1+0x1468] ;  /* 0x00146800010e7983 */ /* 0x000ea20000100800 */
[----:B-1----:R-:W2:Y:S04]  /*4a2b0*/  LDL R26, [R1+0x14a4] ;  /* 0x0014a400011a7983 */ /* 0x002ea80000100800 */
[----:B----4-:R1:W-:Y:S01]  /*4a2c0*/  STL [R1+0x7d6c], R25 ;  /* 0x007d6c1901007387 */ /* 0x0103e20000100800 */
[----:B------:R-:W4:Y:S02]  /*4a2d0*/  LDL R29, [R1+0x1424] ;  /* 0x00142400011d7983 */ /* 0x000f240000100800 */
[----:B------:R-:W4:Y:S02]  /*4a2e0*/  LDL R28, [R1+0x1428] ;  /* 0x00142800011c7983 */ /* 0x000f240000100800 */
[----:B0-----:R-:W-:Y:S01]  /*4a2f0*/  @!P2 IMAD.MOV.U32 R4, RZ, RZ, R27 ;  /* 0x000000ffff04a224 */ /* 0x001fe200078e001b */
[----:B---3--:R0:W-:Y:S01]  /*4a300*/  STL [R1+0x7d70], R24 ;  /* 0x007d701801007387 */ /* 0x0081e20000100800 */
[----:B------:R-:W3:Y:S01]  /*4a310*/  LDL R27, [R1+0x13e4] ;  /* 0x0013e400011b7983 */ /* 0x000ee20000100800 */
[----:B------:R-:W-:-:S02]  /*4a320*/  PRMT R20, RZ, 0x7610, R20 ;  /* 0x00007610ff147816 */ /* 0x000fc40000000014 */
[----:B------:R-:W-:Y:S02]  /*4a330*/  PRMT R13, RZ, 0x7610, R13 ;  /* 0x00007610ff0d7816 */ /* 0x000fe4000000000d */
[----:B------:R-:W-:Y:S02]  /*4a340*/  PRMT R12, RZ, 0x7610, R12 ;  /* 0x00007610ff0c7816 */ /* 0x000fe4000000000c */
[----:B------:R-:W-:Y:S01]  /*4a350*/  PRMT R11, RZ, 0x7610, R11 ;  /* 0x00007610ff0b7816 */ /* 0x000fe2000000000b */
[----:B-1----:R-:W3:Y:S04]  /*4a360*/  LDL R25, [R1+0x13a4] ;  /* 0x0013a40001197983 */ /* 0x002ee80000100800 */
[----:B0-----:R-:W3:Y:S01]  /*4a370*/  LDL R24, [R1+0x13a8] ;  /* 0x0013a80001187983 */ /* 0x001ee20000100800 */
[----:B--2---:R-:W-:-:S03]  /*4a380*/  @!P2 IMAD.MOV.U32 R5, RZ, RZ, R26 ;  /* 0x000000ffff05a224 */ /* 0x004fc600078e001a */
[----:B------:R-:W2:Y:S04]  /*4a390*/  LDL R26, [R1+0x13e8] ;  /* 0x0013e800011a7983 */ /* 0x000ea80000100800 */
[----:B------:R0:W2:Y:S02]  /*4a3a0*/  @!P2 LDG.E.U16 R20, [R4.64] ;  /* 0x000000060414a981 */ /* 0x0000a4000c1e1500 */
[----:B0-----:R-:W-:Y:S02]  /*4a3b0*/  @!P2 IMAD.MOV.U32 R4, RZ, RZ, R14 ;  /* 0x000000ffff04a224 */ /* 0x001fe400078e000e */
[----:B------:R-:W-:-:S05]  /*4a3c0*/  @!P2 IMAD.MOV.U32 R5, RZ, RZ, R15 ;  /* 0x000000ffff05a224 */ /* 0x000fca00078e000f */
[----:B------:R4:W2:Y:S02]  /*4a3d0*/  @!P2 LDG.E.U16 R13, [R4.64] ;  /* 0x00000006040da981 */ /* 0x0008a4000c1e1500 */
[----:B----4-:R-:W-:Y:S02]  /*4a3e0*/  @!P2 IMAD.MOV.U32 R4, RZ, RZ, R28 ;  /* 0x000000ffff04a224 */ /* 0x010fe400078e001c */
[----:B------:R-:W-:-:S05]  /*4a3f0*/  @!P2 IMAD.MOV.U32 R5, RZ, RZ, R29 ;  /* 0x000000ffff05a224 */ /* 0x000fca00078e001d */
[----:B------:R3:W4:Y:S02]  /*4a400*/  @!P2 LDG.E.U16 R12, [R4.64] ;  /* 0x00000006040ca981 */ /* 0x000724000c1e1500 */
[----:B---3--:R-:W-:Y:S02]  /*4a410*/  @!P2 IMAD.MOV.U32 R5, RZ, RZ, R27 ;  /* 0x000000ffff05a224 */ /* 0x008fe400078e001b */
[----:B--2---:R-:W-:-:S05]  /*4a420*/  @!P2 IMAD.MOV.U32 R4, RZ, RZ, R26 ;  /* 0x000000ffff04a224 */ /* 0x004fca00078e001a */
[----:B------:R0:W2:Y:S04]  /*4a430*/  @!P2 LDG.E.U16 R11, [R4.64] ;  /* 0x00000006040ba981 */ /* 0x0000a8000c1e1500 */
[----:B------:R1:W-:Y:S01]  /*4a440*/  STL [R1+0x7d74], R20 ;  /* 0x007d741401007387 */ /* 0x0003e20000100800 */
[----:B------:R-:W3:Y:S02]  /*4a450*/  LDL R15, [R1+0x1364] ;  /* 0x00136400010f7983 */ /* 0x000ee40000100800 */
[----:B------:R-:W3:Y:S01]  /*4a460*/  LDL R14, [R1+0x1368] ;  /* 0x00136800010e7983 */ /* 0x000ee20000100800 */
[----:B------:R4:W-:Y:S04]  /*4a470*/  STL [R1+0x7d78], R13 ;  /* 0x007d780d01007387 */ /* 0x0009e80000100800 */
[----:B-1----:R-:W3:Y:S01]  /*4a480*/  LDL R20, [R1+0x1324] ;  /* 0x0013240001147983 */ /* 0x002ee20000100800 */
[----:B0-----:R-:W-:-:S02]  /*4a490*/  @!P2 IMAD.MOV.U32 R4, RZ, RZ, R24 ;  /* 0x000000ffff04a224 */ /* 0x001fc400078e0018 */
[----:B------:R-:W-:Y:S01]  /*4a4a0*/  @!P2 IMAD.MOV.U32 R5, RZ, RZ, R25 ;  /* 0x000000ffff05a224 */ /* 0x000fe200078e0019 */
[----:B----4-:R-:W4:Y:S04]  /*4a4b0*/  LDL R13, [R1+0x1328] ;  /* 0x00132800010d7983 */ /* 0x010f280000100800 */
[----:B------:R0:W-:Y:S01]  /*4a4c0*/  STL [R1+0x7d7c], R12 ;  /* 0x007d7c0c01007387 */ /* 0x0001e20000100800 */
[----:B------:R-:W-:Y:S02]  /*4a4d0*/  PRMT R10, RZ, 0x7610, R10 ;  /* 0x00007610ff0a7816 */ /* 0x000fe4000000000a */
[----:B------:R-:W-:-:S04]  /*4a4e0*/  PRMT R9, RZ, 0x7610, R9 ;  /* 0x00007610ff097816 */ /* 0x000fc80000000009 */
[----:B------:R3:W4:Y:S04]  /*4a4f0*/  @!P2 LDG.E.U16 R10, [R4.64] ;  /* 0x00000006040aa981 */ /* 0x000728000c1e1500 */
[----:B--2---:R1:W-:Y:S01]  /*4a500*/  STL [R1+0x7d80], R11 ;  /* 0x007d800b01007387 */ /* 0x0043e20000100800 */
[----:B------:R-:W2:Y:S02]  /*4a510*/  LDL R25, [R1+0x12e4] ;  /* 0x0012e40001197983 */ /* 0x000ea40000100800 */
[----:B------:R-:W2:Y:S02]  /*4a520*/  LDL R24, [R1+0x12e8] ;  /* 0x0012e80001187983 */ /* 0x000ea40000100800 */
[----:B---3--:R-:W-:Y:S02]  /*4a530*/  @!P2 IMAD.MOV.U32 R4, RZ, RZ, R14 ;  /* 0x000000ffff04a224 */ /* 0x008fe400078e000e */
[----:B------:R-:W-:-:S05]  /*4a540*/  @!P2 IMAD.MOV.U32 R5, RZ, RZ, R15 ;  /* 0x000000ffff05a224 */ /* 0x000fca00078e000f */
[----:B------:R3:W2:Y:S01]  /*4a550*/  @!P2 LDG.E.U16 R9, [R4.64] ;  /* 0x000000060409a981 */ /* 0x0006a2000c1e1500 */
[----:B------:R-:W-:Y:S02]  /*4a560*/  PRMT R8, RZ, 0x7610, R8 ;  /* 0x00007610ff087816 */ /* 0x000fe40000000008 */
[----:B------:R-:W-:Y:S01]  /*4a570*/  PRMT R7, RZ, 0x7610, R7 ;  /* 0x00007610ff077816 */ /* 0x000fe20000000007 */
[----:B---3--:R-:W-:Y:S02]  /*4a580*/  @!P2 IMAD.MOV.U32 R5, RZ, RZ, R20 ;  /* 0x000000ffff05a224 */ /* 0x008fe400078e0014 */
[----:B----4-:R-:W-:-:S05]  /*4a590*/  @!P2 IMAD.MOV.U32 R4, RZ, RZ, R13 ;  /* 0x000000ffff04a224 */ /* 0x010fca00078e000d */
[----:B------:R2:W3:Y:S04]  /*4a5a0*/  @!P2 LDG.E.U16 R8, [R4.64] ;  /* 0x000000060408a981 */ /* 0x0004e8000c1e1500 */
[----:B------:R2:W-:Y:S01]  /*4a5b0*/  STL [R1+0x7d84], R10 ;  /* 0x007d840a01007387 */ /* 0x0005e20000100800 */
[----:B------:R-:W2:Y:S02]  /*4a5c0*/  LDL R15, [R1+0x12bc] ;  /* 0x0012bc00010f7983 */ /* 0x000ea40000100800 */
[----:B------:R-:W2:Y:S02]  /*4a5d0*/  LDL R14, [R1+0x21b8] ;  /* 0x0021b800010e7983 */ /* 0x000ea40000100800 */
[----:B--2---:R-:W-:Y:S02]  /*4a5e0*/  @!P2 IMAD.MOV.U32 R5, RZ, RZ, R25 ;  /* 0x000000ffff05a224 */ /* 0x004fe400078e0019 */
[----:B------:R-:W-:-:S05]  /*4a5f0*/  @!P2 IMAD.MOV.U32 R4, RZ, RZ, R24 ;  /* 0x000000ffff04a224 */ /* 0x000fca00078e0018 */
[----:B------:R2:W4:Y:S04]  /*4a600*/  @!P2 LDG.E.U16 R7, [R4.64] ;  /* 0x000000060407a981 */ /* 0x000528000c1e1500 */
[----:B------:R2:W-:Y:S01]  /*4a610*/  STL [R1+0x7d88], R9 ;  /* 0x007d880901007387 */ /* 0x0005e20000100800 */
[----:B------:R-:W4:Y:S02]  /*4a620*/  LDL R20, [R1+0x21bc] ;  /* 0x0021bc0001147983 */ /* 0x000f240000100800 */
[----:B------:R-:W4:Y:S02]  /*4a630*/  LDL R13, [R1+0x21f8] ;  /* 0x0021f800010d7983 */ /* 0x000f240000100800 */
[----:B0-----:R-:W4:Y:S01]  /*4a640*/  LDL R12, [R1+0x21fc] ;  /* 0x0021fc00010c7983 */ /* 0x001f220000100800 */
[----:B-1----:R-:W4:Y:S01]  /*4a650*/  LDL R11, [R1+0x2238] ;  /* 0x00223800010b7983 */ /* 0x002f220000100800 */
[----:B------:R-:W-:-:S03]  /*4a660*/  PRMT R6, RZ, 0x7610, R6 ;  /* 0x00007610ff067816 */ /* 0x000fc60000000006 */
[----:B---3--:R0:W-:Y:S01]  /*4a670*/  STL [R1+0x7d8c], R8 ;  /* 0x007d8c0801007387 */ /* 0x0081e20000100800 */
[----:B--2---:R-:W3:Y:S02]  /*4a680*/  LDL R10, [R1+0x223c] ;  /* 0x00223c00010a7983 */ /* 0x004ee40000100800 */
[----:B------:R-:W3:Y:S01]  /*4a690*/  LDL R9, [R1+0x2278] ;  /* 0x0022780001097983 */ /* 0x000ee20000100800 */
[----:B------:R-:W-:Y:S01]  /*4a6a0*/  PRMT R5, RZ, 0x7610, R5 ;  /* 0x00007610ff057816 */ /* 0x000fe20000000005 */
[----:B------:R1:W3:Y:S04]  /*4a6b0*/  @!P2 LDG.E.U16 R6, [R14.64] ;  /* 0x000000060e06a981 */ /* 0x0002e8000c1e1500 */
[----:B----4-:R4:W-:Y:S01]  /*4a6c0*/  STL [R1+0x7d90], R7 ;  /* 0x007d900701007387 */ /* 0x0109e20000100800 */
[----:B0-----:R-:W2:Y:S03]  /*4a6d0*/  LDL R8, [R1+0xea0] ;  /* 0x000ea00001087983 */ /* 0x001ea60000100800 */
[----:B----4-:R-:W4:Y:S01]  /*4a6e0*/  LDL R7, [R1+0x12b0] ;  /* 0x0012b00001077983 */ /* 0x010f220000100800 */
[----:B-1----:R-:W-:-:S02]  /*4a6f0*/  @!P2 IMAD.MOV.U32 R14, RZ, RZ, R13 ;  /* 0x000000ffff0ea224 */ /* 0x002fc400078e000d */
[----:B------:R-:W-:-:S05]  /*4a700*/  @!P2 IMAD.MOV.U32 R15, RZ, RZ, R20 ;  /* 0x000000ffff0fa224 */ /* 0x000fca00078e0014 */
[----:B------:R0:W4:Y:S01]  /*4a710*/  @!P2 LDG.E.U16 R5, [R14.64] ;  /* 0x000000060e05a981 */ /* 0x000122000c1e1500 */
[----:B------:R-:W-:Y:S02]  /*4a720*/  PRMT R4, RZ, 0x7610, R4 ;  /* 0x00007610ff047816 */ /* 0x000fe40000000004 */
[----:B------:R-:W-:Y:S01]  /*4a730*/  PRMT R3, RZ, 0x7610, R3 ;  /* 0x00007610ff037816 */ /* 0x000fe20000000003 */
[----:B0-----:R-:W-:Y:S02]  /*4a740*/  @!P2 IMAD.MOV.U32 R14, RZ, RZ, R11 ;  /* 0x000000ffff0ea224 */ /* 0x001fe400078e000b */
[----:B------:R-:W-:-:S05]  /*4a750*/  @!P2 IMAD.MOV.U32 R15, RZ, RZ, R12 ;  /* 0x000000ffff0fa224 */ /* 0x000fca00078e000c */
[----:B------:R3:W4:Y:S01]  /*4a760*/  @!P2 LDG.E.U16 R4, [R14.64] ;  /* 0x000000060e04a981 */ /* 0x000722000c1e1500 */
[----:B------:R-:W-:Y:S01]  /*4a770*/  PRMT R18, RZ, 0x7610, R18 ;  /* 0x00007610ff127816 */ /* 0x000fe20000000012 */
[----:B---3--:R-:W-:Y:S02]  /*4a780*/  @!P2 IMAD.MOV.U32 R14, RZ, RZ, R9 ;  /* 0x000000ffff0ea224 */ /* 0x008fe400078e0009 */
[----:B------:R-:W-:-:S05]  /*4a790*/  @!P2 IMAD.MOV.U32 R15, RZ, RZ, R10 ;  /* 0x000000ffff0fa224 */ /* 0x000fca00078e000a */
[----:B------:R2:W3:Y:S04]  /*4a7a0*/  @!P2 LDG.E.U16 R3, [R14.64] ;  /* 0x000000060e03a981 */ /* 0x0004e8000c1e1500 */
[----:B------:R0:W-:Y:S01]  /*4a7b0*/  STL [R1+0x7d94], R6 ;  /* 0x007d940601007387 */ /* 0x0001e20000100800 */
[----:B--2---:R-:W-:Y:S02]  /*4a7c0*/  @!P2 IMAD.MOV.U32 R15, RZ, RZ, R8 ;  /* 0x000000ffff0fa224 */ /* 0x004fe400078e0008 */
[----:B----4-:R-:W-:-:S05]  /*4a7d0*/  @!P2 IMAD.MOV.U32 R14, RZ, RZ, R7 ;  /* 0x000000ffff0ea224 */ /* 0x010fca00078e0007 */
[----:B------:R-:W2:Y:S04]  /*4a7e0*/  @!P2 LDG.E.U16 R18, [R14.64] ;  /* 0x000000060e12a981 */ /* 0x000ea8000c1e1500 */
[----:B------:R1:W-:Y:S01]  /*4a7f0*/  STL [R1+0x7d98], R5 ;  /* 0x007d980501007387 */ /* 0x0003e20000100800 */
[----:B0-----:R-:W4:Y:S03]  /*4a800*/  LDL R6, [R1+0x215c] ;  /* 0x00215c0001067983 */ /* 0x001f260000100800 */
[----:B-1----:R-:W4:Y:S04]  /*4a810*/  LDL R5, [R1+0x2160] ;  /* 0x0021600001057983 */ /* 0x002f280000100800 */
[----:B------:R0:W-:Y:S01]  /*4a820*/  STL [R1+0x7d9c], R4 ;  /* 0x007d9c0401007387 */ /* 0x0001e20000100800 */
[----:B------:R-:W4:Y:S03]  /*4a830*/  LDL R13, [R1+0x211c] ;  /* 0x00211c00010d7983 */ /* 0x000f260000100800 */
[----:B0-----:R-:W4:Y:S04]  /*4a840*/  LDL R4, [R1+0x2120] ;  /* 0x0021200001047983 */ /* 0x001f280000100800 */
[----:B---3--:R0:W-:Y:S01]  /*4a850*/  STL [R1+0x7da0], R3 ;  /* 0x007da00301007387 */ /* 0x0081e20000100800 */
[----:B------:R-:W3:Y:S02]  /*4a860*/  LDL R12, [R1+0x20dc] ;  /* 0x0020dc00010c7983 */ /* 0x000ee40000100800 */
[----:B------:R-:W3:Y:S02]  /*4a870*/  LDL R11, [R1+0x20e0] ;  /* 0x0020e000010b7983 */ /* 0x000ee40000100800 */
[----:B------:R-:W3:Y:S01]  /*4a880*/  LDL R9, [R1+0x20a0] ;  /* 0x0020a00001097983 */ /* 0x000ee20000100800 */
[----:B------:R-:W-:Y:S01]  /*4a890*/  PRMT R16, RZ, 0x7610, R16 ;  /* 0x00007610ff107816 */ /* 0x000fe20000000010 */
[----:B--2---:R-:W-:Y:S01]  /*4a8a0*/  STL [R1+0x7da4], R18 ;  /* 0x007da41201007387 */ /* 0x004fe20000100800 */
[----:B------:R-:W2:Y:S02]  /*4a8b0*/  LDL R10, [R1+0x209c] ;  /* 0x00209c00010a7983 */ /* 0x000ea40000100800 */
[----:B------:R-:W2:Y:S02]  /*4a8c0*/  LDL R8, [R1+0x205c] ;  /* 0x00205c0001087983 */ /* 0x000ea40000100800 */
[----:B------:R-:W2:Y:S02]  /*4a8d0*/  LDL R7, [R1+0x2060] ;  /* 0x0020600001077983 */ /* 0x000ea40000100800 */
[----:B----4-:R-:W-:-:S02]  /*4a8e0*/  @!P2 IMAD.MOV.U32 R15, RZ, RZ, R6 ;  /* 0x000000ffff0fa224 */ /* 0x010fc400078e0006 */
[----:B------:R-:W4:Y:S01]  /*4a8f0*/  LDL R6, [R1+0x201c] ;  /* 0x00201c0001067983 */ /* 0x000f220000100800 */
[----:B------:R-:W-:-:S03]  /*4a900*/  @!P2 IMAD.MOV.U32 R14, RZ, RZ, R5 ;  /* 0x000000ffff0ea224 */ /* 0x000fc600078e0005 */
[----:B------:R-:W4:Y:S04]  /*4a910*/  LDL R5, [R1+0x2020] ;  /* 0x0020200001057983 */ /* 0x000f280000100800 */
[----:B------:R1:W4:Y:S01]  /*4a920*/  @!P2 LDG.E.U16 R16, [R14.64] ;  /* 0x000000060e10a981 */ /* 0x000322000c1e1500 */
[----:B------:R-:W-:Y:S02]  /*4a930*/  PRMT R17, RZ, 0x7610, R17 ;  /* 0x00007610ff117816 */ /* 0x000fe40000000011 */
[----:B------:R-:W-:Y:S01]  /*4a940*/  PRMT R19, RZ, 0x7610, R19 ;  /* 0x00007610ff137816 */ /* 0x000fe20000000013 */
[----:B-1----:R-:W-:Y:S02]  /*4a950*/  @!P2 IMAD.MOV.U32 R15, RZ, RZ, R13 ;  /* 0x000000ffff0fa224 */ /* 0x002fe400078e000d */
[----:B------:R-:W-:-:S05]  /*4a960*/  @!P2 IMAD.MOV.U32 R14, RZ, RZ, R4 ;  /* 0x000000ffff0ea224 */ /* 0x000fca00078e0004 */
[----:B------:R3:W4:Y:S01]  /*4a970*/  @!P2 LDG.E.U16 R17, [R14.64] ;  /* 0x000000060e11a981 */ /* 0x000722000c1e1500 */
[----:B------:R-:W-:Y:S01]  /*4a980*/  PRMT R21, RZ, 0x7610, R21 ;  /* 0x00007610ff157816 */ /* 0x000fe20000000015 */
[----:B---3--:R-:W-:Y:S02]  /*4a990*/  @!P2 IMAD.MOV.U32 R14, RZ, RZ, R11 ;  /* 0x000000ffff0ea224 */ /* 0x008fe400078e000b */
[----:B------:R-:W-:-:S05]  /*4a9a0*/  @!P2 IMAD.MOV.U32 R15, RZ, RZ, R12 ;  /* 0x000000ffff0fa224 */ /* 0x000fca00078e000c */
[----:B------:R1:W3:Y:S01]  /*4a9b0*/  @!P2 LDG.E.U16 R19, [R14.64] ;  /* 0x000000060e13a981 */ /* 0x0002e2000c1e1500 */
[----:B------:R-:W-:Y:S01]  /*4a9c0*/  PRMT R22, RZ, 0x7610, R22 ;  /* 0x00007610ff167816 */ /* 0x000fe20000000016 */
[----:B-1----:R-:W-:Y:S01]  /*4a9d0*/  @!P2 IMAD.MOV.U32 R14, RZ, RZ, R9 ;  /* 0x000000ffff0ea224 */ /* 0x002fe200078e0009 */
[----:B------:R-:W-:Y:S01]  /*4a9e0*/  PRMT R23, RZ, 0x7610, R23 ;  /* 0x00007610ff177816 */ /* 0x000fe20000000017 */
[----:B--2---:R-:W-:-:S05]  /*4a9f0*/  @!P2 IMAD.MOV.U32 R15, RZ, RZ, R10 ;  /* 0x000000ffff0fa224 */ /* 0x004fca00078e000a */
[----:B------:R1:W2:Y:S02]  /*4aa00*/  @!P2 LDG.E.U16 R21, [R14.64] ;  /* 0x000000060e15a981 */ /* 0x0002a4000c1e1500 */
[----:B-1----:R-:W-:Y:S02]  /*4aa10*/  @!P2 IMAD.MOV.U32 R14, RZ, RZ, R7 ;  /* 0x000000ffff0ea224 */ /* 0x002fe400078e0007 */
[----:B------:R-:W-:-:S05]  /*4aa20*/  @!P2 IMAD.MOV.U32 R15, RZ, RZ, R8 ;  /* 0x000000ffff0fa224 */ /* 0x000fca00078e0008 */
[----:B------:R1:W2:Y:S04]  /*4aa30*/  @!P2 LDG.E.U16 R22, [R14.64] ;  /* 0x000000060e16a981 */ /* 0x0002a8000c1e1500 */
[----:B----4-:R4:W-:Y:S01]  /*4aa40*/  STL [R1+0x7da8], R16 ;  /* 0x007da81001007387 */ /* 0x0109e20000100800 */
[----:B0-----:R-:W4:Y:S02]  /*4aa50*/  LDL R3, [R1+0x227c] ;  /* 0x00227c0001037983 */ /* 0x001f240000100800 */
[----:B------:R-:W4:Y:S02]  /*4aa60*/  LDL R4, [R1+0x2274] ;  /* 0x0022740001047983 */ /* 0x000f240000100800 */
[----:B-1----:R-:W-:Y:S02]  /*4aa70*/  @!P2 IMAD.MOV.U32 R14, RZ, RZ, R5 ;  /* 0x000000ffff0ea224 */ /* 0x002fe400078e0005 */
[----:B------:R-:W-:-:S05]  /*4aa80*/  @!P2 IMAD.MOV.U32 R15, RZ, RZ, R6 ;  /* 0x000000ffff0fa224 */ /* 0x000fca00078e0006 */
[----:B------:R4:W4:Y:S04]  /*4aa90*/  @!P2 LDG.E.U16 R23, [R14.64] ;  /* 0x000000060e17a981 */ /* 0x000928000c1e1500 */
[----:B------:R-:W-:Y:S04]  /*4aaa0*/  STL [R1+0x7dac], R17 ;  /* 0x007dac1101007387 */ /* 0x000fe80000100800 */
[----:B---3--:R-:W-:Y:S01]  /*4aab0*/  STL [R1+0x7db0], R19 ;  /* 0x007db01301007387 */ /* 0x008fe20000100800 */
[----:B------:R-:W-:-:S03]  /*4aac0*/  PRMT R0, RZ, 0x7610, R0 ;  /* 0x00007610ff007816 */ /* 0x000fc60000000000 */
[----:B--2---:R-:W-:Y:S04]  /*4aad0*/  STL [R1+0x7db4], R21 ;  /* 0x007db41501007387 */ /* 0x004fe80000100800 */
[----:B------:R-:W-:Y:S01]  /*4aae0*/  STL [R1+0x7db8], R22 ;  /* 0x007db81601007387 */ /* 0x000fe20000100800 */
[----:B----4-:R-:W-:Y:S02]  /*4aaf0*/  @!P2 IMAD.MOV.U32 R14, RZ, RZ, R3 ;  /* 0x000000ffff0ea224 */ /* 0x010fe400078e0003 */
[----:B------:R-:W-:-:S05]  /*4ab00*/  @!P2 IMAD.MOV.U32 R15, RZ, RZ, R4 ;  /* 0x000000ffff0fa224 */ /* 0x000fca00078e0004 */
[----:B------:R-:W2:Y:S04]  /*4ab10*/  @!P2 LDG.E.U16 R0, [R14.64] ;  /* 0x000000060e00a981 */ /* 0x000ea8000c1e1500 */
[----:B------:R-:W-:Y:S01]  /*4ab20*/  STL [R1+0x7dbc], R23 ;  /* 0x007dbc1701007387 */ /* 0x000fe20000100800 */
[----:B------:R-:W3:Y:S02]  /*4ab30*/  LDL.LU R16, [R1+0x354] ;  /* 0x0003540001107983 */ /* 0x000ee40000300800 */
[----:B------:R-:W4:Y:S02]  /*4ab40*/  LDL.LU R29, [R1+0x294] ;  /* 0x00029400011d7983 */ /* 0x000f240000300800 */
        /* <DEDUP_REMOVED lines=18> */
[----:B------:R-:W-:Y:S02]  /*4ac70*/  STL [R1+0x7748], R14 ;  /* 0x0077480e01007387 */ /* 0x000fe40000100800 */
[----:B------:R-:W-:Y:S02]  /*4ac80*/  STL [R1+0x774c], R14 ;  /* 0x00774c0e01007387 */ /* 0x000fe40000100800 */
[----:B------:R-:W-:Y:S01]  /*4ac90*/  STL [R1+0x7750], R14 ;  /* 0x0077500e01007387 */ /* 0x000fe20000100800 */
[----:B------:R-:W-:Y:S01]  /*4aca0*/  STL [R1+0x7754], R14 ;  /* 0x0077540e01007387 */ /* 0x000fe20000100800 */
        /* <DEDUP_REMOVED lines=360> */
[----:B------:R-:W-:Y:S03]  /*4c330*/  STL [R1+0x7c50], R15 ;  /* 0x007c500f01007387 */ /* 0x000fe60000100800 */
[----:B------:R-:W0:Y:S01]  /*4c340*/  S2R R2, SR_TID.X ;  /* 0x0000000000027919 */ /* 0x000e220000002100 */
        /* <DEDUP_REMOVED lines=24> */
[----:B0-----:R-:W-:Y:S01]  /*4c4d0*/  LOP3.LUT R2, R2, 0x7f, RZ, 0xc0, !PT ;  /* 0x0000007f02027812 */ /* 0x001fe200078ec0ff */
[----:B------:R-:W-:Y:S02]  /*4c4e0*/  STL [R1+0x7d18], R15 ;  /* 0x007d180f01007387 */ /* 0x000fe40000100800 */
[----:B------:R-:W-:Y:S01]  /*4c4f0*/  STL [R1+0x7d20], R15 ;  /* 0x007d200f01007387 */ /* 0x000fe20000100800 */
[----:B------:R-:W-:Y:S01]  /*4c500*/  STL [R1+0x7d28], R15 ;  /* 0x007d280f01007387 */ /* 0x000fe20000100800 */
[----:B------:R-:W-:Y:S02]  /*4c510*/  STL [R1+0x7d30], R15 ;  /* 0x007d300f01007387 */ /* 0x000fe40000100800 */
[----:B------:R-:W-:Y:S02]  /*4c520*/  STL [R1+0x7d38], R15 ;  /* 0x007d380f01007387 */ /* 0x000fe40000100800 */
[----:B------:R-:W-:Y:S01]  /*4c530*/  IMAD.SHL.U32 R2, R2, 0x2, RZ ;  /* 0x0000000202027824 */ /* 0x000fe200078e00ff */
[----:B------:R-:W-:Y:S01]  /*4c540*/  STL [R1+0x7d40], R15 ;  /* 0x007d400f01007387 */ /* 0x000fe20000100800 */
[----:B------:R-:W-:Y:S02]  /*4c550*/  STL [R1+0x7d48], R15 ;  /* 0x007d480f01007387 */ /* 0x000fe40000100800 */
[----:B------:R-:W-:Y:S02]  /*4c560*/  STL [R1+0x7d50], R15 ;  /* 0x007d500f01007387 */ /* 0x000fe40000100800 */
[----:B------:R-:W-:Y:S01]  /*4c570*/  STL [R1+0x7d58], R15 ;  /* 0x007d580f01007387 */ /* 0x000fe20000100800 */
[----:B--2---:R-:W-:Y:S01]  /*4c580*/  STL [R1+0x7660], R0 ;  /* 0x0076600001007387 */ /* 0x004fe20000100800 */
[----:B------:R-:W-:Y:S03]  /*4c590*/  STL [R1+0x7dc4], R0 ;  /* 0x007dc40001007387 */ /* 0x000fe60000100800 */
[----:B----4-:R0:W-:Y:S04]  /*4c5a0*/  STS.U16 [R2+0x20800], R29 ;  /* 0x0208001d02007388 */ /* 0x0101e80000000400 */
[----:B0-----:R-:W2:Y:S04]  /*4c5b0*/  LDL.LU R29, [R1+0x230] ;  /* 0x00023000011d7983 */ /* 0x001ea80000300800 */
[----:B------:R0:W-:Y:S04]  /*4c5c0*/  STS.U16 [R2+0x21000], R28 ;  /* 0x0210001c02007388 */ /* 0x0001e80000000400 */
[----:B---3--:R-:W-:Y:S04]  /*4c5d0*/  STS.U16 [R2+0x20000], R16 ;  /* 0x0200001002007388 */ /* 0x008fe80000000400 */
[----:B------:R-:W-:Y:S04]  /*4c5e0*/  STS.U16 [R2+0x21800], R18 ;  /* 0x0218001202007388 */ /* 0x000fe80000000400 */
[----:B------:R-:W-:Y:S04]  /*4c5f0*/  STS.U16 [R2+0x22000], R3 ;  /* 0x0220000302007388 */ /* 0x000fe80000000400 */
[----:B------:R-:W-:Y:S04]  /*4c600*/  STS.U16 [R2+0x22800], R4 ;  /* 0x0228000402007388 */ /* 0x000fe80000000400 */
[----:B------:R-:W-:Y:S04]  /*4c610*/  STS.U16 [R2+0x23000], R5 ;  /* 0x0230000502007388 */ /* 0x000fe80000000400 */
[----:B------:R-:W-:Y:S04]  /*4c620*/  STS.U16 [R2+0x23800], R6 ;  /* 0x0238000602007388 */ /* 0x000fe80000000400 */
[----:B------:R-:W-:Y:S04]  /*4c630*/  STS.U16 [R2+0x24000], R7 ;  /* 0x0240000702007388 */ /* 0x000fe80000000400 */
[----:B0-----:R-:W3:Y:S04]  /*4c640*/  LDL.LU R28, [R1+0x210] ;  /* 0x00021000011c7983 */ /* 0x001ee80000300800 */
[----:B------:R-:W-:Y:S04]  /*4c650*/  STS.U16 [R2+0x24800], R8 ;  /* 0x0248000802007388 */ /* 0x000fe80000000400 */
[----:B------:R-:W-:Y:S04]  /*4c660*/  STS.U16 [R2+0x25000], R9 ;  /* 0x0250000902007388 */ /* 0x000fe80000000400 */
[----:B------:R-:W-:Y:S04]  /*4c670*/  STS.U16 [R2+0x25800], R10 ;  /* 0x0258000a02007388 */ /* 0x000fe80000000400 */
[----:B------:R-:W-:Y:S01]  /*4c680*/  STS.U16 [R2+0x26000], R11 ;  /* 0x0260000b02007388 */ /* 0x000fe20000000400 */
[----:B------:R-:W-:-:S03]  /*4c690*/  LOP3.LUT R15, R2, 0x10, RZ, 0x3c, !PT ;  /* 0x00000010020f7812 */ /* 0x000fc600078e3cff */
[----:B------:R-:W-:Y:S04]  /*4c6a0*/  STS.U16 [R2+0x26800], R12 ;  /* 0x0268000c02007388 */ /* 0x000fe80000000400 */
[----:B------:R-:W-:Y:S04]  /*4c6b0*/  STS.U16 [R2+0x27000], R13 ;  /* 0x0270000d02007388 */ /* 0x000fe80000000400 */
[----:B------:R0:W-:Y:S04]  /*4c6c0*/  STS.U16 [R2+0x27800], R20 ;  /* 0x0278001402007388 */ /* 0x0001e80000000400 */
[----:B0-----:R-:W4:Y:S01]  /*4c6d0*/  LDL.LU R2, [R1+0x1f0] ;  /* 0x0001f00001027983 */ /* 0x001f220000300800 */
[----:B------:R-:W4:Y:S02]  /*4c6e0*/  LDL.LU R0, [R1+0x1d0] ;  /* 0x0001d00001007983 */ /* 0x000f240000300800 */
[----:B------:R-:W4:Y:S02]  /*4c6f0*/  LDL.LU R14, [R1+0x1b0] ;  /* 0x0001b000010e7983 */ /* 0x000f240000300800 */
[----:B------:R-:W4:Y:S01]  /*4c700*/  LDL.LU R23, [R1+0x190] ;  /* 0x0001900001177983 */ /* 0x000f220000300800 */
[----:B------:R-:W4:Y:S04]  /*4c710*/  LDL.LU R22, [R1+0x170] ;  /* 0x0001700001167983 */ /* 0x000f280000300800 */
[----:B------:R-:W-:Y:S01]  /*4c720*/  STS.U16 [R15+0x20100], R24 ;  /* 0x020100180f007388 */ /* 0x000fe20000000400 */
[----:B------:R-:W4:Y:S02]  /*4c730*/  LDL.LU R21, [R1+0x150] ;  /* 0x0001500001157983 */ /* 0x000f240000300800 */
[----:B------:R-:W-:Y:S02]  /*4c740*/  STS.U16 [R15+0x20900], R25 ;  /* 0x020900190f007388 */ /* 0x000fe40000000400 */
[----:B------:R-:W4:Y:S01]  /*4c750*/  LDL.LU R19, [R1+0x130] ;  /* 0x0001300001137983 */ /* 0x000f220000300800 */
[----:B------:R-:W-:Y:S04]  /*4c760*/  STS.U16 [R15+0x21100], R26 ;  /* 0x0211001a0f007388 */ /* 0x000fe80000000400 */
[----:B------:R-:W4:Y:S01]  /*4c770*/  LDL.LU R17, [R1+0x110] ;  /* 0x0001100001117983 */ /* 0x000f220000300800 */
[----:B------:R-:W-:Y:S02]  /*4c780*/  STS.U16 [R15+0x21900], R27 ;  /* 0x0219001b0f007388 */ /* 0x000fe40000000400 */
[----:B------:R-:W4:Y:S02]  /*4c790*/  LDL.LU R16, [R1+0xf0] ;  /* 0x0000f00001107983 */ /* 0x000f240000300800 */
[----:B------:R-:W4:Y:S01]  /*4c7a0*/  LDL.LU R18, [R1+0xd0] ;  /* 0x0000d00001127983 */ /* 0x000f220000300800 */
[----:B--2---:R0:W-:Y:S04]  /*4c7b0*/  STS.U16 [R15+0x22100], R29 ;  /* 0x0221001d0f007388 */ /* 0x0041e80000000400 */
[----:B0-----:R-:W2:Y:S04]  /*4c7c0*/  LDL.LU R29, [R1+0x2ac] ;  /* 0x0002ac00011d7983 */ /* 0x001ea80000300800 */
[----:B---3--:R-:W-:Y:S01]  /*4c7d0*/  STS.U16 [R15+0x22900], R28 ;  /* 0x0229001c0f007388 */ /* 0x008fe20000000400 */
        /* <DEDUP_REMOVED lines=15> */
[----:B----4-:R0:W-:Y:S04]  /*4c8d0*/  STS.U16 [R15+0x23100], R2 ;  /* 0x023100020f007388 */ /* 0x0101e80000000400 */
[----:B------:R-:W4:Y:S04]  /*4c8e0*/  LDL.LU R27, [R1+0x2a8] ;  /* 0x0002a800011b7983 */ /* 0x000f280000300800 */
[----:B0-----:R-:W0:Y:S01]  /*4c8f0*/  S2R R2, SR_TID.X ;  /* 0x0000000000027919 */ /* 0x001e220000002100 */
[----:B------:R1:W-:Y:S02]  /*4c900*/  STS.U16 [R15+0x23900], R0 ;  /* 0x023900000f007388 */ /* 0x0003e40000000400 */
[----:B------:R0:W-:Y:S02]  /*4c910*/  STS.U16 [R15+0x24100], R14 ;  /* 0x0241000e0f007388 */ /* 0x0001e40000000400 */
[----:B------:R-:W-:Y:S01]  /*4c920*/  STS.U16 [R15+0x24900], R23 ;  /* 0x024900170f007388 */ /* 0x000fe20000000400 */
[----:B------:R-:W-:Y:S01]  /*4c930*/  STS.U16 [R15+0x25100], R22 ;  /* 0x025100160f007388 */ /* 0x000fe20000000400 */
[----:B------:R-:W-:Y:S02]  /*4c940*/  STS.U16 [R15+0x25900], R21 ;  /* 0x025900150f007388 */ /* 0x000fe40000000400 */
[----:B------:R-:W-:Y:S02]  /*4c950*/  STS.U16 [R15+0x26100], R19 ;  /* 0x026100130f007388 */ /* 0x000fe40000000400 */
[----:B------:R-:W-:Y:S01]  /*4c960*/  STS.U16 [R15+0x26900], R17 ;  /* 0x026900110f007388 */ /* 0x000fe20000000400 */
[----:B------:R-:W-:Y:S04]  /*4c970*/  STS.U16 [R15+0x27100], R16 ;  /* 0x027100100f007388 */ /* 0x000fe80000000400 */
[----:B------:R-:W3:Y:S01]  /*4c980*/  LDL.LU R28, [R1+0x288] ;  /* 0x00028800011c7983 */ /* 0x000ee20000300800 */
[----:B------:R-:W-:Y:S01]  /*4c990*/  STS.U16 [R15+0x27900], R18 ;  /* 0x027900120f007388 */ /* 0x000fe20000000400 */
[----:B0-----:R-:W-:-:S05]  /*4c9a0*/  LOP3.LUT R2, R2, 0x7f, RZ, 0xc0, !PT ;  /* 0x0000007f02027812 */ /* 0x001fca00078ec0ff */
[----:B------:R-:W-:-:S05]  /*4c9b0*/  IMAD.SHL.U32 R2, R2, 0x2, RZ ;  /* 0x0000000202027824 */ /* 0x000fca00078e00ff */
[C---:B-1----:R-:W-:Y:S01]  /*4c9c0*/  LOP3.LUT R0, R2.reuse, 0x20, RZ, 0x3c, !PT ;  /* 0x0000002002007812 */ /* 0x042fe200078e3cff */
[----:B------:R-:W-:Y:S01]  /*4c9d0*/  STL [R1+0x7dc8], R15 ;  /* 0x007dc80f01007387 */ /* 0x000fe20000100800 */
[----:B------:R-:W-:-:S03]  /*4c9e0*/  LOP3.LUT R14, R2, 0x30, RZ, 0x3c, !PT ;  /* 0x00000030020e7812 */ /* 0x000fc600078e3cff */
[----:B--2---:R0:W-:Y:S04]  /*4c9f0*/  STS.U16 [R0+0x20200], R29 ;  /* 0x0202001d00007388 */ /* 0x0041e80000000400 */
[----:B0-----:R-:W2:Y:S01]  /*4ca00*/  LDL.LU R29, [R1+0x268] ;  /* 0x00026800011d7983 */ /* 0x001ea20000300800 */
[----:B------:R-:W2:Y:S03]  /*4ca10*/  LDL.LU R2, [R1+0x208] ;  /* 0x0002080001027983 */ /* 0x000ea60000300800 */
[----:B--2---:R0:W-:Y:S04]  /*4ca20*/  STL [R1+0x7df0], R2 ;  /* 0x007df00201007387 */ /* 0x0041e80000100800 */
[----:B0-----:R-:W2:Y:S01]  /*4ca30*/  LDL.LU R2, [R1+0x228] ;  /* 0x0002280001027983 */ /* 0x001ea20000300800 */
[----:B---3--:R-:W-:Y:S02]  /*4ca40*/  STS.U16 [R0+0x20a00], R3 ;  /* 0x020a000300007388 */ /* 0x008fe40000000400 */
[----:B------:R-:W-:Y:S02]  /*4ca50*/  STS.U16 [R0+0x21200], R4 ;  /* 0x0212000400007388 */ /* 0x000fe40000000400 */
[----:B------:R-:W-:Y:S01]  /*4ca60*/  STS.U16 [R0+0x21a00], R5 ;  /* 0x021a000500007388 */ /* 0x000fe20000000400 */
[----:B------:R-:W-:Y:S01]  /*4ca70*/  STS.U16 [R0+0x22200], R6 ;  /* 0x0222000600007388 */ /* 0x000fe20000000400 */
[----:B------:R-:W-:Y:S02]  /*4ca80*/  STS.U16 [R0+0x22a00], R7 ;  /* 0x022a000700007388 */ /* 0x000fe40000000400 */
        /* <DEDUP_REMOVED lines=10> */
[----:B--2---:R0:W-:Y:S04]  /*4cb30*/  STL [R1+0x7df4], R2 ;  /* 0x007df40201007387 */ /* 0x0041e80000100800 */
[----:B0-----:R-:W2:Y:S01]  /*4cb40*/  LDL.LU R2, [R1+0x248] ;  /* 0x0002480001027983 */ /* 0x001ea20000300800 */
        /* <DEDUP_REMOVED lines=24> */
[----:B------:R-:W4:Y:S01]  /*4ccd0*/  LDL.LU R26, [R1+0x104] ;  /* 0x00010400011a7983 */ /* 0x000f220000300800 */
[----:B------:R1:W-:Y:S02]  /*4cce0*/  STS.U16 [R14+0x20b00], R28 ;  /* 0x020b001c0e007388 */ /* 0x0003e40000000400 */
[----:B------:R1:W-:Y:S01]  /*4ccf0*/  STS.U16 [R14+0x21300], R29 ;  /* 0x0213001d0e007388 */ /* 0x0003e20000000400 */
[----:B0-----:R-:W3:Y:S01]  /*4cd00*/  LDL.LU R27, [R1+0xe4] ;  /* 0x0000e400011b7983 */ /* 0x001ee20000300800 */
[----:B-1----:R-:W3:Y:S02]  /*4cd10*/  LDL.LU R28, [R1+0xc4] ;  /* 0x0000c400011c7983 */ /* 0x002ee40000300800 */
[----:B------:R-:W3:Y:S01]  /*4cd20*/  LDL.LU R29, [R1+0x2a0] ;  /* 0x0002a000011d7983 */ /* 0x000ee20000300800 */
[----:B--2---:R0:W-:Y:S04]  /*4cd30*/  STS.U16 [R14+0x21b00], R2 ;  /* 0x021b00020e007388 */ /* 0x0041e80000000400 */
[----:B0-----:R-:W2:Y:S04]  /*4cd40*/  LDL.LU R2, [R1+0x7df4] ;  /* 0x007df40001027983 */ /* 0x001ea80000300800 */
[----:B--2---:R0:W-:Y:S04]  /*4cd50*/  STS.U16 [R14+0x22300], R2 ;  /* 0x022300020e007388 */ /* 0x0041e80000000400 */
[----:B0-----:R-:W2:Y:S04]  /*4cd60*/  LDL.LU R2, [R1+0x7df0] ;  /* 0x007df00001027983 */ /* 0x001ea80000300800 */
[----:B--2---:R0:W-:Y:S04]  /*4cd70*/  STS.U16 [R14+0x22b00], R2 ;  /* 0x022b00020e007388 */ /* 0x0041e80000000400 */
[----:B0-----:R-:W0:Y:S01]  /*4cd80*/  S2R R2, SR_TID.X ;  /* 0x0000000000027919 */ /* 0x001e220000002100 */
[----:B---3--:R-:W-:Y:S02]  /*4cd90*/  STS.U16 [R14+0x23300], R15 ;  /* 0x0233000f0e007388 */ /* 0x008fe40000000400 */
[----:B------:R1:W-:Y:S02]  /*4cda0*/  STS.U16 [R14+0x23b00], R0 ;  /* 0x023b00000e007388 */ /* 0x0003e40000000400 */
[----:B------:R-:W-:Y:S01]  /*4cdb0*/  STS.U16 [R14+0x24300], R23 ;  /* 0x024300170e007388 */ /* 0x000fe20000000400 */
[----:B------:R-:W-:Y:S01]  /*4cdc0*/  STS.U16 [R14+0x24b00], R22 ;  /* 0x024b00160e007388 */ /* 0x000fe20000000400 */
[----:B------:R-:W-:Y:S02]  /*4cdd0*/  STS.U16 [R14+0x25300], R21 ;  /* 0x025300150e007388 */ /* 0x000fe40000000400 */
[----:B------:R-:W-:Y:S02]  /*4cde0*/  STS.U16 [R14+0x25b00], R19 ;  /* 0x025b00130e007388 */ /* 0x000fe40000000400 */
[----:B------:R-:W-:Y:S01]  /*4cdf0*/  STS.U16 [R14+0x26300], R17 ;  /* 0x026300110e007388 */ /* 0x000fe20000000400 */
[----:B------:R-:W-:Y:S01]  /*4ce00*/  STS.U16 [R14+0x26b00], R16 ;  /* 0x026b00100e007388 */ /* 0x000fe20000000400 */
[----:B------:R-:W-:Y:S02]  /*4ce10*/  STS.U16 [R14+0x27300], R18 ;  /* 0x027300120e007388 */ /* 0x000fe40000000400 */
[----:B------:R2:W-:Y:S01]  /*4ce20*/  STS.U16 [R14+0x27b00], R3 ;  /* 0x027b00030e007388 */ /* 0x0005e20000000400 */
[----:B0-----:R-:W-:-:S05]  /*4ce30*/  LOP3.LUT R2, R2, 0x7f, RZ, 0xc0, !PT ;  /* 0x0000007f02027812 */ /* 0x001fca00078ec0ff */
[----:B------:R-:W-:-:S05]  /*4ce40*/  IMAD.SHL.U32 R2, R2, 0x2, RZ ;  /* 0x0000000202027824 */ /* 0x000fca00078e00ff */
[C---:B-1----:R-:W-:Y:S02]  /*4ce50*/  LOP3.LUT R0, R2.reuse, 0x40, RZ, 0x3c, !PT ;  /* 0x0000004002007812 */ /* 0x042fe400078e3cff */
[----:B--2---:R-:W-:Y:S02]  /*4ce60*/  LOP3.LUT R3, R2, 0x50, RZ, 0x3c, !PT ;  /* 0x0000005002037812 */ /* 0x004fe400078e3cff */
[----:B------:R-:W2:Y:S04]  /*4ce70*/  LDL.LU R2, [R1+0x220] ;  /* 0x0002200001027983 */ /* 0x000ea80000300800 */
[----:B--2---:R0:W-:Y:S04]  /*4ce80*/  STL [R1+0x7de4], R2 ;  /* 0x007de40201007387 */ /* 0x0041e80000100800 */
[----:B0-----:R-:W2:Y:S04]  /*4ce90*/  LDL.LU R2, [R1+0x240] ;  /* 0x0002400001027983 */ /* 0x001ea80000300800 */
[----:B--2---:R0:W-:Y:S04]  /*4cea0*/  STL [R1+0x7de8], R2 ;  /* 0x007de80201007387 */ /* 0x0041e80000100800 */
[----:B0-----:R-:W2:Y:S04]  /*4ceb0*/  LDL.LU R2, [R1+0x260] ;  /* 0x0002600001027983 */ /* 0x001ea80000300800 */
        /* <DEDUP_REMOVED lines=13> */
[----:B----4-:R-:W-:Y:S02]  /*4cf90*/  STS.U16 [R0+0x26c00], R26 ;  /* 0x026c001a00007388 */ /* 0x010fe40000000400 */
[----:B------:R-:W-:Y:S02]  /*4cfa0*/  STS.U16 [R0+0x27400], R27 ;  /* 0x0274001b00007388 */ /* 0x000fe40000000400 */
[----:B------:R-:W-:Y:S01]  /*4cfb0*/  STS.U16 [R0+0x27c00], R28 ;  /* 0x027c001c00007388 */ /* 0x000fe20000000400 */
[----:B--2---:R0:W-:Y:S04]  /*4cfc0*/  STL [R1+0x7dec], R2 ;  /* 0x007dec0201007387 */ /* 0x0041e80000100800 */
[----:B0-----:R-:W2:Y:S01]  /*4cfd0*/  LDL.LU R2, [R1+0x280] ;  /* 0x0002800001027983 */ /* 0x001ea20000300800 */
[----:B------:R-:W3:Y:S02]  /*4cfe0*/  LDL.LU R15, [R1+0x200] ;  /* 0x00020000010f7983 */ /* 0x000ee40000300800 */
[----:B------:R-:W4:Y:S02]  /*4cff0*/  LDL.LU R0, [R1+0x1e0] ;  /* 0x0001e00001007983 */ /* 0x000f240000300800 */
        /* <DEDUP_REMOVED lines=22> */
[----:B------:R-:W3:Y:S03]  /*4d160*/  LDL.LU R27, [R1+0xfc] ;  /* 0x0000fc00011b7983 */ /* 0x000ee60000300800 */
[----:B------:R0:W-:Y:S01]  /*4d170*/  STS.U16 [R3+0x20500], R29 ;  /* 0x0205001d03007388 */ /* 0x0001e20000000400 */
[----:B------:R-:W3:Y:S03]  /*4d180*/  LDL.LU R28, [R1+0xdc] ;  /* 0x0000dc00011c7983 */ /* 0x000ee60000300800 */
[----:B0-----:R-:W3:Y:S04]  /*4d190*/  LDL.LU R29, [R1+0xbc] ;  /* 0x0000bc00011d7983 */ /* 0x001ee80000300800 */
[----:B--2---:R0:W-:Y:S04]  /*4d1a0*/  STS.U16 [R3+0x20d00], R2 ;  /* 0x020d000203007388 */ /* 0x0041e80000000400 */
[----:B0-----:R-:W2:Y:S04]  /*4d1b0*/  LDL.LU R2, [R1+0x7dec] ;  /* 0x007dec0001027983 */ /* 0x001ea80000300800 */
[----:B--2---:R0:W-:Y:S04]  /*4d1c0*/  STS.U16 [R3+0x21500], R2 ;  /* 0x0215000203007388 */ /* 0x0041e80000000400 */
[----:B0-----:R-:W2:Y:S04]  /*4d1d0*/  LDL.LU R2, [R1+0x7de8] ;  /* 0x007de80001027983 */ /* 0x001ea80000300800 */
[----:B--2---:R0:W-:Y:S04]  /*4d1e0*/  STS.U16 [R3+0x21d00], R2 ;  /* 0x021d000203007388 */ /* 0x0041e80000000400 */
[----:B0-----:R-:W2:Y:S04]  /*4d1f0*/  LDL.LU R2, [R1+0x7de4] ;  /* 0x007de40001027983 */ /* 0x001ea80000300800 */
[----:B--2---:R-:W-:Y:S01]  /*4d200*/  STS.U16 [R3+0x22500], R2 ;  /* 0x0225000203007388 */ /* 0x004fe20000000400 */
[----:B---3--:R0:W-:Y:S03]  /*4d210*/  STS.U16 [R3+0x22d00], R15 ;  /* 0x022d000f03007388 */ /* 0x0081e60000000400 */
[----:B0-----:R-:W2:Y:S04]  /*4d220*/  LDL.LU R15, [R1+0x218] ;  /* 0x00021800010f7983 */ /* 0x001ea80000300800 */
[----:B--2---:R0:W-:Y:S04]  /*4d230*/  STL [R1+0x7dd8], R15 ;  /* 0x007dd80f01007387 */ /* 0x0041e80000100800 */
[----:B0-----:R-:W2:Y:S04]  /*4d240*/  LDL.LU R15, [R1+0x258] ;  /* 0x00025800010f7983 */ /* 0x001ea80000300800 */
[----:B--2---:R0:W-:Y:S04]  /*4d250*/  STL [R1+0x7ddc], R15 ;  /* 0x007ddc0f01007387 */ /* 0x0041e80000100800 */
[----:B0-----:R-:W2:Y:S04]  /*4d260*/  LDL.LU R15, [R1+0x278] ;  /* 0x00027800010f7983 */ /* 0x001ea80000300800 */
[----:B------:R-:W0:Y:S01]  /*4d270*/  S2R R2, SR_TID.X ;  /* 0x0000000000027919 */ /* 0x000e220000002100 */
[----:B----4-:R-:W-:Y:S02]  /*4d280*/  STS.U16 [R3+0x23500], R0 ;  /* 0x0235000003007388 */ /* 0x010fe40000000400 */
        /* <DEDUP_REMOVED lines=8> */
[----:B------:R-:W-:Y:S01]  /*4d310*/  STS.U16 [R3+0x27d00], R4 ;  /* 0x027d000403007388 */ /* 0x000fe20000000400 */
[----:B0-----:R-:W-:-:S05]  /*4d320*/  LOP3.LUT R2, R2, 0x7f, RZ, 0xc0, !PT ;  /* 0x0000007f02027812 */ /* 0x001fca00078ec0ff */
[----:B------:R-:W-:Y:S01]  /*4d330*/  IMAD.SHL.U32 R2, R2, 0x2, RZ ;  /* 0x0000000202027824 */ /* 0x000fe200078e00ff */
[----:B--2---:R0:W-:Y:S04]  /*4d340*/  STL [R1+0x7de0], R15 ;  /* 0x007de00f01007387 */ /* 0x0041e80000100800 */
[----:B0-----:R-:W2:Y:S01]  /*4d350*/  LDL.LU R15, [R1+0x298] ;  /* 0x00029800010f7983 */ /* 0x001ea20000300800 */
[C---:B------:R-:W-:Y:S01]  /*4d360*/  LOP3.LUT R0, R2.reuse, 0x60, RZ, 0x3c, !PT ;  /* 0x0000006002007812 */ /* 0x040fe200078e3cff */
[----:B------:R-:W3:Y:S02]  /*4d370*/  LDL.LU R14, [R1+0x1f8] ;  /* 0x0001f800010e7983 */ /* 0x000ee40000300800 */
[----:B------:R-:W4:Y:S01]  /*4d380*/  LDL.LU R23, [R1+0x1d8] ;  /* 0x0001d80001177983 */ /* 0x000f220000300800 */
[----:B------:R-:W3:Y:S01]  /*4d390*/  LDL.LU R22, [R1+0x1b8] ;  /* 0x0001b80001167983 */ /* 0x000ee20000300800 */
[----:B------:R-:W3:Y:S02]  /*4d3a0*/  LDL.LU R21, [R1+0x198] ;  /* 0x0001980001157983 */ /* 0x000ee40000300800 */
[----:B------:R-:W3:Y:S01]  /*4d3b0*/  LDL.LU R19, [R1+0x178] ;  /* 0x0001780001137983 */ /* 0x000ee20000300800 */
[----:B------:R0:W-:Y:S01]  /*4d3c0*/  STS.U16 [R0+0x20600], R5 ;  /* 0x0206000500007388 */ /* 0x0001e20000000400 */
[----:B------:R-:W3:Y:S02]  /*4d3d0*/  LDL.LU R17, [R1+0x158] ;  /* 0x0001580001117983 */ /* 0x000ee40000300800 */
[----:B------:R1:W-:Y:S02]  /*4d3e0*/  STS.U16 [R0+0x20e00], R6 ;  /* 0x020e000600007388 */ /* 0x0003e40000000400 */
[----:B------:R-:W3:Y:S01]  /*4d3f0*/  LDL.LU R16, [R1+0x138] ;  /* 0x0001380001107983 */ /* 0x000ee20000300800 */
[----:B------:R1:W-:Y:S04]  /*4d400*/  STS.U16 [R0+0x21600], R7 ;  /* 0x0216000700007388 */ /* 0x0003e80000000400 */
[----:B------:R-:W3:Y:S01]  /*4d410*/  LDL.LU R18, [R1+0x118] ;  /* 0x0001180001127983 */ /* 0x000ee20000300800 */
[----:B------:R1:W-:Y:S02]  /*4d420*/  STS.U16 [R0+0x21e00], R8 ;  /* 0x021e000800007388 */ /* 0x0003e40000000400 */
[----:B------:R-:W3:Y:S02]  /*4d430*/  LDL.LU R3, [R1+0xf8] ;  /* 0x0000f80001037983 */ /* 0x000ee40000300800 */
[----:B------:R1:W-:Y:S01]  /*4d440*/  STS.U16 [R0+0x22600], R9 ;  /* 0x0226000900007388 */ /* 0x0003e20000000400 */
[----:B------:R-:W3:Y:S04]  /*4d450*/  LDL.LU R4, [R1+0xd8] ;  /* 0x0000d80001047983 */ /* 0x000ee80000300800 */
[----:B------:R1:W-:Y:S01]  /*4d460*/  STS.U16 [R0+0x22e00], R10 ;  /* 0x022e000a00007388 */ /* 0x0003e20000000400 */
[----:B0-----:R-:W3:Y:S02]  /*4d470*/  LDL.LU R5, [R1+0xb8] ;  /* 0x0000b80001057983 */ /* 0x001ee40000300800 */
[----:B------:R0:W-:Y:S02]  /*4d480*/  STS.U16 [R0+0x23600], R11 ;  /* 0x0236000b00007388 */ /* 0x0001e40000000400 */
[----:B-1----:R-:W3:Y:S01]  /*4d490*/  LDL.LU R6, [R1+0xb4] ;  /* 0x0000b40001067983 */ /* 0x002ee20000300800 */
[----:B------:R1:W-:Y:S04]  /*4d4a0*/  STS.U16 [R0+0x23e00], R12 ;  /* 0x023e000c00007388 */ /* 0x0003e80000000400 */
[----:B------:R-:W3:Y:S01]  /*4d4b0*/  LDL.LU R7, [R1+0xb0] ;  /* 0x0000b00001077983 */ /* 0x000ee20000300800 */
[----:B------:R1:W-:Y:S02]  /*4d4c0*/  STS.U16 [R0+0x24600], R13 ;  /* 0x0246000d00007388 */ /* 0x0003e40000000400 */
[----:B------:R-:W3:Y:S02]  /*4d4d0*/  LDL.LU R8, [R1+0xac] ;  /* 0x0000ac0001087983 */ /* 0x000ee40000300800 */
[----:B------:R1:W-:Y:S01]  /*4d4e0*/  STS.U16 [R0+0x24e00], R20 ;  /* 0x024e001400007388 */ /* 0x0003e20000000400 */
[----:B------:R-:W3:Y:S04]  /*4d4f0*/  LDL.LU R9, [R1+0xa8] ;  /* 0x0000a80001097983 */ /* 0x000ee80000300800 */
[----:B------:R1:W-:Y:S01]  /*4d500*/  STS.U16 [R0+0x25600], R24 ;  /* 0x0256001800007388 */ /* 0x0003e20000000400 */
[----:B------:R-:W3:Y:S02]  /*4d510*/  LDL.LU R10, [R1+0xa4] ;  /* 0x0000a400010a7983 */ /* 0x000ee40000300800 */
[----:B------:R1:W-:Y:S02]  /*4d520*/  STS.U16 [R0+0x25e00], R25 ;  /* 0x025e001900007388 */ /* 0x0003e40000000400 */
[----:B0-----:R-:W3:Y:S01]  /*4d530*/  LDL.LU R11, [R1+0xa0] ;  /* 0x0000a000010b7983 */ /* 0x001ee20000300800 */
[----:B------:R0:W-:Y:S04]  /*4d540*/  STS.U16 [R0+0x26600], R26 ;  /* 0x0266001a00007388 */ /* 0x0001e80000000400 */
[----:B-1----:R-:W3:Y:S01]  /*4d550*/  LDL.LU R12, [R1+0x9c] ;  /* 0x00009c00010c7983 */ /* 0x002ee20000300800 */
[----:B------:R-:W-:Y:S02]  /*4d560*/  STS.U16 [R0+0x26e00], R27 ;  /* 0x026e001b00007388 */ /* 0x000fe40000000400 */
[----:B------:R-:W3:Y:S02]  /*4d570*/  LDL.LU R13, [R1+0x98] ;  /* 0x00009800010d7983 */ /* 0x000ee40000300800 */
[----:B------:R-:W-:Y:S01]  /*4d580*/  STS.U16 [R0+0x27600], R28 ;  /* 0x0276001c00007388 */ /* 0x000fe20000000400 */
[----:B------:R-:W3:Y:S04]  /*4d590*/  LDL.LU R20, [R1+0x94] ;  /* 0x0000940001147983 */ /* 0x000ee80000300800 */
[----:B------:R1:W-:Y:S01]  /*4d5a0*/  STS.U16 [R0+0x27e00], R29 ;  /* 0x027e001d00007388 */ /* 0x0003e20000000400 */
[----:B------:R-:W3:Y:S02]  /*4d5b0*/  LDL.LU R24, [R1+0x90] ;  /* 0x0000900001187983 */ /* 0x000ee40000300800 */
[----:B------:R-:W3:Y:S01]  /*4d5c0*/  LDL.LU R25, [R1+0x8c] ;  /* 0x00008c0001197983 */ /* 0x000ee20000300800 */
[----:B0-----:R-:W3:Y:S01]  /*4d5d0*/  LDL.LU R26, [R1+0x88] ;  /* 0x00008800011a7983 */ /* 0x001ee20000300800 */
[----:B-1----:R-:W-:-:S03]  /*4d5e0*/  LOP3.LUT R0, R2, 0x70, RZ, 0x3c, !PT ;  /* 0x0000007002007812 */ /* 0x002fc600078e3cff */
[----:B------:R-:W3:Y:S01]  /*4d5f0*/  LDL.LU R2, [R1+0x238] ;  /* 0x0002380001027983 */ /* 0x000ee20000300800 */
[----:B------:R-:W3:Y:S02]  /*4d600*/  LDL.LU R27, [R1+0x84] ;  /* 0x00008400011b7983 */ /* 0x000ee40000300800 */
[----:B------:R-:W3:Y:S02]  /*4d610*/  LDL.LU R28, [R1+0x80] ;  /* 0x00008000011c7983 */ /* 0x000ee40000300800 */
[----:B------:R-:W3:Y:S01]  /*4d620*/  LDL.LU R29, [R1+0x7c] ;  /* 0x00007c00011d7983 */ /* 0x000ee20000300800 */
[----:B--2---:R0:W-:Y:S04]  /*4d630*/  STS.U16 [R0+0x20700], R15 ;  /* 0x0207000f00007388 */ /* 0x0041e80000000400 */
[----:B0-----:R-:W2:Y:S04]  /*4d640*/  LDL.LU R15, [R1+0x7de0] ;  /* 0x007de000010f7983 */ /* 0x001ea80000300800 */
[----:B--2---:R0:W-:Y:S04]  /*4d650*/  STS.U16 [R0+0x20f00], R15 ;  /* 0x020f000f00007388 */ /* 0x0041e80000000400 */
[----:B0-----:R-:W2:Y:S04]  /*4d660*/  LDL.LU R15, [R1+0x7ddc] ;  /* 0x007ddc00010f7983 */ /* 0x001ea80000300800 */
[----:B--2---:R0:W-:Y:S04]  /*4d670*/  STS.U16 [R0+0x21700], R15 ;  /* 0x0217000f00007388 */ /* 0x0041e80000000400 */
[----:B0-----:R-:W2:Y:S01]  /*4d680*/  LDL.LU R15, [R1+0x7dd8] ;  /* 0x007dd800010f7983 */ /* 0x001ea20000300800 */
[----:B---3--:R-:W-:Y:S03]  /*4d690*/  STS.U16 [R0+0x21f00], R2 ;  /* 0x021f000200007388 */ /* 0x008fe60000000400 */
[----:B--2---:R0:W-:Y:S04]  /*4d6a0*/  STS.U16 [R0+0x22700], R15 ;  /* 0x0227000f00007388 */ /* 0x0041e80000000400 */
[----:B0-----:R-:W2:Y:S04]  /*4d6b0*/  LDL.LU R15, [R1+0x6c] ;  /* 0x00006c00010f7983 */ /* 0x001ea80000300800 */
[----:B--2---:R0:W-:Y:S04]  /*4d6c0*/  STL [R1+0x7dcc], R15 ;  /* 0x007dcc0f01007387 */ /* 0x0041e80000100800 */
[----:B0-----:R-:W2:Y:S04]  /*4d6d0*/  LDL.LU R15, [R1+0x70] ;  /* 0x00007000010f7983 */ /* 0x001ea80000300800 */
[----:B--2---:R0:W-:Y:S04]  /*4d6e0*/  STL [R1+0x7dd0], R15 ;  /* 0x007dd00f01007387 */ /* 0x0041e80000100800 */
[----:B0-----:R-:W2:Y:S04]  /*4d6f0*/  LDL.LU R15, [R1+0x74] ;  /* 0x00007400010f7983 */ /* 0x001ea80000300800 */
[----:B------:R-:W0:Y:S01]  /*4d700*/  S2R R2, SR_TID.X ;  /* 0x0000000000027919 */ /* 0x000e220000002100 */
[----:B------:R-:W-:Y:S02]  /*4d710*/  STS.U16 [R0+0x22f00], R14 ;  /* 0x022f000e00007388 */ /* 0x000fe40000000400 */
[----:B----4-:R-:W-:Y:S02]  /*4d720*/  STS.U16 [R0+0x23700], R23 ;  /* 0x0237001700007388 */ /* 0x010fe40000000400 */
        /* <DEDUP_REMOVED lines=10> */
[----:B-1----:R-:W2:Y:S01]  /*4d7d0*/  LDL.LU R15, [R1+0x78] ;  /* 0x00007800010f7983 */ /* 0x002ea20000300800 */
[----:B------:R-:W3:Y:S01]  /*4d7e0*/  LDL.LU R0, [R1+0x68] ;  /* 0x0000680001007983 */ /* 0x000ee20000300800 */
[----:B0-----:R-:W-:Y:S01]  /*4d7f0*/  LOP3.LUT R2, R2, 0x7f, RZ, 0xc0, !PT ;  /* 0x0000007f02027812 */ /* 0x001fe200078ec0ff */
[----:B------:R-:W4:Y:S01]  /*4d800*/  LDL.LU R14, [R1+0x64] ;  /* 0x00006400010e7983 */ /* 0x000f220000300800 */
[----:B------:R-:W3:Y:S01]  /*4d810*/  LDL.LU R23, [R1+0x60] ;  /* 0x0000600001177983 */ /* 0x000ee20000300800 */
[----:B------:R-:W3:Y:S02]  /*4d820*/  LDL.LU R22, [R1+0x5c] ;  /* 0x00005c0001167983 */ /* 0x000ee40000300800 */
[----:B------:R-:W3:Y:S02]  /*4d830*/  LDL.LU R21, [R1+0x58] ;  /* 0x0000580001157983 */ /* 0x000ee40000300800 */
[----:B------:R-:W3:Y:S02]  /*4d840*/  LDL.LU R19, [R1+0x54] ;  /* 0x0000540001137983 */ /* 0x000ee40000300800 */
[----:B------:R-:W-:Y:S01]  /*4d850*/  IMAD.SHL.U32 R2, R2, 0x2, RZ ;  /* 0x0000000202027824 */ /* 0x000fe200078e00ff */
[----:B------:R-:W3:Y:S01]  /*4d860*/  LDL.LU R17, [R1+0x50] ;  /* 0x0000500001117983 */ /* 0x000ee20000300800 */
[----:B------:R-:W3:Y:S02]  /*4d870*/  LDL.LU R16, [R1+0x4c] ;  /* 0x00004c0001107983 */ /* 0x000ee40000300800 */
[----:B------:R-:W3:Y:S02]  /*4d880*/  LDL.LU R18, [R1+0x48] ;  /* 0x0000480001127983 */ /* 0x000ee40000300800 */
[----:B------:R-:W3:Y:S01]  /*4d890*/  LDL.LU R3, [R1+0x44] ;  /* 0x0000440001037983 */ /* 0x000ee20000300800 */
[----:B------:R-:W3:Y:S04]  /*4d8a0*/  LDL.LU R4, [R1+0x40] ;  /* 0x0000400001047983 */ /* 0x000ee80000300800 */
[----:B------:R0:W-:Y:S01]  /*4d8b0*/  STS.U16 [R2], R6 ;  /* 0x0000000602007388 */ /* 0x0001e20000000400 */
[----:B------:R-:W3:Y:S03]  /*4d8c0*/  LDL.LU R5, [R1+0x3c] ;  /* 0x00003c0001057983 */ /* 0x000ee60000300800 */
[----:B------:R1:W-:Y:S04]  /*4d8d0*/  STS.U16 [R2+0x800], R7 ;  /* 0x0008000702007388 */ /* 0x0003e80000000400 */
[----:B------:R1:W-:Y:S04]  /*4d8e0*/  STS.U16 [R2+0x1000], R8 ;  /* 0x0010000802007388 */ /* 0x0003e80000000400 */
[----:B------:R1:W-:Y:S04]  /*4d8f0*/  STS.U16 [R2+0x1800], R9 ;  /* 0x0018000902007388 */ /* 0x0003e80000000400 */
[----:B------:R1:W-:Y:S04]  /*4d900*/  STS.U16 [R2+0x2000], R10 ;  /* 0x0020000a02007388 */ /* 0x0003e80000000400 */
[----:B------:R1:W-:Y:S04]  /*4d910*/  STS.U16 [R2+0x2800], R11 ;  /* 0x0028000b02007388 */ /* 0x0003e80000000400 */
[----:B0-----:R-:W3:Y:S01]  /*4d920*/  LDL.LU R6, [R1+0x38] ;  /* 0x0000380001067983 */ /* 0x001ee20000300800 */
[----:B-1----:R-:W3:Y:S02]  /*4d930*/  LDL.LU R7, [R1+0x34] ;  /* 0x0000340001077983 */ /* 0x002ee40000300800 */
[----:B------:R-:W3:Y:S01]  /*4d940*/  LDL.LU R8, [R1+0x30] ;  /* 0x0000300001087983 */ /* 0x000ee20000300800 */
[----:B------:R-:W3:Y:S01]  /*4d950*/  LDL.LU R9, [R1+0x2c] ;  /* 0x00002c0001097983 */ /* 0x000ee20000300800 */
[----:B------:R-:W3:Y:S03]  /*4d960*/  LDL.LU R10, [R1+0x28] ;  /* 0x00002800010a7983 */ /* 0x000ee60000300800 */
[----:B------:R0:W-:Y:S01]  /*4d970*/  STS.U16 [R2+0x3000], R12 ;  /* 0x0030000c02007388 */ /* 0x0001e20000000400 */
        /* <DEDUP_REMOVED lines=15> */
[----:B0-----:R-:W3:Y:S01]  /*4da70*/  LDL.LU R27, [R1+0x8] ;  /* 0x00000800011b7983 */ /* 0x001ee20000300800 */
[----:B-1----:R-:W3:Y:S02]  /*4da80*/  LDL.LU R28, [R1+0x4] ;  /* 0x00000400011c7983 */ /* 0x002ee40000300800 */
[----:B------:R-:W3:Y:S01]  /*4da90*/  LDL.LU R29, [R1] ;  /* 0x00000000011d7983 */ /* 0x000ee20000300800 */
[----:B--2---:R0:W-:Y:S04]  /*4daa0*/  STS.U16 [R2+0x7800], R15 ;  /* 0x0078000f02007388 */ /* 0x0041e80000000400 */
[----:B0-----:R-:W2:Y:S04]  /*4dab0*/  LDL.LU R15, [R1+0x7dd4] ;  /* 0x007dd400010f7983 */ /* 0x001ea80000300800 */
[----:B--2---:R0:W-:Y:S04]  /*4dac0*/  STS.U16 [R2+0x8000], R15 ;  /* 0x0080000f02007388 */ /* 0x0041e80000000400 */
[----:B0-----:R-:W2:Y:S04]  /*4dad0*/  LDL.LU R15, [R1+0x7dd0] ;  /* 0x007dd000010f7983 */ /* 0x001ea80000300800 */
[----:B--2---:R0:W-:Y:S04]  /*4dae0*/  STS.U16 [R2+0x8800], R15 ;  /* 0x0088000f02007388 */ /* 0x0041e80000000400 */
[----:B0-----:R-:W2:Y:S04]  /*4daf0*/  LDL.LU R15, [R1+0x7dcc] ;  /* 0x007dcc00010f7983 */ /* 0x001ea80000300800 */
[----:B---3--:R-:W-:Y:S04]  /*4db00*/  STS.U16 [R2+0x9800], R0 ;  /* 0x0098000002007388 */ /* 0x008fe80000000400 */
[----:B----4-:R-:W-:Y:S04]  /*4db10*/  STS.U16 [R2+0xa000], R14 ;  /* 0x00a0000e02007388 */ /* 0x010fe80000000400 */
[----:B------:R-:W-:Y:S04]  /*4db20*/  STS.U16 [R2+0xa800], R23 ;  /* 0x00a8001702007388 */ /* 0x000fe80000000400 */
        /* <DEDUP_REMOVED lines=9> */
[----:B--2---:R0:W-:Y:S04]  /*4dbc0*/  STS.U16 [R2+0x9000], R15 ;  /* 0x0090000f02007388 */ /* 0x0041e80000000400 */
[----:B0-----:R-:W2:Y:S01]  /*4dbd0*/  LDL.LU R15, [R1+0x7dc8] ;  /* 0x007dc800010f7983 */ /* 0x001ea20000300800 */
        /* <DEDUP_REMOVED lines=11> */
[----:B------:R-:W3:Y:S04]  /*4dc90*/  LDL.LU R5, [R1+0x7d98] ;  /* 0x007d980001057983 */ /* 0x000ee80000300800 */
[----:B------:R0:W-:Y:S04]  /*4dca0*/  STS.U16 [R2+0xf800], R6 ;  /* 0x00f8000602007388 */ /* 0x0001e80000000400 */
[----:B------:R1:W-:Y:S04]  /*4dcb0*/  STS.U16 [R2+0x10000], R7 ;  /* 0x0100000702007388 */ /* 0x0003e80000000400 */
[----:B------:R1:W-:Y:S04]  /*4dcc0*/  STS.U16 [R2+0x10800], R8 ;  /* 0x0108000802007388 */ /* 0x0003e80000000400 */
[----:B------:R1:W-:Y:S04]  /*4dcd0*/  STS.U16 [R2+0x11000], R9 ;  /* 0x0110000902007388 */ /* 0x0003e80000000400 */
[----:B------:R1:W-:Y:S04]  /*4dce0*/  STS.U16 [R2+0x11800], R10 ;  /* 0x0118000a02007388 */ /* 0x0003e80000000400 */
[----:B------:R1:W-:Y:S04]  /*4dcf0*/  STS.U16 [R2+0x12000], R11 ;  /* 0x0120000b02007388 */ /* 0x0003e80000000400 */
[----:B0-----:R-:W4:Y:S01]  /*4dd00*/  LDL.LU R6, [R1+0x7d94] ;  /* 0x007d940001067983 */ /* 0x001f220000300800 */
[----:B-1----:R-:W4:Y:S02]  /*4dd10*/  LDL.LU R7, [R1+0x7d90] ;  /* 0x007d900001077983 */ /* 0x002f240000300800 */
[----:B------:R-:W4:Y:S02]  /*4dd20*/  LDL.LU R8, [R1+0x7d8c] ;  /* 0x007d8c0001087983 */ /* 0x000f240000300800 */
[----:B------:R-:W4:Y:S01]  /*4dd30*/  LDL.LU R9, [R1+0x7d88] ;  /* 0x007d880001097983 */ /* 0x000f220000300800 */
[----:B------:R-:W4:Y:S01]  /*4dd40*/  LDL.LU R10, [R1+0x7d84] ;  /* 0x007d8400010a7983 */ /* 0x000f220000300800 */
[----:B------:R-:W4:Y:S03]  /*4dd50*/  LDL.LU R11, [R1+0x7d80] ;  /* 0x007d8000010b7983 */ /* 0x000f260000300800 */
        /* <DEDUP_REMOVED lines=15> */
[----:B0-----:R-:W4:Y:S01]  /*4de50*/  LDL.LU R27, [R1+0x7d64] ;  /* 0x007d6400011b7983 */ /* 0x001f220000300800 */
[----:B-1----:R-:W4:Y:S02]  /*4de60*/  LDL.LU R28, [R1+0x7d60] ;  /* 0x007d6000011c7983 */ /* 0x002f240000300800 */
[----:B------:R-:W4:Y:S01]  /*4de70*/  LDL.LU R29, [R1+0x7d5c] ;  /* 0x007d5c00011d7983 */ /* 0x000f220000300800 */
[----:B--2---:R0:W-:Y:S04]  /*4de80*/  STS.U16 [R2+0x1f000], R4 ;  /* 0x01f0000402007388 */ /* 0x0041e80000000400 */
[----:B---3--:R1:W-:Y:S04]  /*4de90*/  STS.U16 [R2+0x1e800], R5 ;  /* 0x01e8000502007388 */ /* 0x0083e80000000400 */
[----:B0-----:R-:W2:Y:S04]  /*4dea0*/  LDL R4, [R1+0x12ac] ;  /* 0x0012ac0001047983 */ /* 0x001ea80000100800 */
[----:B-1----:R-:W2:Y:S01]  /*4deb0*/  LDL R5, [R1+0x2184] ;  /* 0x0021840001057983 */ /* 0x002ea20000100800 */
[----:B----4-:R-:W-:-:S02]  /*4dec0*/  PRMT R14, RZ, 0x7610, R14 ;  /* 0x00007610ff0e7816 */ /* 0x010fc4000000000e */
[----:B--2---:R-:W-:-:S04]  /*4ded0*/  @!P2 LOP3.LUT R5, R5, R4, RZ, 0x3c, !PT ;  /* 0x000000040505a212 */ /* 0x004fc800078e3cff */
[----:B------:R-:W-:-:S04]  /*4dee0*/  @!P2 LOP3.LUT R4, R5, R4, RZ, 0x3c, !PT ;  /* 0x000000040504a212 */ /* 0x000fc800078e3cff */
[----:B------:R-:W-:-:S05]  /*4def0*/  @!P2 LOP3.LUT R5, R5, R4, RZ, 0x3c, !PT ;  /* 0x000000040505a212 */ /* 0x000fca00078e3cff */
[----:B------:R-:W2:Y:S04]  /*4df00*/  @!P2 LDG.E.U16 R14, [R4.64] ;  /* 0x00000006040ea981 */ /* 0x000ea8000c1e1500 */
        /* <DEDUP_REMOVED lines=15> */
[----:B------:R0:W-:Y:S01]  /*4e000*/  STS.U16 [R2+0x1f800], R3 ;  /* 0x01f8000302007388 */ /* 0x0001e20000000400 */
[----:B------:R-:W-:Y:S02]  /*4e010*/  STS.U16 [R15+0x100], R18 ;  /* 0x000100120f007388 */ /* 0x000fe40000000400 */
[----:B------:R-:W-:Y:S02]  /*4e020*/  STS.U16 [R15+0x900], R16 ;  /* 0x000900100f007388 */ /* 0x000fe40000000400 */
[----:B------:R-:W-:Y:S01]  /*4e030*/  STS.U16 [R15+0x1100], R17 ;  /* 0x001100110f007388 */ /* 0x000fe20000000400 */
[----:B------:R-:W-:Y:S01]  /*4e040*/  STS.U16 [R15+0x1900], R19 ;  /* 0x001900130f007388 */ /* 0x000fe20000000400 */
[----:B------:R-:W-:Y:S02]  /*4e050*/  STS.U16 [R15+0x2100], R21 ;  /* 0x002100150f007388 */ /* 0x000fe40000000400 */
[----:B------:R-:W-:Y:S02]  /*4e060*/  STS.U16 [R15+0x2900], R22 ;  /* 0x002900160f007388 */ /* 0x000fe40000000400 */
[----:B------:R1:W-:Y:S01]  /*4e070*/  STS.U16 [R15+0x3100], R23 ;  /* 0x003100170f007388 */ /* 0x0003e20000000400 */
[----:B0-----:R-:W3:Y:S04]  /*4e080*/  LDL.LU R2, [R1+0x2264] ;  /* 0x0022640001027983 */ /* 0x001ee80000300800 */
[----:B-1----:R-:W4:Y:S04]  /*4e090*/  LDL.LU R15, [R1+0x7d58] ;  /* 0x007d5800010f7983 */ /* 0x002f280000300800 */
[----:B--2---:R0:W-:Y:S04]  /*4e0a0*/  STL [R1+0xe94], R14 ;  /* 0x000e940e01007387 */ /* 0x0041e80000100800 */
[----:B0-----:R-:W2:Y:S01]  /*4e0b0*/  LDL.LU R14, [R1+0x7d54] ;  /* 0x007d5400010e7983 */ /* 0x001ea20000300800 */
[----:B------:R-:W2:Y:S02]  /*4e0c0*/  LDL R4, [R1+0x12a8] ;  /* 0x0012a80001047983 */ /* 0x000ea40000100800 */
[----:B------:R-:W2:Y:S01]  /*4e0d0*/  LDL R5, [R1+0x2180] ;  /* 0x0021800001057983 */ /* 0x000ea20000100800 */
[----:B----4-:R-:W-:-:S02]  /*4e0e0*/  PRMT R15, RZ, 0x7610, R15 ;  /* 0x00007610ff0f7816 */ /* 0x010fc4000000000f */
[----:B--2---:R-:W-:-:S04]  /*4e0f0*/  @!P2 LOP3.LUT R5, R5, R4, RZ, 0x3c, !PT ;  /* 0x000000040505a212 */ /* 0x004fc800078e3cff */
[----:B------:R-:W-:-:S04]  /*4e100*/  @!P2 LOP3.LUT R4, R5, R4, RZ, 0x3c, !PT ;  /* 0x000000040504a212 */ /* 0x000fc800078e3cff */
[----:B------:R-:W-:-:S05]  /*4e110*/  @!P2 LOP3.LUT R5, R5, R4, RZ, 0x3c, !PT ;  /* 0x000000040505a212 */ /* 0x000fca00078e3cff */
[----:B------:R-:W2:Y:S04]  /*4e120*/  @!P2 LDG.E.U16 R15, [R4.64] ;  /* 0x00000006040fa981 */ /* 0x000ea8000c1e1500 */
[----:B--2---:R0:W-:Y:S04]  /*4e130*/  STL [R1+0xe90], R15 ;  /* 0x000e900f01007387 */ /* 0x0041e80000100800 */
[----:B0-----:R-:W2:Y:S01]  /*4e140*/  LDL.LU R15, [R1+0x7d50] ;  /* 0x007d5000010f7983 */ /* 0x001ea20000300800 */
[----:B------:R-:W4:Y:S02]  /*4e150*/  LDL R4, [R1+0x12a4] ;  /* 0x0012a40001047983 */ /* 0x000f240000100800 */
[----:B------:R-:W4:Y:S01]  /*4e160*/  LDL R5, [R1+0x217c] ;  /* 0x00217c0001057983 */ /* 0x000f220000100800 */
[----:B------:R-:W-:-:S02]  /*4e170*/  PRMT R14, RZ, 0x7610, R14 ;  /* 0x00007610ff0e7816 */ /* 0x000fc4000000000e */
[----:B----4-:R-:W-:-:S04]  /*4e180*/  @!P2 LOP3.LUT R5, R5, R4, RZ, 0x3c, !PT ;  /* 0x000000040505a212 */ /* 0x010fc800078e3cff */
[----:B------:R-:W-:-:S04]  /*4e190*/  @!P2 LOP3.LUT R4, R5, R4, RZ, 0x3c, !PT ;  /* 0x000000040504a212 */ /* 0x000fc800078e3cff */
[----:B------:R-:W-:-:S05]  /*4e1a0*/  @!P2 LOP3.LUT R5, R5, R4, RZ, 0x3c, !PT ;  /* 0x000000040505a212 */ /* 0x000fca00078e3cff */
[----:B------:R-:W4:Y:S04]  /*4e1b0*/  @!P2 LDG.E.U16 R14, [R4.64] ;  /* 0x00000006040ea981 */ /* 0x000f28000c1e1500 */
[----:B----4-:R0:W-:Y:S04]  /*4e1c0*/  STL [R1+0xe8c], R14 ;  /* 0x000e8c0e01007387 */ /* 0x0101e80000100800 */
[----:B0-----:R-:W4:Y:S01]  /*4e1d0*/  LDL.LU R14, [R1+0x7d4c] ;  /* 0x007d4c00010e7983 */ /* 0x001f220000300800 */
[----:B------:R-:W3:Y:S02]  /*4e1e0*/  LDL R4, [R1+0x12a0] ;  /* 0x0012a00001047983 */ /* 0x000ee40000100800 */
[----:B------:R-:W3:Y:S01]  /*4e1f0*/  LDL R5, [R1+0x2178] ;  /* 0x0021780001057983 */ /* 0x000ee20000100800 */
[----:B--2---:R-:W-:-:S02]  /*4e200*/  PRMT R15, RZ, 0x7610, R15 ;  /* 0x00007610ff0f7816 */ /* 0x004fc4000000000f */
[----:B---3--:R-:W-:-:S04]  /*4e210*/  @!P2 LOP3.LUT R5, R5, R4, RZ, 0x3c, !PT ;  /* 0x000000040505a212 */ /* 0x008fc800078e3cff */
[----:B------:R-:W-:-:S04]  /*4e220*/  @!P2 LOP3.LUT R4, R5, R4, RZ, 0x3c, !PT ;  /* 0x000000040504a212 */ /* 0x000fc800078e3cff */
[----:B------:R-:W-:-:S05]  /*4e230*/  @!P2 LOP3.LUT R5, R5, R4, RZ, 0x3c, !PT ;  /* 0x000000040505a212 */ /* 0x000fca00078e3cff */
[----:B------:R-:W2:Y:S04]  /*4e240*/  @!P2 LDG.E.U16 R15, [R4.64] ;  /* 0x00000006040fa981 */ /* 0x000ea8000c1e1500 */
[----:B--2---:R0:W-:Y:S04]  /*4e250*/  STL [R1+0xe88], R15 ;  /* 0x000e880f01007387 */ /* 0x0041e80000100800 */
[----:B0-----:R-:W2:Y:S01]  /*4e260*/  LDL.LU R15, [R1+0x7d48] ;  /* 0x007d4800010f7983 */ /* 0x001ea20000300800 */
[----:B------:R-:W3:Y:S02]  /*4e270*/  LDL R4, [R1+0x129c] ;  /* 0x00129c0001047983 */ /* 0x000ee40000100800 */
[----:B------:R-:W3:Y:S01]  /*4e280*/  LDL R5, [R1+0x2174] ;  /* 0x0021740001057983 */ /* 0x000ee20000100800 */
[----:B----4-:R-:W-:-:S02]  /*4e290*/  PRMT R14, RZ, 0x7610, R14 ;  /* 0x00007610ff0e7816 */ /* 0x010fc4000000000e */
[----:B---3--:R-:W-:-:S04]  /*4e2a0*/  @!P2 LOP3.LUT R5, R5, R4, RZ, 0x3c, !PT ;  /* 0x000000040505a212 */ /* 0x008fc800078e3cff */
[----:B------:R-:W-:-:S04]  /*4e2b0*/  @!P2 LOP3.LUT R4, R5, R4, RZ, 0x3c, !PT ;  /* 0x000000040504a212 */ /* 0x000fc800078e3cff */
[----:B------:R-:W-:-:S05]  /*4e2c0*/  @!P2 LOP3.LUT R5, R5, R4, RZ, 0x3c, !PT ;  /* 0x000000040505a212 */ /* 0x000fca00078e3cff */
[----:B------:R-:W3:Y:S04]  /*4e2d0*/  @!P2 LDG.E.U16 R14, [R4.64] ;  /* 0x00000006040ea981 */ /* 0x000ee8000c1e1500 */
[----:B---3--:R0:W-:Y:S04]  /*4e2e0*/  STL [R1+0xe84], R14 ;  /* 0x000e840e01007387 */ /* 0x0081e80000100800 */
[----:B0-----:R-:W3:Y:S01]  /*4e2f0*/  LDL.LU R14, [R1+0x7d44] ;  /* 0x007d4400010e7983 */ /* 0x001ee20000300800 */
[----:B------:R-:W4:Y:S02]  /*4e300*/  LDL R4, [R1+0x216c] ;  /* 0x00216c0001047983 */ /* 0x000f240000100800 */
[----:B------:R-:W4:Y:S01]  /*4e310*/  LDL R5, [R1+0x2170] ;  /* 0x0021700001057983 */ /* 0x000f220000100800 */
[----:B--2---:R-:W-:-:S02]  /*4e320*/  PRMT R15, RZ, 0x7610, R15 ;  /* 0x00007610ff0f7816 */ /* 0x004fc4000000000f */
[----:B----4-:R-:W-:-:S04]  /*4e330*/  @!P2 LOP3.LUT R5, R5, R4, RZ, 0x3c, !PT ;  /* 0x000000040505a212 */ /* 0x010fc800078e3cff */
[----:B------:R-:W-:-:S04]  /*4e340*/  @!P2 LOP3.LUT R4, R5, R4, RZ, 0x3c, !PT ;  /* 0x000000040504a212 */ /* 0x000fc800078e3cff */
[----:B------:R-:W-:-:S05]  /*4e350*/  @!P2 LOP3.LUT R5, R5, R4, RZ, 0x3c, !PT ;  /* 0x000000040505a212 */ /* 0x000fca00078e3cff */
[----:B------:R-:W2:Y:S04]  /*4e360*/  @!P2 LDG.E.U16 R15, [R4.64] ;  /* 0x00000006040fa981 */ /* 0x000ea8000c1e1500 */
[----:B--2---:R0:W-:Y:S04]  /*4e370*/  STL [R1+0xe80], R15 ;  /* 0x000e800f01007387 */ /* 0x0041e80000100800 */
[----:B0-----:R-:W2:Y:S01]  /*4e380*/  LDL.LU R15, [R1+0x7d40] ;  /* 0x007d4000010f7983 */ /* 0x001ea20000300800 */
[----:B------:R-:W4:Y:S02]  /*4e390*/  LDL R4, [R1+0x2154] ;  /* 0x0021540001047983 */ /* 0x000f240000100800 */
[----:B------:R-:W4:Y:S01]  /*4e3a0*/  LDL R5, [R1+0x2158] ;  /* 0x0021580001057983 */ /* 0x000f220000100800 */
[----:B---3--:R-:W-:-:S02]  /*4e3b0*/  PRMT R14, RZ, 0x7610, R14 ;  /* 0x00007610ff0e7816 */ /* 0x008fc4000000000e */
[----:B----4-:R-:W-:-:S04]  /*4e3c0*/  @!P2 LOP3.LUT R5, R5, R4, RZ, 0x3c, !PT ;  /* 0x000000040505a212 */ /* 0x010fc800078e3cff */
        /* <DEDUP_REMOVED lines=2418> */
[----:B------:R-:W4:Y:S02]  /*57af0*/  LDL R5, [R1+0x1790] ;  /* 0x0017900001057983 */ /* 0x000f240000100800 */
[----:B----4-:R-:W-:-:S02]  /*57b00*/  @!P2 LOP3.LUT R5, R5, R4, RZ, 0x3c, !PT ;  /* 0x000000040505a212 */ /* 0x010fc400078e3cff */
[----:B---3--:R-:W-:Y:S02]  /*57b10*/  PRMT R14, RZ, 0x7610, R14 ;  /* 0x00007610ff0e7816 */ /* 0x008fe4000000000e */
        /* <DEDUP_REMOVED lines=789> */
[----:B------:R-:W4:Y:S01]  /*5ac70*/  LDL R5, [R1+0x1470] ;  /* 0x0014700001057983 */ /* 0x000f220000100800 */
[----:B------:R-:W-:-:S02]  /*5ac80*/  PRMT R0, RZ, 0x7610, R0 ;  /* 0x00007610ff007816 */ /* 0x000fc40000000000 */
[----:B----4-:R-:W-:-:S04]  /*5ac90*/  @!P2 LOP3.LUT R5, R5, R4, RZ, 0x3c, !PT ;  /* 0x000000040505a212 */ /* 0x010fc800078e3cff */
[----:B------:R-:W-:-:S04]  /*5aca0*/  @!P2 LOP3.LUT R4, R5, R4, RZ, 0x3c, !PT ;  /* 0x000000040504a212 */ /* 0x000fc800078e3cff */
[----:B------:R-:W-:-:S05]  /*5acb0*/  @!P2 LOP3.LUT R5, R5, R4, RZ, 0x3c, !PT ;  /* 0x000000040505a212 */ /* 0x000fca00078e3cff */
[----:B------:R0:W4:Y:S04]  /*5acc0*/  @!P2 LDG.E.U16 R0, [R4.64] ;  /* 0x000000060400a981 */ /* 0x000128000c1e1500 */
[----:B0-----:R-:W2:Y:S04]  /*5acd0*/  LDL R4, [R1+0x145c] ;  /* 0x00145c0001047983 */ /* 0x001ea80000100800 */
[----:B------:R-:W2:Y:S01]  /*5ace0*/  LDL R5, [R1+0x1460] ;  /* 0x0014600001057983 */ /* 0x000ea20000100800 */
[----:B---3--:R-:W-:Y:S02]  /*5acf0*/  PRMT R14, RZ, 0x7610, R14 ;  /* 0x00007610ff0e7816 */ /* 0x008fe4000000000e */
[----:B--2---:R-:W-:-:S04]  /*5ad00*/  @!P2 LOP3.LUT R5, R5, R4, RZ, 0x3c, !PT ;  /* 0x000000040505a212 */ /* 0x004fc800078e3cff */
[----:B------:R-:W-:-:S04]  /*5ad10*/  @!P2 LOP3.LUT R4, R5, R4, RZ, 0x3c, !PT ;  /* 0x000000040504a212 */ /* 0x000fc800078e3cff */
[----:B------:R-:W-:-:S05]  /*5ad20*/  @!P2 LOP3.LUT R5, R5, R4, RZ, 0x3c, !PT ;  /* 0x000000040505a212 */ /* 0x000fca00078e3cff */
[----:B------:R-:W2:Y:S04]  /*5ad30*/  @!P2 LDG.E.U16 R14, [R4.64] ;  /* 0x00000006040ea981 */ /* 0x000ea8000c1e1500 */
[----:B----4-:R-:W-:Y:S04]  /*5ad40*/  STL [R1+0x7664], R0 ;  /* 0x0076640001007387 */ /* 0x010fe80000100800 */
[----:B--2---:R0:W-:Y:S04]  /*5ad50*/  STL [R1+0xc8], R14 ;  /* 0x0000c80e01007387 */ /* 0x0041e80000100800 */
[----:B0-----:R-:W2:Y:S01]  /*5ad60*/  LDL.LU R14, [R1+0x77a8] ;  /* 0x0077a800010e7983 */ /* 0x001ea20000300800 */
[----:B------:R-:W3:Y:S02]  /*5ad70*/  LDL R4, [R1+0x1454] ;  /* 0x0014540001047983 */ /* 0x000ee40000100800 */
[----:B------:R-:W3:Y:S02]  /*5ad80*/  LDL R5, [R1+0x1458] ;  /* 0x0014580001057983 */ /* 0x000ee40000100800 */
[----:B---3--:R-:W-:-:S02]  /*5ad90*/  @!P2 LOP3.LUT R5, R5, R4, RZ, 0x3c, !PT ;  /* 0x000000040505a212 */ /* 0x008fc400078e3cff */
[----:B--2---:R-:W-:Y:S02]  /*5ada0*/  PRMT R14, RZ, 0x7610, R14 ;  /* 0x00007610ff0e7816 */ /* 0x004fe4000000000e */
[----:B------:R-:W-:-:S04]  /*5adb0*/  @!P2 LOP3.LUT R4, R5, R4, RZ, 0x3c, !PT ;  /* 0x000000040504a212 */ /* 0x000fc800078e3cff */
[----:B------:R-:W-:-:S05]  /*5adc0*/  @!P2 LOP3.LUT R5, R5, R4, RZ, 0x3c, !PT ;  /* 0x000000040505a212 */ /* 0x000fca00078e3cff */
[----:B------:R-:W2:Y:S04]  /*5add0*/  @!P2 LDG.E.U16 R14, [R4.64] ;  /* 0x00000006040ea981 */ /* 0x000ea8000c1e1500 */
        /* <DEDUP_REMOVED lines=84> */
[----:B------:R-:W3:Y:S01]  /*5b320*/  LDL R5, [R1+0x1400] ;  /* 0x0014000001057983 */ /* 0x000ee20000100800 */
[----:B------:R-:W-:-:S02]  /*5b330*/  PRMT R0, RZ, 0x7610, R0 ;  /* 0x00007610ff007816 */ /* 0x000fc40000000000 */
[----:B---3--:R-:W-:-:S04]  /*5b340*/  @!P2 LOP3.LUT R5, R5, R4, RZ, 0x3c, !PT ;  /* 0x000000040505a212 */ /* 0x008fc800078e3cff */
[----:B------:R-:W-:-:S04]  /*5b350*/  @!P2 LOP3.LUT R4, R5, R4, RZ, 0x3c, !PT ;  /* 0x000000040504a212 */ /* 0x000fc800078e3cff */
[----:B------:R-:W-:-:S05]  /*5b360*/  @!P2 LOP3.LUT R5, R5, R4, RZ, 0x3c, !PT ;  /* 0x000000040505a212 */ /* 0x000fca00078e3cff */
[----:B------:R0:W3:Y:S04]  /*5b370*/  @!P2 LDG.E.U16 R0, [R4.64] ;  /* 0x000000060400a981 */ /* 0x0000e8000c1e1500 */
[----:B0-----:R-:W4:Y:S04]  /*5b380*/  LDL R4, [R1+0x13f4] ;  /* 0x0013f40001047983 */ /* 0x001f280000100800 */
[----:B------:R-:W4:Y:S01]  /*5b390*/  LDL R5, [R1+0x13f8] ;  /* 0x0013f80001057983 */ /* 0x000f220000100800 */
[----:B--2---:R-:W-:Y:S02]  /*5b3a0*/  PRMT R14, RZ, 0x7610, R14 ;  /* 0x00007610ff0e7816 */ /* 0x004fe4000000000e */
[----:B----4-:R-:W-:-:S04]  /*5b3b0*/  @!P2 LOP3.LUT R5, R5, R4, RZ, 0x3c, !PT ;  /* 0x000000040505a212 */ /* 0x010fc800078e3cff */
[----:B------:R-:W-:-:S04]  /*5b3c0*/  @!P2 LOP3.LUT R4, R5, R4, RZ, 0x3c, !PT ;  /* 0x000000040504a212 */ /* 0x000fc800078e3cff */
[----:B------:R-:W-:-:S05]  /*5b3d0*/  @!P2 LOP3.LUT R5, R5, R4, RZ, 0x3c, !PT ;  /* 0x000000040505a212 */ /* 0x000fca00078e3cff */
[----:B------:R-:W2:Y:S04]  /*5b3e0*/  @!P2 LDG.E.U16 R14, [R4.64] ;  /* 0x00000006040ea981 */ /* 0x000ea8000c1e1500 */
[----:B---3--:R-:W-:Y:S04]  /*5b3f0*/  STL [R1+0x769c], R0 ;  /* 0x00769c0001007387 */ /* 0x008fe80000100800 */
        /* <DEDUP_REMOVED lines=97> */
[----:B---3--:R0:W-:Y:S04]  /*5ba10*/  STL [R1+0x70], R7 ;  /* 0x0000700701007387 */ /* 0x0081e80000100800 */
[----:B0-----:R-:W3:Y:S04]  /*5ba20*/  LDL R7, [R1+0x1360] ;  /* 0x0013600001077983 */ /* 0x001ee80000100800 */
[----:B--2---:R0:W-:Y:S04]  /*5ba30*/  STL [R1+0x6c], R14 ;  /* 0x00006c0e01007387 */ /* 0x0041e80000100800 */
[----:B0-----:R-:W2:Y:S01]  /*5ba40*/  LDL.LU R14, [R1+0x7754] ;  /* 0x00775400010e7983 */ /* 0x001ea20000300800 */
[----:B------:R-:W4:Y:S02]  /*5ba50*/  LDL R4, [R1+0x1384] ;  /* 0x0013840001047983 */ /* 0x000f240000100800 */
[----:B------:R-:W4:Y:S02]  /*5ba60*/  LDL R5, [R1+0x1388] ;  /* 0x0013880001057983 */ /* 0x000f240000100800 */
[----:B----4-:R-:W-:-:S02]  /*5ba70*/  @!P2 LOP3.LUT R5, R5, R4, RZ, 0x3c, !PT ;  /* 0x000000040505a212 */ /* 0x010fc400078e3cff */
[----:B--2---:R-:W-:Y:S02]  /*5ba80*/  PRMT R14, RZ, 0x7610, R14 ;  /* 0x00007610ff0e7816 */ /* 0x004fe4000000000e */
[----:B------:R-:W-:-:S04]  /*5ba90*/  @!P2 LOP3.LUT R4, R5, R4, RZ, 0x3c, !PT ;  /* 0x000000040504a212 */ /* 0x000fc800078e3cff */
[----:B------:R-:W-:-:S05]  /*5baa0*/  @!P2 LOP3.LUT R5, R5, R4, RZ, 0x3c, !PT ;  /* 0x000000040505a212 */ /* 0x000fca00078e3cff */
[----:B------:R-:W2:Y:S04]  /*5bab0*/  @!P2 LDG.E.U16 R14, [R4.64] ;  /* 0x00000006040ea981 */ /* 0x000ea8000c1e1500 */
        /* <DEDUP_REMOVED lines=26> */
[----:B------:R0:W4:Y:S04]  /*5bc60*/  @!P2 LDG.E.U16 R8, [R4.64] ;  /* 0x000000060408a981 */ /* 0x000128000c1e1500 */
[----:B0-----:R-:W2:Y:S01]  /*5bc70*/  LDL R5, [R1+0x135c] ;  /* 0x00135c0001057983 */ /* 0x001ea20000100800 */
[----:B------:R-:W-:Y:S01]  /*5bc80*/  PRMT R6, RZ, 0x7610, R6 ;  /* 0x00007610ff067816 */ /* 0x000fe20000000006 */
[----:B---3--:R-:W-:Y:S02]  /*5bc90*/  @!P2 IMAD.MOV.U32 R4, RZ, RZ, R7 ;  /* 0x000000ffff04a224 */ /* 0x008fe400078e0007 */
[----:B----4-:R0:W-:Y:S01]  /*5bca0*/  STL [R1+0x5c], R8 ;  /* 0x00005c0801007387 */ /* 0x0101e20000100800 */
[----:B--2---:R-:W-:-:S03]  /*5bcb0*/  PRMT R14, RZ, 0x7610, R14 ;  /* 0x00007610ff0e7816 */ /* 0x004fc6000000000e */
[----:B------:R-:W2:Y:S04]  /*5bcc0*/  LDL R7, [R1+0x2204] ;  /* 0x0022040001077983 */ /* 0x000ea80000100800 */
[----:B------:R1:W3:Y:S04]  /*5bcd0*/  @!P2 LDG.E.U16 R6, [R4.64] ;  /* 0x000000060406a981 */ /* 0x0002e8000c1e1500 */
[----:B0-----:R-:W4:Y:S04]  /*5bce0*/  LDL R8, [R1+0x2200] ;  /* 0x0022000001087983 */ /* 0x001f280000100800 */
[----:B-1----:R-:W2:Y:S04]  /*5bcf0*/  LDL R4, [R1+0x131c] ;  /* 0x00131c0001047983 */ /* 0x002ea80000100800 */
[----:B------:R-:W2:Y:S02]  /*5bd00*/  LDL R5, [R1+0x1320] ;  /* 0x0013200001057983 */ /* 0x000ea40000100800 */
[----:B--2---:R-:W-:-:S04]  /*5bd10*/  @!P2 LOP3.LUT R5, R5, R4, RZ, 0x3c, !PT ;  /* 0x000000040505a212 */ /* 0x004fc800078e3cff */
[----:B------:R-:W-:-:S04]  /*5bd20*/  @!P2 LOP3.LUT R4, R5, R4, RZ, 0x3c, !PT ;  /* 0x000000040504a212 */ /* 0x000fc800078e3cff */
[----:B------:R-:W-:Y:S01]  /*5bd30*/  @!P2 LOP3.LUT R5, R5, R4, RZ, 0x3c, !PT ;  /* 0x000000040505a212 */ /* 0x000fe200078e3cff */
[----:B---3--:R0:W-:Y:S04]  /*5bd40*/  STL [R1+0x58], R6 ;  /* 0x0000580601007387 */ /* 0x0081e80000100800 */
[----:B------:R1:W2:Y:S01]  /*5bd50*/  @!P2 LDG.E.U16 R14, [R4.64] ;  /* 0x00000006040ea981 */ /* 0x0002a2000c1e1500 */
[----:B------:R-:W-:-:S03]  /*5bd60*/  PRMT R15, RZ, 0x7610, R15 ;  /* 0x00007610ff0f7816 */ /* 0x000fc6000000000f */
[----:B0-----:R-:W3:Y:S04]  /*5bd70*/  LDL R6, [R1+0x2240] ;  /* 0x0022400001067983 */ /* 0x001ee80000100800 */
[----:B-1----:R-:W2:Y:S04]  /*5bd80*/  LDL R4, [R1+0x12dc] ;  /* 0x0012dc0001047983 */ /* 0x002ea80000100800 */
        /* <DEDUP_REMOVED lines=10> */
[----:B------:R-:W2:Y:S02]  /*5be30*/  LDL R5, [R1+0x21c0] ;  /* 0x0021c00001057983 */ /* 0x000ea40000100800 */
[----:B--2---:R-:W-:-:S02]  /*5be40*/  @!P2 LOP3.LUT R5, R5, R4, RZ, 0x3c, !PT ;  /* 0x000000040505a212 */ /* 0x004fc400078e3cff */
[----:B------:R-:W-:Y:S02]  /*5be50*/  PRMT R15, RZ, 0x7610, R15 ;  /* 0x00007610ff0f7816 */ /* 0x000fe4000000000f */
[----:B------:R-:W-:-:S04]  /*5be60*/  @!P2 LOP3.LUT R4, R5, R4, RZ, 0x3c, !PT ;  /* 0x000000040504a212 */ /* 0x000fc800078e3cff */
[----:B------:R-:W-:-:S05]  /*5be70*/  @!P2 LOP3.LUT R5, R5, R4, RZ, 0x3c, !PT ;  /* 0x000000040505a212 */ /* 0x000fca00078e3cff */
[----:B------:R-:W2:Y:S01]  /*5be80*/  @!P2 LDG.E.U16 R15, [R4.64] ;  /* 0x00000006040fa981 */ /* 0x000ea2000c1e1500 */
[----:B------:R-:W-:-:S03]  /*5be90*/  PRMT R20, RZ, 0x7610, R20 ;  /* 0x00007610ff147816 */ /* 0x000fc60000000014 */
[----:B--2---:R0:W-:Y:S04]  /*5bea0*/  STL [R1+0x18], R15 ;  /* 0x0000180f01007387 */ /* 0x0041e80000100800 */
[----:B0-----:R-:W2:Y:S01]  /*5beb0*/  LDL.LU R15, [R1+0x7740] ;  /* 0x00774000010f7983 */ /* 0x001ea20000300800 */
[----:B------:R-:W2:Y:S02]  /*5bec0*/  LDL R5, [R1+0x21c4] ;  /* 0x0021c40001057983 */ /* 0x000ea40000100800 */
[----:B----4-:R-:W-:Y:S02]  /*5bed0*/  @!P2 IMAD.MOV.U32 R4, RZ, RZ, R8 ;  /* 0x000000ffff04a224 */ /* 0x010fe400078e0008 */
[----:B------:R-:W4:Y:S04]  /*5bee0*/  LDL R8, [R1+0x1350] ;  /* 0x0013500001087983 */ /* 0x000f280000100800 */
[----:B--2---:R0:W2:Y:S02]  /*5bef0*/  @!P2 LDG.E.U16 R20, [R4.64] ;  /* 0x000000060414a981 */ /* 0x0040a4000c1e1500 */
[----:B0-----:R-:W-:-:S06]  /*5bf00*/  PRMT R4, RZ, 0x7610, R4 ;  /* 0x00007610ff047816 */ /* 0x001fcc0000000004 */
[----:B---3--:R0:W3:Y:S04]  /*5bf10*/  @!P2 LDG.E.U16 R4, [R6.64] ;  /* 0x000000060604a981 */ /* 0x0080e8000c1e1500 */
[----:B--2---:R-:W-:Y:S01]  /*5bf20*/  STL [R1+0x7718], R20 ;  /* 0x0077181401007387 */ /* 0x004fe20000100800 */
[----:B0-----:R-:W2:Y:S01]  /*5bf30*/  LDL R7, [R1+0x2244] ;  /* 0x0022440001077983 */ /* 0x001ea20000100800 */
[----:B------:R-:W-:Y:S01]  /*5bf40*/  PRMT R3, RZ, 0x7610, R3 ;  /* 0x00007610ff037816 */ /* 0x000fe20000000003 */
[----:B------:R-:W-:Y:S01]  /*5bf50*/  @!P2 IMAD.MOV.U32 R6, RZ, RZ, R14 ;  /* 0x000000ffff06a224 */ /* 0x000fe200078e000e */
[----:B---3--:R0:W-:Y:S01]  /*5bf60*/  STL [R1+0x771c], R4 ;  /* 0x00771c0401007387 */ /* 0x0081e20000100800 */
[----:B------:R-:W-:Y:S01]  /*5bf70*/  PRMT R12, RZ, 0x7610, R12 ;  /* 0x00007610ff0c7816 */ /* 0x000fe2000000000c */
[----:B------:R-:W3:Y:S02]  /*5bf80*/  LDL R14, [R1+0x1338] ;  /* 0x00133800010e7983 */ /* 0x000ee40000100800 */
[----:B--2---:R1:W2:Y:S04]  /*5bf90*/  @!P2 LDG.E.U16 R3, [R6.64] ;  /* 0x000000060603a981 */ /* 0x0042a8000c1e1500 */
[----:B-1----:R-:W2:Y:S04]  /*5bfa0*/  LDL R6, [R1+0x1354] ;  /* 0x0013540001067983 */ /* 0x002ea80000100800 */
[----:B------:R-:W2:Y:S02]  /*5bfb0*/  LDL R7, [R1+0x1358] ;  /* 0x0013580001077983 */ /* 0x000ea40000100800 */
[----:B--2---:R-:W-:-:S04]  /*5bfc0*/  @!P2 LOP3.LUT R7, R7, R6, RZ, 0x3c, !PT ;  /* 0x000000060707a212 */ /* 0x004fc800078e3cff */
[----:B------:R-:W-:-:S04]  /*5bfd0*/  @!P2 LOP3.LUT R6, R7, R6, RZ, 0x3c, !PT ;  /* 0x000000060706a212 */ /* 0x000fc800078e3cff */
[----:B------:R-:W-:Y:S01]  /*5bfe0*/  @!P2 LOP3.LUT R7, R7, R6, RZ, 0x3c, !PT ;  /* 0x000000060707a212 */ /* 0x000fe200078e3cff */
[----:B------:R-:W-:Y:S04]  /*5bff0*/  STL [R1+0x7720], R3 ;  /* 0x0077200301007387 */ /* 0x000fe80000100800 */
[----:B------:R1:W2:Y:S04]  /*5c000*/  @!P2 LDG.E.U16 R12, [R6.64] ;  /* 0x00000006060ca981 */ /* 0x0002a8000c1e1500 */
[----:B-1----:R-:W3:Y:S01]  /*5c010*/  LDL R7, [R1+0x134c] ;  /* 0x00134c0001077983 */ /* 0x002ee20000100800 */
[----:B0-----:R-:W-:Y:S01]  /*5c020*/  PRMT R4, RZ, 0x7610, R4 ;  /* 0x00007610ff047816 */ /* 0x001fe20000000004 */
[----:B----4-:R-:W-:-:S02]  /*5c030*/  @!P2 IMAD.MOV.U32 R6, RZ, RZ, R8 ;  /* 0x000000ffff06a224 */ /* 0x010fc400078e0008 */
[----:B--2---:R0:W-:Y:S01]  /*5c040*/  STL [R1+0x54], R12 ;  /* 0x0000540c01007387 */ /* 0x0041e20000100800 */
[----:B------:R-:W-:Y:S01]  /*5c050*/  PRMT R15, RZ, 0x7610, R15 ;  /* 0x00007610ff0f7816 */ /* 0x000fe2000000000f */
[----:B------:R-:W2:Y:S02]  /*5c060*/  LDL R8, [R1+0x12d4] ;  /* 0x0012d40001087983 */ /* 0x000ea40000100800 */
[----:B---3--:R1:W3:Y:S04]  /*5c070*/  @!P2 LDG.E.U16 R4, [R6.64] ;  /* 0x000000060604a981 */ /* 0x0082e8000c1e1500 */
[----:B0-----:R-:W4:Y:S04]  /*5c080*/  LDL R12, [R1+0x1318] ;  /* 0x00131800010c7983 */ /* 0x001f280000100800 */
[----:B-1----:R-:W2:Y:S04]  /*5c090*/  LDL R6, [R1+0x1344] ;  /* 0x0013440001067983 */ /* 0x002ea80000100800 */
[----:B------:R-:W2:Y:S02]  /*5c0a0*/  LDL R7, [R1+0x1348] ;  /* 0x0013480001077983 */ /* 0x000ea40000100800 */
[----:B--2---:R-:W-:-:S04]  /*5c0b0*/  @!P2 LOP3.LUT R7, R7, R6, RZ, 0x3c, !PT ;  /* 0x000000060707a212 */ /* 0x004fc800078e3cff */
[----:B------:R-:W-:-:S04]  /*5c0c0*/  @!P2 LOP3.LUT R6, R7, R6, RZ, 0x3c, !PT ;  /* 0x000000060706a212 */ /* 0x000fc800078e3cff */
[----:B------:R-:W-:-:S05]  /*5c0d0*/  @!P2 LOP3.LUT R7, R7, R6, RZ, 0x3c, !PT ;  /* 0x000000060707a212 */ /* 0x000fca00078e3cff */
[----:B------:R-:W2:Y:S04]  /*5c0e0*/  @!P2 LDG.E.U16 R15, [R6.64] ;  /* 0x00000006060fa981 */ /* 0x000ea8000c1e1500 */
[----:B---3--:R0:W-:Y:S04]  /*5c0f0*/  STL [R1+0x50], R4 ;  /* 0x0000500401007387 */ /* 0x0081e80000100800 */
        /* <DEDUP_REMOVED lines=9> */
[----:B------:R-:W2:Y:S04]  /*5c190*/  @!P2 LDG.E.U16 R15, [R6.64] ;  /* 0x00000006060fa981 */ /* 0x000ea8000c1e1500 */
[----:B--2---:R0:W-:Y:S04]  /*5c1a0*/  STL [R1+0x48], R15 ;  /* 0x0000480f01007387 */ /* 0x0041e80000100800 */
[----:B0-----:R-:W2:Y:S01]  /*5c1b0*/  LDL.LU R15, [R1+0x7738] ;  /* 0x00773800010f7983 */ /* 0x001ea20000300800 */
[----:B------:R-:W3:Y:S02]  /*5c1c0*/  LDL R7, [R1+0x1334] ;  /* 0x0013340001077983 */ /* 0x000ee40000100800 */
[----:B------:R-:W-:-:S02]  /*5c1d0*/  @!P2 IMAD.MOV.U32 R6, RZ, RZ, R14 ;  /* 0x000000ffff06a224 */ /* 0x000fc400078e000e */
[----:B------:R-:W3:Y:S01]  /*5c1e0*/  LDL R14, [R1+0x2208] ;  /* 0x00220800010e7983 */ /* 0x000ee20000100800 */
[----:B--2---:R-:W-:-:S06]  /*5c1f0*/  PRMT R15, RZ, 0x7610, R15 ;  /* 0x00007610ff0f7816 */ /* 0x004fcc000000000f */
[----:B---3--:R-:W2:Y:S01]  /*5c200*/  @!P2 LDG.E.U16 R15, [R6.64] ;  /* 0x00000006060fa981 */ /* 0x008ea2000c1e1500 */
[----:B------:R-:W-:-:S03]  /*5c210*/  PRMT R9, RZ, 0x7610, R9 ;  /* 0x00007610ff097816 */ /* 0x000fc60000000009 */
[----:B--2---:R0:W-:Y:S04]  /*5c220*/  STL [R1+0x44], R15 ;  /* 0x0000440f01007387 */ /* 0x0041e80000100800 */
[----:B0-----:R-:W2:Y:S01]  /*5c230*/  LDL.LU R15, [R1+0x7734] ;  /* 0x00773400010f7983 */ /* 0x001ea20000300800 */
[----:B------:R-:W3:Y:S02]  /*5c240*/  LDL R7, [R1+0x1314] ;  /* 0x0013140001077983 */ /* 0x000ee40000100800 */
[----:B----4-:R-:W-:Y:S02]  /*5c250*/  @!P2 IMAD.MOV.U32 R6, RZ, RZ, R12 ;  /* 0x000000ffff06a224 */ /* 0x010fe400078e000c */
[----:B------:R-:W4:Y:S01]  /*5c260*/  LDL R12, [R1+0x220c] ;  /* 0x00220c00010c7983 */ /* 0x000f220000100800 */
[----:B--2---:R-:W-:-:S03]  /*5c270*/  PRMT R15, RZ, 0x7610, R15 ;  /* 0x00007610ff0f7816 */ /* 0x004fc6000000000f */
[----:B---3--:R0:W2:Y:S02]  /*5c280*/  @!P2 LDG.E.U16 R9, [R6.64] ;  /* 0x000000060609a981 */ /* 0x0080a4000c1e1500 */
[----:B0-----:R-:W-:Y:S02]  /*5c290*/  @!P2 IMAD.MOV.U32 R6, RZ, RZ, R4 ;  /* 0x000000ffff06a224 */ /* 0x001fe400078e0004 */
[----:B------:R-:W-:-:S05]  /*5c2a0*/  @!P2 IMAD.MOV.U32 R7, RZ, RZ, R8 ;  /* 0x000000ffff07a224 */ /* 0x000fca00078e0008 */
[----:B------:R-:W3:Y:S04]  /*5c2b0*/  @!P2 LDG.E.U16 R15, [R6.64] ;  /* 0x00000006060fa981 */ /* 0x000ee8000c1e1500 */
[----:B--2---:R0:W-:Y:S01]  /*5c2c0*/  STL [R1+0x38], R9 ;  /* 0x0000380901007387 */ /* 0x0041e20000100800 */
[----:B------:R-:W2:Y:S02]  /*5c2d0*/  LDL R8, [R1+0x224c] ;  /* 0x00224c0001087983 */ /* 0x000ea40000100800 */
[----:B------:R-:W2:Y:S01]  /*5c2e0*/  LDL R4, [R1+0x2290] ;  /* 0x0022900001047983 */ /* 0x000ea20000100800 */
[----:B0-----:R-:W2:Y:S04]  /*5c2f0*/  LDL R9, [R1+0x2248] ;  /* 0x0022480001097983 */ /* 0x001ea80000100800 */
[----:B---3--:R0:W-:Y:S04]  /*5c300*/  STL [R1+0x20], R15 ;  /* 0x0000200f01007387 */ /* 0x0081e80000100800 */
[----:B0-----:R-:W3:Y:S01]  /*5c310*/  LDL.LU R15, [R1+0x7730] ;  /* 0x00773000010f7983 */ /* 0x001ee20000300800 */
[----:B------:R-:W2:Y:S02]  /*5c320*/  LDL R6, [R1+0x218c] ;  /* 0x00218c0001067983 */ /* 0x000ea40000100800 */
[----:B------:R-:W2:Y:S01]  /*5c330*/  LDL R7, [R1+0x21c8] ;  /* 0x0021c80001077983 */ /* 0x000ea20000100800 */
[----:B------:R-:W-:-:S02]  /*5c340*/  PRMT R20, RZ, 0x7610, R20 ;  /* 0x00007610ff147816 */ /* 0x000fc40000000014 */
[----:B--2---:R-:W-:-:S04]  /*5c350*/  @!P2 LOP3.LUT R7, R7, R6, RZ, 0x3c, !PT ;  /* 0x000000060707a212 */ /* 0x004fc800078e3cff */
[----:B------:R-:W-:-:S04]  /*5c360*/  @!P2 LOP3.LUT R6, R7, R6, RZ, 0x3c, !PT ;  /* 0x000000060706a212 */ /* 0x000fc800078e3cff */
[----:B------:R-:W-:-:S05]  /*5c370*/  @!P2 LOP3.LUT R7, R7, R6, RZ, 0x3c, !PT ;  /* 0x000000060707a212 */ /* 0x000fca00078e3cff */
[----:B------:R0:W2:Y:S04]  /*5c380*/  @!P2 LDG.E.U16 R20, [R6.64] ;  /* 0x000000060614a981 */ /* 0x0000a8000c1e1500 */
[----:B0-----:R-:W2:Y:S01]  /*5c390*/  LDL R7, [R1+0x21cc] ;  /* 0x0021cc0001077983 */ /* 0x001ea20000100800 */
[----:B------:R-:W-:Y:S01]  /*5c3a0*/  PRMT R16, RZ, 0x7610, R16 ;  /* 0x00007610ff107816 */ /* 0x000fe20000000010 */
[----:B------:R-:W-:Y:S01]  /*5c3b0*/  @!P2 IMAD.MOV.U32 R6, RZ, RZ, R14 ;  /* 0x000000ffff06a224 */ /* 0x000fe200078e000e */
[----:B------:R-:W-:-:S04]  /*5c3c0*/  PRMT R5, RZ, 0x7610, R5 ;  /* 0x00007610ff057816 */ /* 0x000fc80000000005 */
[----:B--2---:R0:W2:Y:S02]  /*5c3d0*/  @!P2 LDG.E.U16 R16, [R6.64] ;  /* 0x000000060610a981 */ /* 0x0040a4000c1e1500 */
[----:B0-----:R-:W-:Y:S02]  /*5c3e0*/  @!P2 IMAD.MOV.U32 R6, RZ, RZ, R9 ;  /* 0x000000ffff06a224 */ /* 0x001fe400078e0009 */
[----:B----4-:R-:W-:-:S05]  /*5c3f0*/  @!P2 IMAD.MOV.U32 R7, RZ, RZ, R12 ;  /* 0x000000ffff07a224 */ /* 0x010fca00078e000c */
[----:B------:R0:W4:Y:S01]  /*5c400*/  @!P2 LDG.E.U16 R5, [R6.64] ;  /* 0x000000060605a981 */ /* 0x000122000c1e1500 */
[----:B------:R-:W-:-:S03]  /*5c410*/  @!P2 IMAD.MOV.U32 R9, RZ, RZ, R8 ;  /* 0x000000ffff09a224 */ /* 0x000fc600078e0008 */
[----:B------:R1:W-:Y:S01]  /*5c420*/  STL [R1], R20 ;  /* 0x0000001401007387 */ /* 0x0003e20000100800 */
[----:B------:R-:W-:Y:S02]  /*5c430*/  @!P2 IMAD.MOV.U32 R8, RZ, RZ, R4 ;  /* 0x000000ffff08a224 */ /* 0x000fe400078e0004 */
[----:B------:R-:W3:Y:S01]  /*5c440*/  LDL R14, [R1+0x1310] ;  /* 0x00131000010e7983 */ /* 0x000ee20000100800 */
[----:B0-----:R-:W-:Y:S01]  /*5c450*/  PRMT R6, RZ, 0x7610, R6 ;  /* 0x00007610ff067816 */ /* 0x001fe20000000006 */
[----:B-1----:R-:W3:Y:S05]  /*5c460*/  LDL R20, [R1+0x1330] ;  /* 0x0013300001147983 */ /* 0x002eea0000100800 */
[----:B------:R0:W3:Y:S04]  /*5c470*/  @!P2 LDG.E.U16 R6, [R8.64] ;  /* 0x000000060806a981 */ /* 0x0000e8000c1e1500 */
[----:B--2---:R1:W-:Y:S04]  /*5c480*/  STL [R1+0x76f0], R16 ;  /* 0x0076f01001007387 */ /* 0x0043e80000100800 */
[----:B-1----:R-:W2:Y:S04]  /*5c490*/  LDL R16, [R1+0x130c] ;  /* 0x00130c0001107983 */ /* 0x002ea80000100800 */
[----:B----4-:R1:W-:Y:S01]  /*5c4a0*/  STL [R1+0x76f4], R5 ;  /* 0x0076f40501007387 */ /* 0x0103e20000100800 */
[----:B0-----:R-:W4:Y:S01]  /*5c4b0*/  LDL R9, [R1+0x132c] ;  /* 0x00132c0001097983 */ /* 0x001f220000100800 */
[----:B------:R-:W-:Y:S01]  /*5c4c0*/  PRMT R11, RZ, 0x7610, R11 ;  /* 0x00007610ff0b7816 */ /* 0x000fe2000000000b */
[----:B------:R-:W2:Y:S01]  /*5c4d0*/  LDL R12, [R1+0x12fc] ;  /* 0x0012fc00010c7983 */ /* 0x000ea20000100800 */
[----:B------:R-:W2:Y:S01]  /*5c4e0*/  LDL R4, [R1+0x1300] ;  /* 0x0013000001047983 */ /* 0x000ea20000100800 */
[----:B---3--:R-:W-:-:S05]  /*5c4f0*/  @!P2 IMAD.MOV.U32 R8, RZ, RZ, R20 ;  /* 0x000000ffff08a224 */ /* 0x008fca00078e0014 */
[----:B----4-:R0:W3:Y:S01]  /*5c500*/  @!P2 LDG.E.U16 R11, [R8.64] ;  /* 0x00000006080ba981 */ /* 0x0100e2000c1e1500 */
[----:B-1----:R-:W-:-:S03]  /*5c510*/  PRMT R5, RZ, 0x7610, R5 ;  /* 0x00007610ff057816 */ /* 0x002fc60000000005 */
[----:B------:R1:W-:Y:S01]  /*5c520*/  STL [R1+0x76f8], R6 ;  /* 0x0076f80601007387 */ /* 0x0003e20000100800 */
[----:B------:R-:W4:Y:S02]  /*5c530*/  LDL R20, [R1+0x12f4] ;  /* 0x0012f40001147983 */ /* 0x000f240000100800 */
[----:B0-----:R-:W-:Y:S02]  /*5c540*/  @!P2 IMAD.MOV.U32 R8, RZ, RZ, R14 ;  /* 0x000000ffff08a224 */ /* 0x001fe400078e000e */
[----:B--2---:R-:W-:-:S05]  /*5c550*/  @!P2 IMAD.MOV.U32 R9, RZ, RZ, R16 ;  /* 0x000000ffff09a224 */ /* 0x004fca00078e0010 */
[----:B------:R0:W2:Y:S04]  /*5c560*/  @!P2 LDG.E.U16 R5, [R8.64] ;  /* 0x000000060805a981 */ /* 0x0000a8000c1e1500 */
[----:B---3--:R3:W-:Y:S01]  /*5c570*/  STL [R1+0x3c], R11 ;  /* 0x00003c0b01007387 */ /* 0x0087e20000100800 */
[----:B0-----:R-:W2:Y:S02]  /*5c580*/  LDL R8, [R1+0x1304] ;  /* 0x0013040001087983 */ /* 0x001ea40000100800 */
[----:B------:R-:W2:Y:S01]  /*5c590*/  LDL R9, [R1+0x1308] ;  /* 0x0013080001097983 */ /* 0x000ea20000100800 */
[----:B------:R-:W-:Y:S01]  /*5c5a0*/  PRMT R15, RZ, 0x7610, R15 ;  /* 0x00007610ff0f7816 */ /* 0x000fe2000000000f */
[----:B------:R-:W4:Y:S04]  /*5c5b0*/  LDL R16, [R1+0x12d0] ;  /* 0x0012d00001107983 */ /* 0x000f280000100800 */
[----:B------:R-:W4:Y:S04]  /*5c5c0*/  LDL R14, [R1+0x2190] ;  /* 0x00219000010e7983 */ /* 0x000f280000100800 */
[----:B-1----:R-:W4:Y:S04]  /*5c5d0*/  LDL R6, [R1+0x2194] ;  /* 0x0021940001067983 */ /* 0x002f280000100800 */
[----:B---3--:R-:W3:Y:S01]  /*5c5e0*/  LDL R11, [R1+0x12f8] ;  /* 0x0012f800010b7983 */ /* 0x008ee20000100800 */
        /* <DEDUP_REMOVED lines=8> */
[----:B------:R-:W-:-:S02]  /*5c670*/  @!P2 IMAD.MOV.U32 R8, RZ, RZ, R4 ;  /* 0x000000ffff08a224 */ /* 0x000fc400078e0004 */
[----:B------:R-:W-:Y:S02]  /*5c680*/  @!P2 IMAD.MOV.U32 R9, RZ, RZ, R12 ;  /* 0x000000ffff09a224 */ /* 0x000fe400078e000c */
[----:B------:R-:W3:Y:S01]  /*5c690*/  LDL R4, [R1+0x2210] ;  /* 0x0022100001047983 */ /* 0x000ee20000100800 */
[----:B------:R-:W3:Y:S01]  /*5c6a0*/  LDL R12, [R1+0x21d4] ;  /* 0x0021d400010c7983 */ /* 0x000ee20000100800 */
[----:B------:R-:W-:Y:S02]  /*5c6b0*/  PRMT R10, RZ, 0x7610, R10 ;  /* 0x00007610ff0a7816 */ /* 0x000fe4000000000a */
[----:B------:R-:W-:Y:S02]  /*5c6c0*/  PRMT R13, RZ, 0x7610, R13 ;  /* 0x00007610ff0d7816 */ /* 0x000fe4000000000d */
[----:B------:R-:W-:Y:S02]  /*5c6d0*/  PRMT R28, RZ, 0x7610, R28 ;  /* 0x00007610ff1c7816 */ /* 0x000fe4000000001c */
[----:B------:R-:W-:-:S02]  /*5c6e0*/  PRMT R7, RZ, 0x7610, R7 ;  /* 0x00007610ff077816 */ /* 0x000fc40000000007 */
[----:B--2---:R-:W-:-:S06]  /*5c6f0*/  PRMT R15, RZ, 0x7610, R15 ;  /* 0x00007610ff0f7816 */ /* 0x004fcc000000000f */
[----:B------:R3:W2:Y:S02]  /*5c700*/  @!P2 LDG.E.U16 R15, [R8.64] ;  /* 0x00000006080fa981 */ /* 0x0006a4000c1e1500 */
[----:B---3--:R-:W-:Y:S02]  /*5c710*/  @!P2 IMAD.MOV.U32 R8, RZ, RZ, R11 ;  /* 0x000000ffff08a224 */ /* 0x008fe400078e000b */
[----:B----4-:R-:W-:-:S05]  /*5c720*/  @!P2 IMAD.MOV.U32 R9, RZ, RZ, R20 ;  /* 0x000000ffff09a224 */ /* 0x010fca00078e0014 */
[----:B------:R0:W3:Y:S02]  /*5c730*/  @!P2 LDG.E.U16 R10, [R8.64] ;  /* 0x00000006080aa981 */ /* 0x0000e4000c1e1500 */
[----:B0-----:R-:W-:Y:S02]  /*5c740*/  @!P2 IMAD.MOV.U32 R8, RZ, RZ, R14 ;  /* 0x000000ffff08a224 */ /* 0x001fe400078e000e */
[----:B------:R-:W-:-:S05]  /*5c750*/  @!P2 IMAD.MOV.U32 R9, RZ, RZ, R16 ;  /* 0x000000ffff09a224 */ /* 0x000fca00078e0010 */
[----:B------:R0:W4:Y:S02]  /*5c760*/  @!P2 LDG.E.U16 R13, [R8.64] ;  /* 0x00000006080da981 */ /* 0x000124000c1e1500 */
[----:B0-----:R-:W-:Y:S02]  /*5c770*/  @!P2 IMAD.MOV.U32 R8, RZ, RZ, R5 ;  /* 0x000000ffff08a224 */ /* 0x001fe400078e0005 */
[----:B------:R-:W-:-:S05]  /*5c780*/  @!P2 IMAD.MOV.U32 R9, RZ, RZ, R6 ;  /* 0x000000ffff09a224 */ /* 0x000fca00078e0006 */
[----:B------:R0:W4:Y:S02]  /*5c790*/  @!P2 LDG.E.U16 R28, [R8.64] ;  /* 0x00000006081ca981 */ /* 0x000124000c1e1500 */
[----:B0-----:R-:W-:Y:S02]  /*5c7a0*/  @!P2 IMAD.MOV.U32 R8, RZ, RZ, R4 ;  /* 0x000000ffff08a224 */ /* 0x001fe400078e0004 */
[----:B------:R-:W-:-:S05]  /*5c7b0*/  @!P2 IMAD.MOV.U32 R9, RZ, RZ, R12 ;  /* 0x000000ffff09a224 */ /* 0x000fca00078e000c */
[----:B------:R0:W4:Y:S04]  /*5c7c0*/  @!P2 LDG.E.U16 R7, [R8.64] ;  /* 0x000000060807a981 */ /* 0x000128000c1e1500 */
[----:B--2---:R1:W-:Y:S04]  /*5c7d0*/  STL [R1+0x2c], R15 ;  /* 0x00002c0f01007387 */ /* 0x0043e80000100800 */
[----:B-1----:R-:W2:Y:S01]  /*5c7e0*/  LDL.LU R15, [R1+0x7728] ;  /* 0x00772800010f7983 */ /* 0x002ea20000300800 */
[----:B------:R-:W2:Y:S03]  /*5c7f0*/  LDL R11, [R1+0x2214] ;  /* 0x00221400010b7983 */ /* 0x000ea60000100800 */
[----:B---3--:R1:W-:Y:S01]  /*5c800*/  STL [R1+0x28], R10 ;  /* 0x0000280a01007387 */ /* 0x0083e20000100800 */
[----:B------:R-:W3:Y:S02]  /*5c810*/  LDL R6, [R1+0x2254] ;  /* 0x0022540001067983 */ /* 0x000ee40000100800 */
[----:B------:R-:W2:Y:S01]  /*5c820*/  LDL R5, [R1+0x228c] ;  /* 0x00228c0001057983 */ /* 0x000ea20000100800 */
[----:B-1----:R-:W2:Y:S01]  /*5c830*/  LDL R10, [R1+0x2250] ;  /* 0x00225000010a7983 */ /* 0x002ea20000100800 */
[----:B0-----:R-:W-:-:S03]  /*5c840*/  PRMT R8, RZ, 0x7610, R8 ;  /* 0x00007610ff087816 */ /* 0x001fc60000000008 */
[----:B----4-:R0:W-:Y:S01]  /*5c850*/  STL [R1+0x76d8], R28 ;  /* 0x0076d81c01007387 */ /* 0x0101e20000100800 */
[----:B------:R-:W4:Y:S03]  /*5c860*/  LDL R4, [R1+0x12f0] ;  /* 0x0012f00001047983 */ /* 0x000f260000100800 */
[----:B0-----:R-:W4:Y:S04]  /*5c870*/  LDL R28, [R1+0x12ec] ;  /* 0x0012ec00011c7983 */ /* 0x001f280000100800 */
[----:B------:R0:W-:Y:S01]  /*5c880*/  STL [R1+0x76dc], R7 ;  /* 0x0076dc0701007387 */ /* 0x0001e20000100800 */
[----:B------:R-:W4:Y:S02]  /*5c890*/  LDL R20, [R1+0x12cc] ;  /* 0x0012cc0001147983 */ /* 0x000f240000100800 */
[----:B------:R-:W4:Y:S02]  /*5c8a0*/  LDL R16, [R1+0x2198] ;  /* 0x0021980001107983 */ /* 0x000f240000100800 */
[----:B------:R-:W4:Y:S01]  /*5c8b0*/  LDL R14, [R1+0x12c8] ;  /* 0x0012c800010e7983 */ /* 0x000f220000100800 */
[----:B0-----:R-:W4:Y:S04]  /*5c8c0*/  LDL R7, [R1+0x21a0] ;  /* 0x0021a00001077983 */ /* 0x001f280000100800 */
[----:B--2---:R0:W2:Y:S01]  /*5c8d0*/  @!P2 LDG.E.U16 R8, [R10.64] ;  /* 0x000000060a08a981 */ /* 0x0040a2000c1e1500 */
[----:B------:R-:W-:-:S02]  /*5c8e0*/  PRMT R9, RZ, 0x7610, R9 ;  /* 0x00007610ff097816 */ /* 0x000fc40000000009 */
[----:B------:R-:W-:Y:S01]  /*5c8f0*/  PRMT R3, RZ, 0x7610, R3 ;  /* 0x00007610ff037816 */ /* 0x000fe20000000003 */
[----:B0-----:R-:W-:Y:S02]  /*5c900*/  @!P2 IMAD.MOV.U32 R10, RZ, RZ, R5 ;  /* 0x000000ffff0aa224 */ /* 0x001fe400078e0005 */
[----:B---3--:R-:W-:-:S05]  /*5c910*/  @!P2 IMAD.MOV.U32 R11, RZ, RZ, R6 ;  /* 0x000000ffff0ba224 */ /* 0x008fca00078e0006 */
[----:B------:R4:W3:Y:S01]  /*5c920*/  @!P2 LDG.E.U16 R9, [R10.64] ;  /* 0x000000060a09a981 */ /* 0x0008e2000c1e1500 */
[----:B------:R-:W-:Y:S01]  /*5c930*/  PRMT R15, RZ, 0x7610, R15 ;  /* 0x00007610ff0f7816 */ /* 0x000fe2000000000f */
[----:B----4-:R-:W-:Y:S02]  /*5c940*/  @!P2 IMAD.MOV.U32 R10, RZ, RZ, R4 ;  /* 0x000000ffff0aa224 */ /* 0x010fe400078e0004 */
[----:B------:R-:W-:-:S05]  /*5c950*/  @!P2 IMAD.MOV.U32 R11, RZ, RZ, R28 ;  /* 0x000000ffff0ba224 */ /* 0x000fca00078e001c */
[----:B------:R0:W4:Y:S01]  /*5c960*/  @!P2 LDG.E.U16 R3, [R10.64] ;  /* 0x000000060a03a981 */ /* 0x000122000c1e1500 */
[----:B------:R-:W-:Y:S01]  /*5c970*/  PRMT R0, RZ, 0x7610, R0 ;  /* 0x00007610ff007816 */ /* 0x000fe20000000000 */
[----:B0-----:R-:W-:Y:S02]  /*5c980*/  @!P2 IMAD.MOV.U32 R10, RZ, RZ, R16 ;  /* 0x000000ffff0aa224 */ /* 0x001fe400078e0010 */
[----:B------:R-:W-:-:S05]  /*5c990*/  @!P2 IMAD.MOV.U32 R11, RZ, RZ, R20 ;  /* 0x000000ffff0ba224 */ /* 0x000fca00078e0014 */
[----:B------:R0:W4:Y:S02]  /*5c9a0*/  @!P2 LDG.E.U16 R15, [R10.64] ;  /* 0x000000060a0fa981 */ /* 0x000124000c1e1500 */
[----:B0-----:R-:W-:Y:S02]  /*5c9b0*/  @!P2 IMAD.MOV.U32 R10, RZ, RZ, R7 ;  /* 0x000000ffff0aa224 */ /* 0x001fe400078e0007 */
[----:B------:R-:W-:-:S05]  /*5c9c0*/  @!P2 IMAD.MOV.U32 R11, RZ, RZ, R14 ;  /* 0x000000ffff0ba224 */ /* 0x000fca00078e000e */
[----:B------:R-:W4:Y:S04]  /*5c9d0*/  @!P2 LDG.E.U16 R0, [R10.64] ;  /* 0x000000060a00a981 */ /* 0x000f28000c1e1500 */
[----:B--2---:R-:W-:Y:S01]  /*5c9e0*/  STL [R1+0x76e0], R8 ;  /* 0x0076e00801007387 */ /* 0x004fe20000100800 */
[----:B------:R0:W-:Y:S02]  /*5c9f0*/  STL [R1+0x1c], R13 ;  /* 0x00001c0d01007387 */ /* 0x0001e40000100800 */
[----:B------:R-:W2:Y:S02]  /*5ca00*/  LDL R12, [R1+0x21a8] ;  /* 0x0021a800010c7983 */ /* 0x000ea40000100800 */
[----:B------:R-:W2:Y:S01]  /*5ca10*/  LDL R6, [R1+0x12c0] ;  /* 0x0012c00001067983 */ /* 0x000ea20000100800 */
[----:B------:R-:W2:Y:S04]  /*5ca20*/  LDL R5, [R1+0x21b0] ;  /* 0x0021b00001057983 */ /* 0x000ea80000100800 */
[----:B0-----:R-:W2:Y:S04]  /*5ca30*/  LDL R13, [R1+0x12c4] ;  /* 0x0012c400010d7983 */ /* 0x001ea80000100800 */
[----:B---3--:R-:W-:Y:S01]  /*5ca40*/  STL [R1+0x76e4], R9 ;  /* 0x0076e40901007387 */ /* 0x008fe20000100800 */
[----:B------:R-:W3:Y:S01]  /*5ca50*/  LDL R4, [R1+0x219c] ;  /* 0x00219c0001047983 */ /* 0x000ee20000100800 */
[----:B------:R-:W-:-:S02]  /*5ca60*/  PRMT R8, RZ, 0x7610, R8 ;  /* 0x00007610ff087816 */ /* 0x000fc40000000008 */
[----:B----4-:R0:W-:Y:S01]  /*5ca70*/  STL [R1+0x14], R3 ;  /* 0x0000140301007387 */ /* 0x0101e20000100800 */
[----:B------:R-:W4:Y:S03]  /*5ca80*/  LDL R7, [R1+0x21a4] ;  /* 0x0021a40001077983 */ /* 0x000f260000100800 */
[----:B0-----:R-:W4:Y:S01]  /*5ca90*/  LDL R3, [R1+0x21d8] ;  /* 0x0021d80001037983 */ /* 0x001f220000100800 */
[----:B------:R-:W-:-:S03]  /*5caa0*/  PRMT R9, RZ, 0x7610, R9 ;  /* 0x00007610ff097816 */ /* 0x000fc60000000009 */
[----:B------:R0:W-:Y:S04]  /*5cab0*/  STL [R1+0xc], R0 ;  /* 0x00000c0001007387 */ /* 0x0001e80000100800 */
[----:B0-----:R-:W4:Y:S01]  /*5cac0*/  LDL R0, [R1+0x21e0] ;  /* 0x0021e00001007983 */ /* 0x001f220000100800 */
[----:B--2---:R-:W-:Y:S02]  /*5cad0*/  @!P2 IMAD.MOV.U32 R10, RZ, RZ, R12 ;  /* 0x000000ffff0aa224 */ /* 0x004fe400078e000c */
[----:B------:R-:W-:-:S05]  /*5cae0*/  @!P2 IMAD.MOV.U32 R11, RZ, RZ, R13 ;  /* 0x000000ffff0ba224 */ /* 0x000fca00078e000d */
[----:B------:R0:W2:Y:S02]  /*5caf0*/  @!P2 LDG.E.U16 R9, [R10.64] ;  /* 0x000000060a09a981 */ /* 0x0000a4000c1e1500 */
[----:B0-----:R-:W-:Y:S02]  /*5cb00*/  @!P2 IMAD.MOV.U32 R10, RZ, RZ, R5 ;  /* 0x000000ffff0aa224 */ /* 0x001fe400078e0005 */
[----:B------:R-:W-:Y:S01]  /*5cb10*/  @!P2 IMAD.MOV.U32 R11, RZ, RZ, R6 ;  /* 0x000000ffff0ba224 */ /* 0x000fe200078e0006 */
[----:B------:R-:W-:Y:S02]  /*5cb20*/  PRMT R26, RZ, 0x7610, R26 ;  /* 0x00007610ff1a7816 */ /* 0x000fe4000000001a */
[----:B------:R-:W-:Y:S01]  /*5cb30*/  PRMT R24, RZ, 0x7610, R24 ;  /* 0x00007610ff187816 */ /* 0x000fe20000000018 */
[----:B------:R-:W2:Y:S04]  /*5cb40*/  LDL R6, [R1+0x21ac] ;  /* 0x0021ac0001067983 */ /* 0x000ea80000100800 */
[----:B------:R3:W2:Y:S04]  /*5cb50*/  @!P2 LDG.E.U16 R8, [R10.64] ;  /* 0x000000060a08a981 */ /* 0x0006a8000c1e1500 */
[----:B------:R-:W2:Y:S01]  /*5cb60*/  LDL R5, [R1+0x21e8] ;  /* 0x0021e80001057983 */ /* 0x000ea20000100800 */
[----:B---3--:R-:W-:-:S02]  /*5cb70*/  @!P2 IMAD.MOV.U32 R11, RZ, RZ, R4 ;  /* 0x000000ffff0ba224 */ /* 0x008fc400078e0004 */
[----:B----4-:R-:W-:-:S05]  /*5cb80*/  @!P2 IMAD.MOV.U32 R10, RZ, RZ, R3 ;  /* 0x000000ffff0aa224 */ /* 0x010fca00078e0003 */
[----:B------:R0:W3:Y:S02]  /*5cb90*/  @!P2 LDG.E.U16 R26, [R10.64] ;  /* 0x000000060a1aa981 */ /* 0x0000e4000c1e1500 */
[----:B0-----:R-:W-:Y:S02]  /*5cba0*/  @!P2 IMAD.MOV.U32 R11, RZ, RZ, R7 ;  /* 0x000000ffff0ba224 */ /* 0x001fe400078e0007 */
[----:B------:R-:W-:-:S05]  /*5cbb0*/  @!P2 IMAD.MOV.U32 R10, RZ, RZ, R0 ;  /* 0x000000ffff0aa224 */ /* 0x000fca00078e0000 */
[----:B------:R0:W4:Y:S04]  /*5cbc0*/  @!P2 LDG.E.U16 R24, [R10.64] ;  /* 0x000000060a18a981 */ /* 0x000128000c1e1500 */
[----:B--2---:R1:W-:Y:S04]  /*5cbd0*/  STL [R1+0x8], R9 ;  /* 0x0000080901007387 */ /* 0x0043e80000100800 */
[----:B-1----:R-:W2:Y:S04]  /*5cbe0*/  LDL R9, [R1+0x21dc] ;  /* 0x0021dc0001097983 */ /* 0x002ea80000100800 */
[----:B------:R1:W-:Y:S01]  /*5cbf0*/  STL [R1+0x4], R8 ;  /* 0x0000040801007387 */ /* 0x0003e20000100800 */
[----:B------:R-:W2:Y:S02]  /*5cc00*/  LDL R4, [R1+0x221c] ;  /* 0x00221c0001047983 */ /* 0x000ea40000100800 */
[----:B------:R-:W2:Y:S01]  /*5cc10*/  LDL R3, [R1+0x2258] ;  /* 0x0022580001037983 */ /* 0x000ea20000100800 */
[----:B-1----:R-:W2:Y:S01]  /*5cc20*/  LDL R8, [R1+0x2218] ;  /* 0x0022180001087983 */ /* 0x002ea20000100800 */
[----:B0-----:R-:W-:-:S02]  /*5cc30*/  @!P2 IMAD.MOV.U32 R10, RZ, RZ, R5 ;  /* 0x000000ffff0aa224 */ /* 0x001fc400078e0005 */
[----:B------:R-:W-:Y:S01]  /*5cc40*/  @!P2 IMAD.MOV.U32 R11, RZ, RZ, R6 ;  /* 0x000000ffff0ba224 */ /* 0x000fe200078e0006 */
[----:B---3--:R-:W-:Y:S01]  /*5cc50*/  STL [R1+0x76b0], R26 ;  /* 0x0076b01a01007387 */ /* 0x008fe20000100800 */
[----:B------:R-:W3:Y:S02]  /*5cc60*/  LDL R7, [R1+0x225c] ;  /* 0x00225c0001077983 */ /* 0x000ee40000100800 */
[----:B------:R-:W3:Y:S01]  /*5cc70*/  LDL R0, [R1+0x2288] ;  /* 0x0022880001007983 */ /* 0x000ee20000100800 */
[----:B------:R-:W-:-:S06]  /*5cc80*/  PRMT R22, RZ, 0x7610, R22 ;  /* 0x00007610ff167816 */ /* 0x000fcc0000000016 */
[----:B------:R0:W3:Y:S02]  /*5cc90*/  @!P2 LDG.E.U16 R22, [R10.64] ;  /* 0x000000060a16a981 */ /* 0x0000e4000c1e1500 */
[----:B0-----:R-:W-:Y:S02]  /*5cca0*/  PRMT R10, RZ, 0x7610, R10 ;  /* 0x00007610ff0a7816 */ /* 0x001fe4000000000a */
[----:B----4-:R-:W-:Y:S01]  /*5ccb0*/  STL [R1+0x76a0], R24 ;  /* 0x0076a01801007387 */ /* 0x010fe20000100800 */
[----:B------:R0:W-:Y:S02]  /*5ccc0*/  STL [R1+0x10], R15 ;  /* 0x0000100f01007387 */ /* 0x0001e40000100800 */
[----:B------:R-:W4:Y:S02]  /*5ccd0*/  LDL R6, [R1+0x21b4] ;  /* 0x0021b40001067983 */ /* 0x000f240000100800 */
[----:B------:R-:W4:Y:S02]  /*5cce0*/  LDL R5, [R1+0x21f0] ;  /* 0x0021f00001057983 */ /* 0x000f240000100800 */
[----:B--2---:R-:W-:-:S02]  /*5ccf0*/  @!P2 IMAD.MOV.U32 R13, RZ, RZ, R9 ;  /* 0x000000ffff0da224 */ /* 0x004fc400078e0009 */
[----:B------:R-:W-:-:S05]  /*5cd00*/  @!P2 IMAD.MOV.U32 R12, RZ, RZ, R8 ;  /* 0x000000ffff0ca224 */ /* 0x000fca00078e0008 */
[----:B------:R1:W2:Y:S01]  /*5cd10*/  @!P2 LDG.E.U16 R10, [R12.64] ;  /* 0x000000060c0aa981 */ /* 0x0002a2000c1e1500 */
[----:B------:R-:W-:Y:S01]  /*5cd20*/  PRMT R11, RZ, 0x7610, R11 ;  /* 0x00007610ff0b7816 */ /* 0x000fe2000000000b */
[----:B-1----:R-:W-:Y:S02]  /*5cd30*/  @!P2 IMAD.MOV.U32 R12, RZ, RZ, R3 ;  /* 0x000000ffff0ca224 */ /* 0x002fe400078e0003 */
[----:B------:R-:W-:Y:S02]  /*5cd40*/  @!P2 IMAD.MOV.U32 R13, RZ, RZ, R4 ;  /* 0x000000ffff0da224 */ /* 0x000fe400078e0004 */
[----:B---3--:R-:W-:Y:S02]  /*5cd50*/  @!P2 IMAD.MOV.U32 R14, RZ, RZ, R0 ;  /* 0x000000ffff0ea224 */ /* 0x008fe400078e0000 */
[----:B0-----:R-:W-:Y:S01]  /*5cd60*/  @!P2 IMAD.MOV.U32 R15, RZ, RZ, R7 ;  /* 0x000000ffff0fa224 */ /* 0x001fe200078e0007 */
[----:B------:R0:W3:Y:S01]  /*5cd70*/  @!P2 LDG.E.U16 R11, [R12.64] ;  /* 0x000000060c0ba981 */ /* 0x0000e2000c1e1500 */
[----:B------:R-:W-:-:S02]  /*5cd80*/  PRMT R18, RZ, 0x7610, R18 ;  /* 0x00007610ff127816 */ /* 0x000fc40000000012 */
[----:B0-----:R-:W-:-:S06]  /*5cd90*/  PRMT R12, RZ, 0x7610, R12 ;  /* 0x00007610ff0c7816 */ /* 0x001fcc000000000c */
[----:B------:R4:W3:Y:S02]  /*5cda0*/  @!P2 LDG.E.U16 R12, [R14.64] ;  /* 0x000000060e0ca981 */ /* 0x0008e4000c1e1500 */
[----:B----4-:R-:W-:Y:S02]  /*5cdb0*/  @!P2 IMAD.MOV.U32 R14, RZ, RZ, R5 ;  /* 0x000000ffff0ea224 */ /* 0x010fe400078e0005 */
[----:B------:R-:W-:-:S05]  /*5cdc0*/  @!P2 IMAD.MOV.U32 R15, RZ, RZ, R6 ;  /* 0x000000ffff0fa224 */ /* 0x000fca00078e0006 */
[----:B------:R-:W4:Y:S04]  /*5cdd0*/  @!P2 LDG.E.U16 R18, [R14.64] ;  /* 0x000000060e12a981 */ /* 0x000f28000c1e1500 */
[----:B------:R-:W-:Y:S04]  /*5cde0*/  STL [R1+0x7674], R22 ;  /* 0x0076741601007387 */ /* 0x000fe80000100800 */
[----:B--2---:R-:W-:Y:S01]  /*5cdf0*/  STL [R1+0x76b4], R10 ;  /* 0x0076b40a01007387 */ /* 0x004fe20000100800 */
[----:B------:R-:W2:Y:S02]  /*5ce00*/  LDL R4, [R1+0x21e4] ;  /* 0x0021e40001047983 */ /* 0x000ea40000100800 */
[----:B------:R-:W2:Y:S01]  /*5ce10*/  LDL R3, [R1+0x2220] ;  /* 0x0022200001037983 */ /* 0x000ea20000100800 */
[----:B---3--:R0:W-:Y:S01]  /*5ce20*/  STL [R1+0x76b8], R11 ;  /* 0x0076b80b01007387 */ /* 0x0081e20000100800 */
[----:B------:R-:W3:Y:S03]  /*5ce30*/  LDL R0, [R1+0x2228] ;  /* 0x0022280001007983 */ /* 0x000ee60000100800 */
[----:B0-----:R-:W3:Y:S04]  /*5ce40*/  LDL R11, [R1+0x21ec] ;  /* 0x0021ec00010b7983 */ /* 0x001ee80000100800 */
[----:B------:R-:W-:Y:S01]  /*5ce50*/  STL [R1+0x76bc], R12 ;  /* 0x0076bc0c01007387 */ /* 0x000fe20000100800 */
[----:B------:R-:W3:Y:S02]  /*5ce60*/  LDL R10, [R1+0x21f4] ;  /* 0x0021f400010a7983 */ /* 0x000ee40000100800 */
[----:B------:R-:W3:Y:S02]  /*5ce70*/  LDL R9, [R1+0x2230] ;  /* 0x0022300001097983 */ /* 0x000ee40000100800 */
[----:B------:R-:W3:Y:S01]  /*5ce80*/  LDL R7, [R1+0x2260] ;  /* 0x0022600001077983 */ /* 0x000ee20000100800 */
[----:B----4-:R-:W-:Y:S01]  /*5ce90*/  STL [R1+0x7668], R18 ;  /* 0x0076681201007387 */ /* 0x010fe20000100800 */
[----:B------:R-:W4:Y:S02]  /*5cea0*/  LDL R8, [R1+0x2224] ;  /* 0x0022240001087983 */ /* 0x000f240000100800 */
[----:B------:R-:W4:Y:S02]  /*5ceb0*/  LDL R6, [R1+0x222c] ;  /* 0x00222c0001067983 */ /* 0x000f240000100800 */
[----:B------:R-:W4:Y:S01]  /*5cec0*/  LDL R5, [R1+0x2268] ;  /* 0x0022680001057983 */ /* 0x000f220000100800 */
[----:B------:R-:W-:Y:S01]  /*5ced0*/  PRMT R13, RZ, 0x7610, R13 ;  /* 0x00007610ff0d7816 */ /* 0x000fe2000000000d */
[----:B--2---:R-:W-:-:S02]  /*5cee0*/  @!P2 IMAD.MOV.U32 R15, RZ, RZ, R4 ;  /* 0x000000ffff0fa224 */ /* 0x004fc400078e0004 */
[----:B------:R-:W-:Y:S01]  /*5cef0*/  @!P2 IMAD.MOV.U32 R14, RZ, RZ, R3 ;  /* 0x000000ffff0ea224 */ /* 0x000fe200078e0003 */
[----:B------:R-:W2:Y:S04]  /*5cf00*/  LDL R4, [R1+0x2234] ;  /* 0x0022340001047983 */ /* 0x000ea80000100800 */
[----:B------:R-:W2:Y:S04]  /*5cf10*/  LDL R3, [R1+0x2270] ;  /* 0x0022700001037983 */ /* 0x000ea80000100800 */
[----:B------:R3:W2:Y:S01]  /*5cf20*/  @!P2 LDG.E.U16 R13, [R14.64] ;  /* 0x000000060e0da981 */ /* 0x0006a2000c1e1500 */
[----:B------:R-:W-:-:S02]  /*5cf30*/  PRMT R17, RZ, 0x7610, R17 ;  /* 0x00007610ff117816 */ /* 0x000fc40000000011 */
[----:B------:R-:W-:Y:S01]  /*5cf40*/  PRMT R19, RZ, 0x7610, R19 ;  /* 0x00007610ff137816 */ /* 0x000fe20000000013 */
[----:B---3--:R-:W-:Y:S02]  /*5cf50*/  @!P2 IMAD.MOV.U32 R14, RZ, RZ, R0 ;  /* 0x000000ffff0ea224 */ /* 0x008fe400078e0000 */
[----:B------:R-:W-:-:S05]  /*5cf60*/  @!P2 IMAD.MOV.U32 R15, RZ, RZ, R11 ;  /* 0x000000ffff0fa224 */ /* 0x000fca00078e000b */
[----:B------:R0:W3:Y:S01]  /*5cf70*/  @!P2 LDG.E.U16 R17, [R14.64] ;  /* 0x000000060e11a981 */ /* 0x0000e2000c1e1500 */
[----:B------:R-:W-:Y:S01]  /*5cf80*/  PRMT R21, RZ, 0x7610, R21 ;  /* 0x00007610ff157816 */ /* 0x000fe20000000015 */
[----:B0-----:R-:W-:Y:S02]  /*5cf90*/  @!P2 IMAD.MOV.U32 R14, RZ, RZ, R9 ;  /* 0x000000ffff0ea224 */ /* 0x001fe400078e0009 */
[----:B------:R-:W-:-:S05]  /*5cfa0*/  @!P2 IMAD.MOV.U32 R15, RZ, RZ, R10 ;  /* 0x000000ffff0fa224 */ /* 0x000fca00078e000a */
[----:B------:R0:W3:Y:S01]  /*5cfb0*/  @!P2 LDG.E.U16 R19, [R14.64] ;  /* 0x000000060e13a981 */ /* 0x0000e2000c1e1500 */
[----:B------:R-:W-:Y:S01]  /*5cfc0*/  PRMT R23, RZ, 0x7610, R23 ;  /* 0x00007610ff177816 */ /* 0x000fe20000000017 */
[----:B0-----:R-:W-:Y:S02]  /*5cfd0*/  @!P2 IMAD.MOV.U32 R14, RZ, RZ, R7 ;  /* 0x000000ffff0ea224 */ /* 0x001fe400078e0007 */
[----:B----4-:R-:W-:-:S05]  /*5cfe0*/  @!P2 IMAD.MOV.U32 R15, RZ, RZ, R8 ;  /* 0x000000ffff0fa224 */ /* 0x010fca00078e0008 */
[----:B------:R0:W4:Y:S01]  /*5cff0*/  @!P2 LDG.E.U16 R21, [R14.64] ;  /* 0x000000060e15a981 */ /* 0x000122000c1e1500 */
[----:B------:R-:W-:Y:S01]  /*5d000*/  PRMT R25, RZ, 0x7610, R25 ;  /* 0x00007610ff197816 */ /* 0x000fe20000000019 */
[----:B0-----:R-:W-:Y:S02]  /*5d010*/  @!P2 IMAD.MOV.U32 R14, RZ, RZ, R5 ;  /* 0x000000ffff0ea224 */ /* 0x001fe400078e0005 */
[----:B------:R-:W-:-:S05]  /*5d020*/  @!P2 IMAD.MOV.U32 R15, RZ, RZ, R6 ;  /* 0x000000ffff0fa224 */ /* 0x000fca00078e0006 */
[----:B------:R2:W4:Y:S02]  /*5d030*/  @!P2 LDG.E.U16 R23, [R14.64] ;  /* 0x000000060e17a981 */ /* 0x000524000c1e1500 */
[----:B--2---:R-:W-:Y:S02]  /*5d040*/  @!P2 IMAD.MOV.U32 R15, RZ, RZ, R4 ;  /* 0x000000ffff0fa224 */ /* 0x004fe400078e0004 */
[----:B------:R-:W-:-:S05]  /*5d050*/  @!P2 IMAD.MOV.U32 R14, RZ, RZ, R3 ;  /* 0x000000ffff0ea224 */ /* 0x000fca00078e0003 */
[----:B------:R0:W2:Y:S04]  /*5d060*/  @!P2 LDG.E.U16 R25, [R14.64] ;  /* 0x000000060e19a981 */ /* 0x0000a8000c1e1500 */
[----:B------:R-:W-:Y:S01]  /*5d070*/  STL [R1+0x76a4], R13 ;  /* 0x0076a40d01007387 */ /* 0x000fe20000100800 */
[----:B------:R-:W2:Y:S03]  /*5d080*/  LDL R0, [R1+0x2284] ;  /* 0x0022840001007983 */ /* 0x000ea60000100800 */
[----:B---3--:R-:W-:Y:S04]  /*5d090*/  STL [R1+0x7678], R17 ;  /* 0x0076781101007387 */ /* 0x008fe80000100800 */
[----:B------:R-:W-:Y:S04]  /*5d0a0*/  STL [R1+0x766c], R19 ;  /* 0x00766c1301007387 */ /* 0x000fe80000100800 */
[----:B----4-:R-:W-:Y:S04]  /*5d0b0*/  STL [R1+0x76a8], R21 ;  /* 0x0076a81501007387 */ /* 0x010fe80000100800 */
[----:B------:R-:W-:Y:S01]  /*5d0c0*/  STL [R1+0x767c], R23 ;  /* 0x00767c1701007387 */ /* 0x000fe20000100800 */
[----:B------:R-:W-:Y:S01]  /*5d0d0*/  PRMT R27, RZ, 0x7610, R27 ;  /* 0x00007610ff1b7816 */ /* 0x000fe2000000001b */
[----:B0-----:R-:W-:-:S02]  /*5d0e0*/  @!P2 IMAD.MOV.U32 R15, RZ, RZ, R2 ;  /* 0x000000ffff0fa224 */ /* 0x001fc400078e0002 */
[----:B--2---:R0:W-:Y:S04]  /*5d0f0*/  STL [R1+0x7670], R25 ;  /* 0x0076701901007387 */ /* 0x0041e80000100800 */
        /* <DEDUP_REMOVED lines=21> */
[----:B------:R-:W-:-:S02]  /*5d250*/  @!P2 IMAD.MOV.U32 R14, RZ, RZ, R0 ;  /* 0x000000ffff0ea224 */ /* 0x000fc400078e0000 */
[----:B------:R-:W2:Y:S02]  /*5d260*/  LDL.LU R20, [R1+0x424] ;  /* 0x0004240001147983 */ /* 0x000ea40000300800 */
[----:B------:R-:W2:Y:S01]  /*5d270*/  LDL.LU R0, [R1+0x408] ;  /* 0x0004080001007983 */ /* 0x000ea20000300800 */
[----:B------:R0:W-:Y:S04]  /*5d280*/  STL [R1+0x2ac8], R2 ;  /* 0x002ac80201007387 */ /* 0x0001e80000100800 */
[----:B------:R1:W2:Y:S04]  /*5d290*/  @!P2 LDG.E.U16 R27, [R14.64] ;  /* 0x000000060e1ba981 */ /* 0x0002a8000c1e1500 */
[----:B0-----:R-:W2:Y:S04]  /*5d2a0*/  LDL R2, [R1+0x2280] ;  /* 0x0022800001027983 */ /* 0x001ea80000100800 */
[----:B-1----:R-:W3:Y:S01]  /*5d2b0*/  LDL R15, [R1+0x226c] ;  /* 0x00226c00010f7983 */ /* 0x002ee20000100800 */
[----:B------:R-:W-:-:S03]  /*5d2c0*/  PRMT R29, RZ, 0x7610, R29 ;  /* 0x00007610ff1d7816 */ /* 0x000fc6000000001d */
[----:B------:R-:W0:Y:S02]  /*5d2d0*/  S2R R5, SR_TID.X ;  /* 0x0000000000057919 */ /* 0x000e240000002100 */
[----:B0-----:R-:W-:Y:S01]  /*5d2e0*/  LOP3.LUT R5, R5, 0x7f, RZ, 0xc0, !PT ;  /* 0x0000007f05057812 */ /* 0x001fe200078ec0ff */
[----:B--2---:R-:W-:-:S05]  /*5d2f0*/  @!P2 IMAD.MOV.U32 R14, RZ, RZ, R2 ;  /* 0x000000ffff0ea224 */ /* 0x004fca00078e0002 */
[----:B---3--:R-:W2:Y:S01]  /*5d300*/  @!P2 LDG.E.U16 R29, [R14.64] ;  /* 0x000000060e1da981 */ /* 0x008ea2000c1e1500 */
[----:B------:R-:W-:-:S05]  /*5d310*/  IMAD.SHL.U32 R5, R5, 0x2, RZ ;  /* 0x0000000205057824 */ /* 0x000fca00078e00ff */
[----:B------:R-:W-:-:S05]  /*5d320*/  LOP3.LUT R5, R5, 0x10, RZ, 0x3c, !PT ;  /* 0x0000001005057812 */ /* 0x000fca00078e3cff */
[----:B------:R-:W-:Y:S01]  /*5d330*/  STS.U16 [R5+0x3900], R25 ;  /* 0x0039001905007388 */ /* 0x000fe20000000400 */
        /* <DEDUP_REMOVED lines=15> */
[----:B------:R-:W-:Y:S04]  /*5d430*/  STL [R1+0x76ac], R27 ;  /* 0x0076ac1b01007387 */ /* 0x000fe80000100800 */
[----:B------:R-:W-:Y:S01]  /*5d440*/  STS.U16 [R5+0xb900], R28 ;  /* 0x00b9001c05007388 */ /* 0x000fe20000000400 */
[----:B------:R0:W-:Y:S02]  /*5d450*/  STS.U16 [R5+0xc100], R6 ;  /* 0x00c1000605007388 */ /* 0x0001e40000000400 */
[----:B------:R1:W-:Y:S02]  /*5d460*/  STS.U16 [R5+0xc900], R16 ;  /* 0x00c9001005007388 */ /* 0x0003e40000000400 */
[----:B------:R3:W-:Y:S01]  /*5d470*/  STS.U16 [R5+0xd100], R3 ;  /* 0x00d1000305007388 */ /* 0x0007e20000000400 */
[----:B--2---:R-:W-:Y:S01]  /*5d480*/  STL [R1+0x7680], R29 ;  /* 0x0076801d01007387 */ /* 0x004fe20000100800 */
[----:B0-----:R-:W2:Y:S02]  /*5d490*/  LDL.LU R6, [R1+0x3ec] ;  /* 0x0003ec0001067983 */ /* 0x001ea40000300800 */
[----:B-1----:R-:W4:Y:S02]  /*5d4a0*/  LDL.LU R16, [R1+0x3d0] ;  /* 0x0003d00001107983 */ /* 0x002f240000300800 */
[----:B---3--:R-:W3:Y:S01]  /*5d4b0*/  LDL.LU R3, [R1+0x398] ;  /* 0x0003980001037983 */ /* 0x008ee20000300800 */
[----:B------:R-:W-:Y:S01]  /*5d4c0*/  STS.U16 [R5+0xd900], R4 ;  /* 0x00d9000405007388 */ /* 0x000fe20000000400 */
[----:B------:R-:W-:Y:S02]  /*5d4d0*/  STS.U16 [R5+0xe100], R20 ;  /* 0x00e1001405007388 */ /* 0x000fe40000000400 */
[----:B------:R-:W-:Y:S01]  /*5d4e0*/  STS.U16 [R5+0xe900], R0 ;  /* 0x00e9000005007388 */ /* 0x000fe20000000400 */
[----:B---3--:R0:W-:Y:S04]  /*5d4f0*/  STL [R1+0x7724], R3 ;  /* 0x0077240301007387 */ /* 0x0081e80000100800 */
[----:B0-----:R-:W3:Y:S01]  /*5d500*/  LDL.LU R3, [R1+0x3b4] ;  /* 0x0003b40001037983 */ /* 0x001ee20000300800 */
        /* <DEDUP_REMOVED lines=23> */
[----:B------:R-:W3:Y:S04]  /*5d680*/  LDL.LU R28, [R1+0x58] ;  /* 0x00005800011c7983 */ /* 0x000ee80000300800 */
[----:B--2---:R0:W-:Y:S01]  /*5d690*/  STS.U16 [R5+0xf100], R6 ;  /* 0x00f1000605007388 */ /* 0x0041e20000000400 */
[----:B------:R-:W2:Y:S02]  /*5d6a0*/  LDL.LU R7, [R1+0x40] ;  /* 0x0000400001077983 */ /* 0x000ea40000300800 */
[----:B----4-:R1:W-:Y:S01]  /*5d6b0*/  STS.U16 [R5+0xf900], R16 ;  /* 0x00f9001005007388 */ /* 0x0103e20000000400 */
[----:B0-----:R-:W4:Y:S01]  /*5d6c0*/  LDL.LU R6, [R1+0x24] ;  /* 0x0000240001067983 */ /* 0x001f220000300800 */
[----:B-1----:R-:W2:Y:S03]  /*5d6d0*/  LDL.LU R16, [R1+0x18] ;  /* 0x0000180001107983 */ /* 0x002ea60000300800 */
[----:B---3--:R0:W-:Y:S04]  /*5d6e0*/  STS.U16 [R5+0x10100], R3 ;  /* 0x0101000305007388 */ /* 0x0081e80000000400 */
[----:B0-----:R-:W3:Y:S04]  /*5d6f0*/  LDL.LU R3, [R1+0x7724] ;  /* 0x0077240001037983 */ /* 0x001ee80000300800 */
[----:B---3--:R0:W-:Y:S01]  /*5d700*/  STS.U16 [R5+0x10900], R3 ;  /* 0x0109000305007388 */ /* 0x0081e20000000400 */
[----:B------:R1:W-:Y:S02]  /*5d710*/  STS.U16 [R5+0x11100], R4 ;  /* 0x0111000405007388 */ /* 0x0003e40000000400 */
[----:B------:R3:W-:Y:S02]  /*5d720*/  STS.U16 [R5+0x11900], R20 ;  /* 0x0119001405007388 */ /* 0x0007e40000000400 */
[----:B------:R2:W-:Y:S01]  /*5d730*/  STS.U16 [R5+0x12100], R29 ;  /* 0x0121001d05007388 */ /* 0x0005e20000000400 */
[----:B0-----:R-:W4:Y:S01]  /*5d740*/  LDL.LU R3, [R1+0x7720] ;  /* 0x0077200001037983 */ /* 0x001f220000300800 */
[----:B-1----:R-:W4:Y:S02]  /*5d750*/  LDL.LU R4, [R1+0x771c] ;  /* 0x00771c0001047983 */ /* 0x002f240000300800 */
[----:B---3--:R-:W3:Y:S02]  /*5d760*/  LDL.LU R20, [R1+0x7718] ;  /* 0x0077180001147983 */ /* 0x008ee40000300800 */
[----:B--2---:R-:W2:Y:S02]  /*5d770*/  LDL.LU R29, [R1+0x7e8] ;  /* 0x0007e800011d7983 */ /* 0x004ea40000300800 */
        /* <DEDUP_REMOVED lines=19> */
[----:B0-----:R-:W2:Y:S04]  /*5d8b0*/  LDL.LU R29, [R1+0xe94] ;  /* 0x000e9400011d7983 */ /* 0x001ea80000300800 */
[----:B------:R-:W-:Y:S01]  /*5d8c0*/  STS.U16 [R5+0x1a900], R26 ;  /* 0x01a9001a05007388 */ /* 0x000fe20000000400 */
[----:B------:R0:W-:Y:S03]  /*5d8d0*/  STS.U16 [R5+0x1b100], R0 ;  /* 0x01b1000005007388 */ /* 0x0001e60000000400 */
[----:B0-----:R-:W0:Y:S01]  /*5d8e0*/  S2R R0, SR_TID.X ;  /* 0x0000000000007919 */ /* 0x001e220000002100 */
[----:B------:R-:W-:Y:S02]  /*5d8f0*/  STS.U16 [R5+0x1b900], R9 ;  /* 0x01b9000905007388 */ /* 0x000fe40000000400 */
[----:B------:R-:W-:Y:S02]  /*5d900*/  STS.U16 [R5+0x1c100], R8 ;  /* 0x01c1000805007388 */ /* 0x000fe40000000400 */
[----:B------:R0:W-:Y:S01]  /*5d910*/  STS.U16 [R5+0x1c900], R28 ;  /* 0x01c9001c05007388 */ /* 0x0001e20000000400 */
[----:B------:R-:W-:Y:S01]  /*5d920*/  STS.U16 [R5+0x1d100], R7 ;  /* 0x01d1000705007388 */ /* 0x000fe20000000400 */
[----:B----4-:R-:W-:Y:S02]  /*5d930*/  STS.U16 [R5+0x1d900], R6 ;  /* 0x01d9000605007388 */ /* 0x010fe40000000400 */
[----:B------:R-:W-:Y:S01]  /*5d940*/  STS.U16 [R5+0x1e100], R16 ;  /* 0x01e1001005007388 */ /* 0x000fe20000000400 */
[C---:B0-----:R-:W-:Y:S01]  /*5d950*/  LOP3.LUT R28, R0.reuse, 0x7f, RZ, 0xc0, !PT ;  /* 0x0000007f001c7812 */ /* 0x041fe200078ec0ff */
[----:B--2---:R0:W-:Y:S01]  /*5d960*/  STL [R1+0x7714], R29 ;  /* 0x0077141d01007387 */ /* 0x0041e20000100800 */
[----:B------:R-:W2:Y:S02]  /*5d970*/  LDL.LU R14, [R1+0x7cc] ;  /* 0x0007cc00010e7983 */ /* 0x000ea40000300800 */
        /* <DEDUP_REMOVED lines=8> */
[----:B------:R-:W2:Y:S01]  /*5da00*/  LDL.LU R13, [R1+0x630] ;  /* 0x00063000010d7983 */ /* 0x000ea20000300800 */
[----:B0-----:R-:W-:Y:S01]  /*5da10*/  LOP3.LUT R29, R0, 0x7f, RZ, 0xc0, !PT ;  /* 0x0000007f001d7812 */ /* 0x001fe200078ec0ff */
[----:B------:R-:W2:Y:S01]  /*5da20*/  LDL.LU R18, [R1+0x614] ;  /* 0x0006140001127983 */ /* 0x000ea20000300800 */
[----:B------:R-:W2:Y:S02]  /*5da30*/  LDL.LU R12, [R1+0x5f8] ;  /* 0x0005f800010c7983 */ /* 0x000ea40000300800 */
[----:B------:R-:W2:Y:S02]  /*5da40*/  LDL.LU R11, [R1+0x5dc] ;  /* 0x0005dc00010b7983 */ /* 0x000ea40000300800 */
[----:B------:R-:W2:Y:S01]  /*5da50*/  LDL.LU R10, [R1+0x5c0] ;  /* 0x0005c000010a7983 */ /* 0x000ea20000300800 */
[----:B------:R-:W2:Y:S01]  /*5da60*/  LDL.LU R22, [R1+0x4e4] ;  /* 0x0004e40001167983 */ /* 0x000ea20000300800 */
[----:B------:R-:W-:-:S02]  /*5da70*/  IMAD.SHL.U32 R29, R29, 0x2, RZ ;  /* 0x000000021d1d7824 */ /* 0x000fc400078e00ff */
[----:B------:R-:W2:Y:S02]  /*5da80*/  LDL.LU R24, [R1+0x4c8] ;  /* 0x0004c80001187983 */ /* 0x000ea40000300800 */
[----:B------:R-:W2:Y:S01]  /*5da90*/  LDL.LU R26, [R1+0x4ac] ;  /* 0x0004ac00011a7983 */ /* 0x000ea20000300800 */
[----:B------:R-:W2:Y:S01]  /*5daa0*/  LDL.LU R9, [R1+0x490] ;  /* 0x0004900001097983 */ /* 0x000ea20000300800 */
[----:B------:R-:W2:Y:S02]  /*5dab0*/  LDL.LU R8, [R1+0x474] ;  /* 0x0004740001087983 */ /* 0x000ea40000300800 */
[----:B------:R-:W2:Y:S01]  /*5dac0*/  LDL.LU R7, [R1+0x458] ;  /* 0x0004580001077983 */ /* 0x000ea20000300800 */
[----:B------:R-:W-:Y:S01]  /*5dad0*/  LOP3.LUT R29, R29, 0x10, RZ, 0x3c, !PT ;  /* 0x000000101d1d7812 */ /* 0x000fe200078e3cff */
[----:B------:R-:W2:Y:S01]  /*5dae0*/  LDL.LU R6, [R1+0x43c] ;  /* 0x00043c0001067983 */ /* 0x000ea20000300800 */
[----:B------:R-:W2:Y:S02]  /*5daf0*/  LDL.LU R5, [R1+0x420] ;  /* 0x0004200001057983 */ /* 0x000ea40000300800 */
[----:B------:R-:W2:Y:S02]  /*5db00*/  LDL.LU R16, [R1+0x404] ;  /* 0x0004040001107983 */ /* 0x000ea40000300800 */
[----:B------:R-:W-:Y:S01]  /*5db10*/  IMAD.SHL.U32 R0, R28, 0x2, RZ ;  /* 0x000000021c007824 */ /* 0x000fe200078e00ff */
[----:B------:R0:W-:Y:S04]  /*5db20*/  STL [R1+0x76fc], R28 ;  /* 0x0076fc1c01007387 */ /* 0x0001e80000100800 */
[----:B---3--:R1:W-:Y:S01]  /*5db30*/  STS.U16 [R29+0x1e900], R20 ;  /* 0x01e900141d007388 */ /* 0x0083e20000000400 */
[----:B------:R3:W-:Y:S02]  /*5db40*/  STS.U16 [R29+0x1f100], R4 ;  /* 0x01f100041d007388 */ /* 0x0007e40000000400 */
[----:B------:R3:W-:Y:S01]  /*5db50*/  STS.U16 [R29+0x1f900], R3 ;  /* 0x01f900031d007388 */ /* 0x0007e20000000400 */
[----:B0-----:R-:W2:Y:S01]  /*5db60*/  LDL.LU R28, [R1+0x800] ;  /* 0x00080000011c7983 */ /* 0x001ea20000300800 */
[----:B-1----:R-:W2:Y:S02]  /*5db70*/  LDL.LU R20, [R1+0x818] ;  /* 0x0008180001147983 */ /* 0x002ea40000300800 */
[----:B---3--:R-:W3:Y:S02]  /*5db80*/  LDL.LU R4, [R1+0xe4c] ;  /* 0x000e4c0001047983 */ /* 0x008ee40000300800 */
[----:B------:R-:W2:Y:S01]  /*5db90*/  LDL.LU R29, [R1+0x7714] ;  /* 0x00771400011d7983 */ /* 0x000ea20000300800 */
[----:B------:R-:W-:Y:S01]  /*5dba0*/  LOP3.LUT R0, R0, 0x20, RZ, 0x3c, !PT ;  /* 0x0000002000007812 */ /* 0x000fe200078e3cff */
[----:B------:R-:W3:Y:S04]  /*5dbb0*/  LDL.LU R3, [R1+0xe64] ;  /* 0x000e640001037983 */ /* 0x000ee80000300800 */
[----:B--2---:R0:W-:Y:S04]  /*5dbc0*/  STS.U16 [R0+0x200], R29 ;  /* 0x0002001d00007388 */ /* 0x0041e80000000400 */
[----:B0-----:R-:W2:Y:S04]  /*5dbd0*/  LDL.LU R29, [R1+0x7710] ;  /* 0x00771000011d7983 */ /* 0x001ea80000300800 */
[----:B--2---:R0:W-:Y:S01]  /*5dbe0*/  STS.U16 [R0+0xa00], R29 ;  /* 0x000a001d00007388 */ /* 0x0041e20000000400 */
[----:B---3--:R-:W-:Y:S02]  /*5dbf0*/  STS.U16 [R0+0x1200], R3 ;  /* 0x0012000300007388 */ /* 0x008fe40000000400 */
[----:B------:R-:W-:Y:S02]  /*5dc00*/  STS.U16 [R0+0x1a00], R4 ;  /* 0x001a000400007388 */ /* 0x000fe40000000400 */
[----:B------:R-:W-:Y:S01]  /*5dc10*/  STS.U16 [R0+0x2200], R20 ;  /* 0x0022001400007388 */ /* 0x000fe20000000400 */
[----:B------:R1:W-:Y:S04]  /*5dc20*/  STS.U16 [R0+0x2a00], R28 ;  /* 0x002a001c00007388 */ /* 0x0003e80000000400 */
[----:B0-----:R-:W2:Y:S04]  /*5dc30*/  LDL.LU R29, [R1+0x770c] ;  /* 0x00770c00011d7983 */ /* 0x001ea80000300800 */
[----:B-1----:R-:W3:Y:S04]  /*5dc40*/  LDL.LU R28, [R1+0x394] ;  /* 0x00039400011c7983 */ /* 0x002ee80000300800 */
[----:B---3--:R0:W-:Y:S04]  /*5dc50*/  STL [R1+0x7700], R28 ;  /* 0x0077001c01007387 */ /* 0x0081e80000100800 */
[----:B0-----:R-:W3:Y:S04]  /*5dc60*/  LDL.LU R28, [R1+0x3b0] ;  /* 0x0003b000011c7983 */ /* 0x001ee80000300800 */
[----:B---3--:R0:W-:Y:S04]  /*5dc70*/  STL [R1+0x7704], R28 ;  /* 0x0077041c01007387 */ /* 0x0081e80000100800 */
[----:B0-----:R-:W3:Y:S04]  /*5dc80*/  LDL.LU R28, [R1+0x3cc] ;  /* 0x0003cc00011c7983 */ /* 0x001ee80000300800 */
[----:B--2---:R-:W-:Y:S01]  /*5dc90*/  STS.U16 [R0+0x3200], R29 ;  /* 0x0032001d00007388 */ /* 0x004fe20000000400 */
        /* <DEDUP_REMOVED lines=23> */
[----:B---3--:R0:W-:Y:S04]  /*5de10*/  STL [R1+0x7708], R28 ;  /* 0x0077081c01007387 */ /* 0x0081e80000100800 */
        /* <DEDUP_REMOVED lines=28> */
[----:B--2---:R0:W-:Y:S04]  /*5dfe0*/  STS.U16 [R0+0xf200], R28 ;  /* 0x00f2001c00007388 */ /* 0x0041e80000000400 */
[----:B0-----:R-:W2:Y:S04]  /*5dff0*/  LDL.LU R28, [R1+0x7708] ;  /* 0x00770800011c7983 */ /* 0x001ea80000300800 */
[----:B--2---:R0:W-:Y:S04]  /*5e000*/  STS.U16 [R0+0xfa00], R28 ;  /* 0x00fa001c00007388 */ /* 0x0041e80000000400 */
[----:B0-----:R-:W2:Y:S04]  /*5e010*/  LDL.LU R28, [R1+0x7704] ;  /* 0x00770400011c7983 */ /* 0x001ea80000300800 */
[----:B--2---:R0:W-:Y:S04]  /*5e020*/  STS.U16 [R0+0x10200], R28 ;  /* 0x0102001c00007388 */ /* 0x0041e80000000400 */
[----:B0-----:R-:W2:Y:S04]  /*5e030*/  LDL.LU R28, [R1+0x7700] ;  /* 0x00770000011c7983 */ /* 0x001ea80000300800 */
[----:B--2---:R0:W-:Y:S01]  /*5e040*/  STS.U16 [R0+0x10a00], R28 ;  /* 0x010a001c00007388 */ /* 0x0041e20000000400 */
[----:B---3--:R1:W-:Y:S02]  /*5e050*/  STS.U16 [R0+0x11200], R6 ;  /* 0x0112000600007388 */ /* 0x0083e40000000400 */
[----:B----4-:R2:W-:Y:S02]  /*5e060*/  STS.U16 [R0+0x11a00], R5 ;  /* 0x011a000500007388 */ /* 0x0105e40000000400 */
[----:B------:R3:W-:Y:S01]  /*5e070*/  STS.U16 [R0+0x12200], R16 ;  /* 0x0122001000007388 */ /* 0x0007e20000000400 */
[----:B------:R3:W-:Y:S04]  /*5e080*/  STS.U16 [R0+0x12a00], R3 ;  /* 0x012a000300007388 */ /* 0x0007e80000000400 */
[----:B0-----:R-:W4:Y:S01]  /*5e090*/  LDL.LU R28, [R1+0x76fc] ;  /* 0x0076fc00011c7983 */ /* 0x001f220000300800 */
[----:B-1----:R-:W4:Y:S02]  /*5e0a0*/  LDL.LU R6, [R1+0x76f8] ;  /* 0x0076f80001067983 */ /* 0x002f240000300800 */
[----:B--2---:R-:W2:Y:S02]  /*5e0b0*/  LDL.LU R5, [R1+0x76f4] ;  /* 0x0076f40001057983 */ /* 0x004ea40000300800 */
[----:B---3--:R-:W3:Y:S01]  /*5e0c0*/  LDL.LU R16, [R1+0x76f0] ;  /* 0x0076f00001107983 */ /* 0x008ee20000300800 */
[----:B------:R-:W2:Y:S04]  /*5e0d0*/  LDL.LU R3, [R1+0x814] ;  /* 0x0008140001037983 */ /* 0x000ea80000300800 */
        /* <DEDUP_REMOVED lines=13> */
[----:B------:R-:W-:Y:S03]  /*5e1b0*/  STS.U16 [R0+0x19a00], R18 ;  /* 0x019a001200007388 */ /* 0x000fe60000000400 */
[----:B--2---:R0:W-:Y:S04]  /*5e1c0*/  STL [R1+0x76ec], R3 ;  /* 0x0076ec0301007387 */ /* 0x0041e80000100800 */
        /* <DEDUP_REMOVED lines=12> */
[----:B------:R-:W2:Y:S04]  /*5e290*/  LDL.LU R17, [R1+0x62c] ;  /* 0x00062c0001117983 */ /* 0x000ea80000300800 */
[----:B------:R0:W-:Y:S01]  /*5e2a0*/  STS.U16 [R0+0x1a200], R12 ;  /* 0x01a2000c00007388 */ /* 0x0001e20000000400 */
[----:B------:R-:W2:Y:S02]  /*5e2b0*/  LDL.LU R13, [R1+0x610] ;  /* 0x00061000010d7983 */ /* 0x000ea40000300800 */
[----:B------:R1:W-:Y:S02]  /*5e2c0*/  STS.U16 [R0+0x1aa00], R11 ;  /* 0x01aa000b00007388 */ /* 0x0003e40000000400 */
[----:B------:R-:W2:Y:S01]  /*5e2d0*/  LDL.LU R18, [R1+0x5f4] ;  /* 0x0005f40001127983 */ /* 0x000ea20000300800 */
[----:B------:R3:W-:Y:S01]  /*5e2e0*/  STS.U16 [R0+0x1b200], R10 ;  /* 0x01b2000a00007388 */ /* 0x0007e20000000400 */
[----:B------:R-:W-:Y:S02]  /*5e2f0*/  STS.U16 [R0+0x1ba00], R22 ;  /* 0x01ba001600007388 */ /* 0x000fe40000000400 */
[----:B------:R3:W-:Y:S02]  /*5e300*/  STS.U16 [R0+0x1c200], R24 ;  /* 0x01c2001800007388 */ /* 0x0007e40000000400 */
[----:B------:R3:W-:Y:S01]  /*5e310*/  STS.U16 [R0+0x1ca00], R26 ;  /* 0x01ca001a00007388 */ /* 0x0007e20000000400 */
[----:B0-----:R-:W2:Y:S01]  /*5e320*/  LDL.LU R12, [R1+0x5d8] ;  /* 0x0005d800010c7983 */ /* 0x001ea20000300800 */
[----:B-1----:R-:W2:Y:S03]  /*5e330*/  LDL.LU R11, [R1+0x4fc] ;  /* 0x0004fc00010b7983 */ /* 0x002ea60000300800 */
[----:B------:R0:W-:Y:S04]  /*5e340*/  STS.U16 [R0+0x1d200], R9 ;  /* 0x01d2000900007388 */ /* 0x0001e80000000400 */
[----:B---3--:R-:W3:Y:S01]  /*5e350*/  LDL.LU R10, [R1+0x4e0] ;  /* 0x0004e000010a7983 */ /* 0x008ee20000300800 */
[----:B------:R-:W3:Y:S02]  /*5e360*/  LDL.LU R24, [R1+0x4c4] ;  /* 0x0004c40001187983 */ /* 0x000ee40000300800 */
[----:B----4-:R-:W-:-:S02]  /*5e370*/  IMAD.SHL.U32 R22, R28, 0x2, RZ ;  /* 0x000000021c167824 */ /* 0x010fc400078e00ff */
[----:B------:R1:W-:Y:S01]  /*5e380*/  STS.U16 [R0+0x1da00], R8 ;  /* 0x01da000800007388 */ /* 0x0003e20000000400 */
[----:B------:R-:W4:Y:S04]  /*5e390*/  LDL.LU R26, [R1+0x4a8] ;  /* 0x0004a800011a7983 */ /* 0x000f280000300800 */
[----:B------:R1:W-:Y:S01]  /*5e3a0*/  STS.U16 [R0+0x1e200], R7 ;  /* 0x01e2000700007388 */ /* 0x0003e20000000400 */
[----:B------:R1:W-:Y:S03]  /*5e3b0*/  STS.U16 [R0+0x1ea00], R16 ;  /* 0x01ea001000007388 */ /* 0x0003e60000000400 */
[----:B0-----:R-:W3:Y:S01]  /*5e3c0*/  LDL.LU R9, [R1+0x48c] ;  /* 0x00048c0001097983 */ /* 0x001ee20000300800 */
[----:B------:R-:W-:-:S03]  /*5e3d0*/  LOP3.LUT R22, R22, 0x30, RZ, 0x3c, !PT ;  /* 0x0000003016167812 */ /* 0x000fc600078e3cff */
[----:B-1----:R-:W3:Y:S01]  /*5e3e0*/  LDL.LU R8, [R1+0x470] ;  /* 0x0004700001087983 */ /* 0x002ee20000300800 */
[----:B------:R-:W3:Y:S02]  /*5e3f0*/  LDL.LU R7, [R1+0x454] ;  /* 0x0004540001077983 */ /* 0x000ee40000300800 */
[----:B------:R-:W3:Y:S02]  /*5e400*/  LDL.LU R28, [R1+0x438] ;  /* 0x00043800011c7983 */ /* 0x000ee40000300800 */
[----:B------:R-:W3:Y:S01]  /*5e410*/  LDL.LU R16, [R1+0x82c] ;  /* 0x00082c0001107983 */ /* 0x000ee20000300800 */
[----:B------:R0:W-:Y:S01]  /*5e420*/  STS.U16 [R0+0x1f200], R5 ;  /* 0x01f2000500007388 */ /* 0x0001e20000000400 */
[----:B------:R1:W-:Y:S03]  /*5e430*/  STS.U16 [R0+0x1fa00], R6 ;  /* 0x01fa000600007388 */ /* 0x0003e60000000400 */
[----:B0-----:R-:W3:Y:S01]  /*5e440*/  LDL.LU R5, [R1+0xe60] ;  /* 0x000e600001057983 */ /* 0x001ee20000300800 */
[----:B-1----:R-:W3:Y:S02]  /*5e450*/  LDL.LU R6, [R1+0xe78] ;  /* 0x000e780001067983 */ /* 0x002ee40000300800 */
[----:B------:R-:W4:Y:S01]  /*5e460*/  LDL.LU R0, [R1+0x41c] ;  /* 0x00041c0001007983 */ /* 0x000f220000300800 */
[----:B--2---:R0:W-:Y:S04]  /*5e470*/  STS.U16 [R22+0x300], R3 ;  /* 0x0003000316007388 */ /* 0x0041e80000000400 */
[----:B0-----:R-:W2:Y:S04]  /*5e480*/  LDL.LU R3, [R1+0x76ec] ;  /* 0x0076ec0001037983 */ /* 0x001ea80000300800 */
[----:B---3--:R-:W-:Y:S01]  /*5e490*/  STS.U16 [R22+0xb00], R6 ;  /* 0x000b000616007388 */ /* 0x008fe20000000400 */
[----:B------:R-:W-:Y:S02]  /*5e4a0*/  STS.U16 [R22+0x1300], R5 ;  /* 0x0013000516007388 */ /* 0x000fe40000000400 */
[----:B------:R-:W-:Y:S01]  /*5e4b0*/  STS.U16 [R22+0x1b00], R16 ;  /* 0x001b001016007388 */ /* 0x000fe20000000400 */
[----:B--2---:R-:W-:Y:S01]  /*5e4c0*/  STS.U16 [R22+0x2300], R3 ;  /* 0x0023000316007388 */ /* 0x004fe20000000400 */
        /* <DEDUP_REMOVED lines=17> */
[----:B------:R0:W-:Y:S02]  /*5e5e0*/  STS.U16 [R22+0xb300], R24 ;  /* 0x00b3001816007388 */ /* 0x0001e40000000400 */
[----:B----4-:R1:W-:Y:S01]  /*5e5f0*/  STS.U16 [R22+0xbb00], R26 ;  /* 0x00bb001a16007388 */ /* 0x0103e20000000400 */
[----:B------:R2:W-:Y:S04]  /*5e600*/  STS.U16 [R22+0xc300], R9 ;  /* 0x00c3000916007388 */ /* 0x0005e80000000400 */
[----:B0-----:R-:W3:Y:S01]  /*5e610*/  LDL.LU R24, [R1+0x400] ;  /* 0x0004000001187983 */ /* 0x001ee20000300800 */
[----:B-1----:R-:W4:Y:S02]  /*5e620*/  LDL.LU R26, [R1+0x3e4] ;  /* 0x0003e400011a7983 */ /* 0x002f240000300800 */
[----:B--2---:R-:W2:Y:S02]  /*5e630*/  LDL.LU R9, [R1+0x3ac] ;  /* 0x0003ac0001097983 */ /* 0x004ea40000300800 */
[----:B------:R-:W-:Y:S01]  /*5e640*/  STS.U16 [R22+0xcb00], R8 ;  /* 0x00cb000816007388 */ /* 0x000fe20000000400 */
[----:B------:R-:W-:Y:S01]  /*5e650*/  STS.U16 [R22+0xd300], R7 ;  /* 0x00d3000716007388 */ /* 0x000fe20000000400 */
[----:B------:R-:W-:Y:S02]  /*5e660*/  STS.U16 [R22+0xdb00], R28 ;  /* 0x00db001c16007388 */ /* 0x000fe40000000400 */
[----:B------:R-:W-:Y:S01]  /*5e670*/  STS.U16 [R22+0xe300], R0 ;  /* 0x00e3000016007388 */ /* 0x000fe20000000400 */
        /* <DEDUP_REMOVED lines=25> */
[----:B---3--:R0:W-:Y:S04]  /*5e810*/  STS.U16 [R22+0xeb00], R24 ;  /* 0x00eb001816007388 */ /* 0x0081e80000000400 */
[----:B------:R-:W3:Y:S01]  /*5e820*/  LDL.LU R11, [R1+0x6c] ;  /* 0x00006c00010b7983 */ /* 0x000ee20000300800 */
[----:B----4-:R1:W-:Y:S03]  /*5e830*/  STS.U16 [R22+0xf300], R26 ;  /* 0x00f3001a16007388 */ /* 0x0103e60000000400 */
[----:B0-----:R-:W3:Y:S01]  /*5e840*/  LDL.LU R24, [R1+0x50] ;  /* 0x0000500001187983 */ /* 0x001ee20000300800 */
[----:B------:R-:W3:Y:S02]  /*5e850*/  LDL.LU R10, [R1+0x34] ;  /* 0x00003400010a7983 */ /* 0x000ee40000300800 */
[----:B-1----:R-:W3:Y:S01]  /*5e860*/  LDL.LU R26, [R1+0x1c] ;  /* 0x00001c00011a7983 */ /* 0x002ee20000300800 */
[----:B--2---:R0:W-:Y:S04]  /*5e870*/  STS.U16 [R22+0xfb00], R9 ;  /* 0x00fb000916007388 */ /* 0x0041e80000000400 */
[----:B0-----:R-:W2:Y:S04]  /*5e880*/  LDL.LU R9, [R1+0x76e8] ;  /* 0x0076e80001097983 */ /* 0x001ea80000300800 */
[----:B--2---:R0:W-:Y:S01]  /*5e890*/  STS.U16 [R22+0x10300], R9 ;  /* 0x0103000916007388 */ /* 0x0041e20000000400 */
[----:B------:R1:W-:Y:S02]  /*5e8a0*/  STS.U16 [R22+0x10b00], R8 ;  /* 0x010b000816007388 */ /* 0x0003e40000000400 */
[----:B------:R2:W-:Y:S02]  /*5e8b0*/  STS.U16 [R22+0x11300], R7 ;  /* 0x0113000716007388 */ /* 0x0005e40000000400 */
        /* <DEDUP_REMOVED lines=26> */
[----:B0-----:R-:W2:Y:S04]  /*5ea60*/  LDL.LU R6, [R1+0xe8c] ;  /* 0x000e8c0001067983 */ /* 0x001ea80000300800 */
[----:B------:R-:W0:Y:S01]  /*5ea70*/  S2R R0, SR_TID.X ;  /* 0x0000000000007919 */ /* 0x000e220000002100 */
[----:B------:R-:W-:Y:S02]  /*5ea80*/  STS.U16 [R22+0x1bb00], R12 ;  /* 0x01bb000c16007388 */ /* 0x000fe40000000400 */
[----:B------:R-:W-:Y:S02]  /*5ea90*/  STS.U16 [R22+0x1c300], R11 ;  /* 0x01c3000b16007388 */ /* 0x000fe40000000400 */
[----:B------:R0:W-:Y:S01]  /*5eaa0*/  STS.U16 [R22+0x1cb00], R24 ;  /* 0x01cb001816007388 */ /* 0x0001e20000000400 */
[----:B------:R-:W-:Y:S01]  /*5eab0*/  STS.U16 [R22+0x1d300], R10 ;  /* 0x01d3000a16007388 */ /* 0x000fe20000000400 */
[----:B------:R-:W-:Y:S01]  /*5eac0*/  STS.U16 [R22+0x1db00], R26 ;  /* 0x01db001a16007388 */ /* 0x000fe20000000400 */
[C---:B0-----:R-:W-:Y:S01]  /*5ead0*/  LOP3.LUT R24, R0.reuse, 0x7f, RZ, 0xc0, !PT ;  /* 0x0000007f00187812 */ /* 0x041fe200078ec0ff */
[----:B------:R-:W-:Y:S01]  /*5eae0*/  LOP3.LUT R0, R0, 0x7f, RZ, 0xc0, !PT ;  /* 0x0000007f00007812 */ /* 0x000fe200078ec0ff */
[----:B--2---:R0:W-:Y:S01]  /*5eaf0*/  STL [R1+0x76d4], R6 ;  /* 0x0076d40601007387 */ /* 0x0041e20000100800 */
        /* <DEDUP_REMOVED lines=12> */
[----:B0-----:R-:W-:-:S02]  /*5ebc0*/  IMAD.SHL.U32 R6, R0, 0x2, RZ ;  /* 0x0000000200067824 */ /* 0x001fc400078e00ff */
        /* <DEDUP_REMOVED lines=9> */
[----:B------:R-:W2:Y:S01]  /*5ec60*/  LDL.LU R22, [R1+0x434] ;  /* 0x0004340001167983 */ /* 0x000ea20000300800 */
[----:B------:R-:W2:Y:S04]  /*5ec70*/  LDL.LU R26, [R1+0x418] ;  /* 0x00041800011a7983 */ /* 0x000ea80000300800 */
[----:B---3--:R0:W-:Y:S01]  /*5ec80*/  STS.U16 [R6+0x1e300], R28 ;  /* 0x01e3001c06007388 */ /* 0x0081e20000000400 */
[----:B------:R-:W-:-:S02]  /*5ec90*/  IMAD.SHL.U32 R0, R24, 0x2, RZ ;  /* 0x0000000218007824 */ /* 0x000fc400078e00ff */
[----:B------:R-:W-:Y:S02]  /*5eca0*/  STS.U16 [R6+0x1eb00], R7 ;  /* 0x01eb000706007388 */ /* 0x000fe40000000400 */
[----:B----4-:R-:W-:Y:S01]  /*5ecb0*/  STS.U16 [R6+0x1f300], R8 ;  /* 0x01f3000806007388 */ /* 0x010fe20000000400 */
[----:B------:R-:W-:Y:S04]  /*5ecc0*/  STS.U16 [R6+0x1fb00], R9 ;  /* 0x01fb000906007388 */ /* 0x000fe80000000400 */
[----:B0-----:R-:W3:Y:S01]  /*5ecd0*/  LDL.LU R28, [R1+0x7f8] ;  /* 0x0007f800011c7983 */ /* 0x001ee20000300800 */
[----:B------:R0:W-:Y:S03]  /*5ece0*/  STL [R1+0x76c0], R24 ;  /* 0x0076c01801007387 */ /* 0x0001e60000100800 */
[----:B0-----:R-:W4:Y:S01]  /*5ecf0*/  LDL.LU R24, [R1+0x810] ;  /* 0x0008100001187983 */ /* 0x001f220000300800 */
[----:B------:R-:W2:Y:S02]  /*5ed00*/  LDL.LU R7, [R1+0x828] ;  /* 0x0008280001077983 */ /* 0x000ea40000300800 */
[----:B------:R-:W2:Y:S02]  /*5ed10*/  LDL.LU R8, [R1+0xe5c] ;  /* 0x000e5c0001087983 */ /* 0x000ea40000300800 */
[----:B------:R-:W2:Y:S01]  /*5ed20*/  LDL.LU R6, [R1+0x76d4] ;  /* 0x0076d40001067983 */ /* 0x000ea20000300800 */
[----:B------:R-:W3:Y:S01]  /*5ed30*/  LDL.LU R9, [R1+0xe74] ;  /* 0x000e740001097983 */ /* 0x000ee20000300800 */
[----:B------:R-:W-:-:S05]  /*5ed40*/  LOP3.LUT R0, R0, 0x40, RZ, 0x3c, !PT ;  /* 0x0000004000007812 */ /* 0x000fca00078e3cff */
[----:B--2---:R0:W-:Y:S01]  /*5ed50*/  STS.U16 [R0+0x400], R6 ;  /* 0x0004000600007388 */ /* 0x0041e20000000400 */
[----:B---3--:R-:W-:Y:S02]  /*5ed60*/  STS.U16 [R0+0xc00], R9 ;  /* 0x000c000900007388 */ /* 0x008fe40000000400 */
[----:B------:R-:W-:Y:S02]  /*5ed70*/  STS.U16 [R0+0x1400], R8 ;  /* 0x0014000800007388 */ /* 0x000fe40000000400 */
[----:B------:R-:W-:Y:S01]  /*5ed80*/  STS.U16 [R0+0x1c00], R7 ;  /* 0x001c000700007388 */ /* 0x000fe20000000400 */
[----:B----4-:R1:W-:Y:S04]  /*5ed90*/  STS.U16 [R0+0x2400], R24 ;  /* 0x0024001800007388 */ /* 0x0103e80000000400 */
[----:B0-----:R-:W2:Y:S04]  /*5eda0*/  LDL.LU R6, [R1+0x76d0] ;  /* 0x0076d00001067983 */ /* 0x001ea80000300800 */
[----:B-1----:R-:W3:Y:S04]  /*5edb0*/  LDL.LU R24, [R1+0x3a8] ;  /* 0x0003a80001187983 */ /* 0x002ee80000300800 */
[----:B---3--:R0:W-:Y:S04]  /*5edc0*/  STL [R1+0x76c4], R24 ;  /* 0x0076c41801007387 */ /* 0x0081e80000100800 */
[----:B0-----:R-:W3:Y:S04]  /*5edd0*/  LDL.LU R24, [R1+0x3c4] ;  /* 0x0003c40001187983 */ /* 0x001ee80000300800 */
[----:B---3--:R0:W-:Y:S04]  /*5ede0*/  STL [R1+0x76c8], R24 ;  /* 0x0076c81801007387 */ /* 0x0081e80000100800 */
[----:B0-----:R-:W3:Y:S01]  /*5edf0*/  LDL.LU R24, [R1+0x3e0] ;  /* 0x0003e00001187983 */ /* 0x001ee20000300800 */
[----:B------:R-:W-:Y:S02]  /*5ee00*/  STS.U16 [R0+0x2c00], R28 ;  /* 0x002c001c00007388 */ /* 0x000fe40000000400 */
[----:B--2---:R-:W-:Y:S02]  /*5ee10*/  STS.U16 [R0+0x3400], R6 ;  /* 0x0034000600007388 */ /* 0x004fe40000000400 */
        /* <DEDUP_REMOVED lines=24> */
[----:B------:R-:W4:Y:S01]  /*5efa0*/  LDL.LU R11, [R1+0x370] ;  /* 0x00037000010b7983 */ /* 0x000f220000300800 */
[----:B------:R0:W-:Y:S01]  /*5efb0*/  STS.U16 [R0+0xe400], R26 ;  /* 0x00e4001a00007388 */ /* 0x0001e20000000400 */
[----:B------:R-:W3:Y:S03]  /*5efc0*/  LDL.LU R10, [R1+0x354] ;  /* 0x00035400010a7983 */ /* 0x000ee60000300800 */
        /* <DEDUP_REMOVED lines=63> */
[----:B--2---:R0:W-:Y:S04]  /*5f3c0*/  STS.U16 [R0+0x1e400], R26 ;  /* 0x01e4001a00007388 */ /* 0x0041e80000000400 */
        /* <DEDUP_REMOVED lines=23> */
[----:B---3--:R0:W-:Y:S01]  /*5f540*/  STS.U16 [R0+0x1ec00], R10 ;  /* 0x01ec000a00007388 */ /* 0x0081e20000000400 */
[----:B------:R1:W-:Y:S02]  /*5f550*/  STS.U16 [R0+0x1f400], R11 ;  /* 0x01f4000b00007388 */ /* 0x0003e40000000400 */
[----:B----4-:R3:W-:Y:S01]  /*5f560*/  STS.U16 [R0+0x1fc00], R12 ;  /* 0x01fc000c00007388 */ /* 0x0107e20000000400 */
[----:B0-----:R-:W4:Y:S01]  /*5f570*/  LDL.LU R10, [R1+0xe58] ;  /* 0x000e5800010a7983 */ /* 0x001f220000300800 */
[----:B-1----:R-:W2:Y:S02]  /*5f580*/  LDL.LU R11, [R1+0xe70] ;  /* 0x000e7000010b7983 */ /* 0x002ea40000300800 */
[----:B---3--:R-:W3:Y:S02]  /*5f590*/  LDL.LU R12, [R1+0xe88] ;  /* 0x000e8800010c7983 */ /* 0x008ee40000300800 */
[----:B------:R-:W-:-:S02]  /*5f5a0*/  IMAD.SHL.U32 R17, R24, 0x2, RZ ;  /* 0x0000000218117824 */ /* 0x000fc400078e00ff */
[----:B------:R-:W4:Y:S01]  /*5f5b0*/  LDL.LU R24, [R1+0x44c] ;  /* 0x00044c0001187983 */ /* 0x000f220000300800 */
[----:B------:R-:W4:Y:S02]  /*5f5c0*/  LDL.LU R0, [R1+0x430] ;  /* 0x0004300001007983 */ /* 0x000f240000300800 */
[----:B------:R-:W-:-:S05]  /*5f5d0*/  LOP3.LUT R17, R17, 0x50, RZ, 0x3c, !PT ;  /* 0x0000005011117812 */ /* 0x000fca00078e3cff */
[----:B---3--:R-:W-:Y:S01]  /*5f5e0*/  STS.U16 [R17+0x500], R12 ;  /* 0x0005000c11007388 */ /* 0x008fe20000000400 */
[----:B--2---:R-:W-:Y:S02]  /*5f5f0*/  STS.U16 [R17+0xd00], R11 ;  /* 0x000d000b11007388 */ /* 0x004fe40000000400 */
[----:B----4-:R-:W-:Y:S01]  /*5f600*/  STS.U16 [R17+0x1500], R10 ;  /* 0x0015000a11007388 */ /* 0x010fe20000000400 */
[----:B------:R-:W-:Y:S04]  /*5f610*/  STS.U16 [R17+0x1d00], R26 ;  /* 0x001d001a11007388 */ /* 0x000fe80000000400 */
        /* <DEDUP_REMOVED lines=17> */
[----:B------:R0:W-:Y:S02]  /*5f730*/  STS.U16 [R17+0xad00], R19 ;  /* 0x00ad001311007388 */ /* 0x0001e40000000400 */
[----:B------:R1:W-:Y:S02]  /*5f740*/  STS.U16 [R17+0xb500], R18 ;  /* 0x00b5001211007388 */ /* 0x0003e40000000400 */
[----:B------:R-:W-:Y:S01]  /*5f750*/  STS.U16 [R17+0xbd00], R21 ;  /* 0x00bd001511007388 */ /* 0x000fe20000000400 */
[----:B------:R-:W-:Y:S01]  /*5f760*/  STS.U16 [R17+0xc500], R13 ;  /* 0x00c5000d11007388 */ /* 0x000fe20000000400 */
[----:B------:R2:W-:Y:S03]  /*5f770*/  STS.U16 [R17+0xcd00], R22 ;  /* 0x00cd001611007388 */ /* 0x0005e60000000400 */
[----:B0-----:R-:W3:Y:S01]  /*5f780*/  LDL.LU R19, [R1+0x414] ;  /* 0x0004140001137983 */ /* 0x001ee20000300800 */
[----:B-1----:R-:W4:Y:S03]  /*5f790*/  LDL.LU R18, [R1+0x3f8] ;  /* 0x0003f80001127983 */ /* 0x002f260000300800 */
[----:B--2---:R-:W2:Y:S01]  /*5f7a0*/  LDL.LU R22, [R1+0x3dc] ;  /* 0x0003dc0001167983 */ /* 0x004ea20000300800 */
[----:B------:R-:W2:Y:S02]  /*5f7b0*/  LDL.LU R27, [R1+0x3c0] ;  /* 0x0003c000011b7983 */ /* 0x000ea40000300800 */
[----:B------:R-:W2:Y:S02]  /*5f7c0*/  LDL.LU R21, [R1+0x3a4] ;  /* 0x0003a40001157983 */ /* 0x000ea40000300800 */
[----:B------:R0:W-:Y:S01]  /*5f7d0*/  STS.U16 [R17+0xd500], R24 ;  /* 0x00d5001811007388 */ /* 0x0001e20000000400 */
[----:B------:R-:W2:Y:S04]  /*5f7e0*/  LDL.LU R13, [R1+0x388] ;  /* 0x00038800010d7983 */ /* 0x000ea80000300800 */
[----:B------:R1:W-:Y:S04]  /*5f7f0*/  STS.U16 [R17+0xdd00], R0 ;  /* 0x00dd000011007388 */ /* 0x0003e80000000400 */
[----:B0-----:R-:W2:Y:S01]  /*5f800*/  LDL.LU R24, [R1+0x36c] ;  /* 0x00036c0001187983 */ /* 0x001ea20000300800 */
[----:B-1----:R-:W2:Y:S02]  /*5f810*/  LDL.LU R0, [R1+0x350] ;  /* 0x0003500001007983 */ /* 0x002ea40000300800 */
        /* <DEDUP_REMOVED lines=19> */
[----:B------:R-:W2:Y:S03]  /*5f950*/  LDL.LU R23, [R1+0x64] ;  /* 0x0000640001177983 */ /* 0x000ea60000300800 */
[----:B---3--:R-:W-:Y:S01]  /*5f960*/  STS.U16 [R17+0xe500], R19 ;  /* 0x00e5001311007388 */ /* 0x008fe20000000400 */
[----:B----4-:R0:W-:Y:S03]  /*5f970*/  STS.U16 [R17+0xed00], R18 ;  /* 0x00ed001211007388 */ /* 0x0101e60000000400 */
[----:B--2---:R1:W-:Y:S01]  /*5f980*/  STS.U16 [R17+0xf500], R22 ;  /* 0x00f5001611007388 */ /* 0x0043e20000000400 */
[----:B------:R2:W-:Y:S02]  /*5f990*/  STS.U16 [R17+0xfd00], R27 ;  /* 0x00fd001b11007388 */ /* 0x0005e40000000400 */
[----:B------:R3:W-:Y:S01]  /*5f9a0*/  STS.U16 [R17+0x10500], R21 ;  /* 0x0105001511007388 */ /* 0x0007e20000000400 */
[----:B0-----:R-:W4:Y:S01]  /*5f9b0*/  LDL.LU R18, [R1+0x48] ;  /* 0x0000480001127983 */ /* 0x001f220000300800 */
[----:B------:R-:W4:Y:S03]  /*5f9c0*/  LDL.LU R19, [R1+0x2c] ;  /* 0x00002c0001137983 */ /* 0x000f260000300800 */
[----:B-1----:R-:W4:Y:S04]  /*5f9d0*/  LDL.LU R22, [R1+0xc] ;  /* 0x00000c0001167983 */ /* 0x002f280000300800 */
[----:B------:R0:W-:Y:S04]  /*5f9e0*/  STS.U16 [R17+0x10d00], R13 ;  /* 0x010d000d11007388 */ /* 0x0001e80000000400 */
[----:B--2---:R-:W2:Y:S01]  /*5f9f0*/  LDL.LU R27, [R1+0x76ac] ;  /* 0x0076ac00011b7983 */ /* 0x004ea20000300800 */
[----:B---3--:R-:W3:Y:S02]  /*5fa00*/  LDL.LU R21, [R1+0x76a8] ;  /* 0x0076a80001157983 */ /* 0x008ee40000300800 */
[----:B------:R1:W-:Y:S02]  /*5fa10*/  STS.U16 [R17+0x11500], R24 ;  /* 0x0115001811007388 */ /* 0x0003e40000000400 */
[----:B------:R1:W-:Y:S01]  /*5fa20*/  STS.U16 [R17+0x11d00], R0 ;  /* 0x011d000011007388 */ /* 0x0003e20000000400 */
[----:B------:R1:W-:Y:S04]  /*5fa30*/  STS.U16 [R17+0x12500], R12 ;  /* 0x0125000c11007388 */ /* 0x0003e80000000400 */
[----:B0-----:R-:W2:Y:S01]  /*5fa40*/  LDL.LU R13, [R1+0x76a4] ;  /* 0x0076a400010d7983 */ /* 0x001ea20000300800 */
[----:B-1----:R-:W2:Y:S03]  /*5fa50*/  LDL.LU R24, [R1+0x76a0] ;  /* 0x0076a00001187983 */ /* 0x002ea60000300800 */
[----:B------:R-:W2:Y:S01]  /*5fa60*/  LDL.LU R0, [R1+0x769c] ;  /* 0x00769c0001007983 */ /* 0x000ea20000300800 */
[----:B------:R-:W2:Y:S02]  /*5fa70*/  LDL.LU R12, [R1+0x7d8] ;  /* 0x0007d800010c7983 */ /* 0x000ea40000300800 */
        /* <DEDUP_REMOVED lines=17> */
[----:B--2---:R0:W-:Y:S04]  /*5fb90*/  STL [R1+0x7694], R12 ;  /* 0x0076940c01007387 */ /* 0x0041e80000100800 */
[----:B0-----:R-:W2:Y:S04]  /*5fba0*/  LDL.LU R12, [R1+0xe84] ;  /* 0x000e8400010c7983 */ /* 0x001ea80000300800 */
[----:B------:R0:W-:Y:S04]  /*5fbb0*/  STS.U16 [R17+0x1b500], R0 ;  /* 0x01b5000011007388 */ /* 0x0001e80000000400 */
[----:B0-----:R-:W0:Y:S01]  /*5fbc0*/  S2R R0, SR_TID.X ;  /* 0x0000000000007919 */ /* 0x001e220000002100 */
[----:B------:R-:W-:Y:S02]  /*5fbd0*/  STS.U16 [R17+0x1bd00], R25 ;  /* 0x01bd001911007388 */ /* 0x000fe40000000400 */
[----:B------:R-:W-:Y:S02]  /*5fbe0*/  STS.U16 [R17+0x1c500], R23 ;  /* 0x01c5001711007388 */ /* 0x000fe40000000400 */
[----:B----4-:R0:W-:Y:S01]  /*5fbf0*/  STS.U16 [R17+0x1cd00], R18 ;  /* 0x01cd001211007388 */ /* 0x0101e20000000400 */
[----:B------:R-:W-:Y:S01]  /*5fc00*/  STS.U16 [R17+0x1d500], R19 ;  /* 0x01d5001311007388 */ /* 0x000fe20000000400 */
[----:B------:R-:W-:Y:S01]  /*5fc10*/  STS.U16 [R17+0x1dd00], R22 ;  /* 0x01dd001611007388 */ /* 0x000fe20000000400 */
[C---:B0-----:R-:W-:Y:S01]  /*5fc20*/  LOP3.LUT R18, R0.reuse, 0x7f, RZ, 0xc0, !PT ;  /* 0x0000007f00127812 */ /* 0x041fe200078ec0ff */
[----:B------:R-:W-:Y:S01]  /*5fc30*/  LOP3.LUT R0, R0, 0x7f, RZ, 0xc0, !PT ;  /* 0x0000007f00007812 */ /* 0x000fe200078ec0ff */
        /* <DEDUP_REMOVED lines=25> */
[----:B------:R0:W-:Y:S01]  /*5fdd0*/  STS.U16 [R12+0x1e500], R24 ;  /* 0x01e500180c007388 */ /* 0x0001e20000000400 */
[----:B------:R-:W-:-:S02]  /*5fde0*/  IMAD.SHL.U32 R0, R18, 0x2, RZ ;  /* 0x0000000212007824 */ /* 0x000fc400078e00ff */
[----:B------:R-:W-:Y:S02]  /*5fdf0*/  STS.U16 [R12+0x1ed00], R13 ;  /* 0x01ed000d0c007388 */ /* 0x000fe40000000400 */
[----:B---3--:R-:W-:Y:S01]  /*5fe00*/  STS.U16 [R12+0x1f500], R21 ;  /* 0x01f500150c007388 */ /* 0x008fe20000000400 */
[----:B------:R-:W-:Y:S04]  /*5fe10*/  STS.U16 [R12+0x1fd00], R27 ;  /* 0x01fd001b0c007388 */ /* 0x000fe80000000400 */
[----:B0-----:R-:W3:Y:S01]  /*5fe20*/  LDL.LU R24, [R1+0x7f0] ;  /* 0x0007f00001187983 */ /* 0x001ee20000300800 */
[----:B------:R0:W-:Y:S03]  /*5fe30*/  STL [R1+0x7684], R18 ;  /* 0x0076841201007387 */ /* 0x0001e60000100800 */
[----:B0-----:R-:W2:Y:S01]  /*5fe40*/  LDL.LU R18, [R1+0x808] ;  /* 0x0008080001127983 */ /* 0x001ea20000300800 */
        /* <DEDUP_REMOVED lines=19> */
[----:B----4-:R-:W-:Y:S01]  /*5ff80*/  STS.U16 [R0+0x4600], R10 ;  /* 0x0046000a00007388 */ /* 0x010fe20000000400 */
        /* <DEDUP_REMOVED lines=107> */
[----:B---3--:R0:W-:Y:S01]  /*60640*/  STS.U16 [R0+0x1ee00], R17 ;  /* 0x01ee001100007388 */ /* 0x0081e20000000400 */
[----:B------:R1:W-:Y:S02]  /*60650*/  STS.U16 [R0+0x1f600], R23 ;  /* 0x01f6001700007388 */ /* 0x0003e40000000400 */
[----:B----4-:R3:W-:Y:S01]  /*60660*/  STS.U16 [R0+0x1fe00], R29 ;  /* 0x01fe001d00007388 */ /* 0x0107e20000000400 */
[----:B0-----:R-:W4:Y:S01]  /*60670*/  LDL.LU R17, [R1+0xe50] ;  /* 0x000e500001117983 */ /* 0x001f220000300800 */
[----:B-1----:R-:W2:Y:S02]  /*60680*/  LDL.LU R23, [R1+0xe68] ;  /* 0x000e680001177983 */ /* 0x002ea40000300800 */
[----:B---3--:R-:W3:Y:S02]  /*60690*/  LDL.LU R29, [R1+0xe80] ;  /* 0x000e8000011d7983 */ /* 0x008ee40000300800 */
[----:B------:R-:W2:Y:S01]  /*606a0*/  LDL.LU R16, [R1+0x4d0] ;  /* 0x0004d00001107983 */ /* 0x000ea20000300800 */
[----:B------:R-:W4:Y:S01]  /*606b0*/  LDL.LU R3, [R1+0x4b4] ;  /* 0x0004b40001037983 */ /* 0x000f220000300800 */
[----:B------:R-:W4:Y:S02]  /*606c0*/  LDL.LU R4, [R1+0x498] ;  /* 0x0004980001047983 */ /* 0x000f240000300800 */
[----:B------:R-:W4:Y:S02]  /*606d0*/  LDL.LU R25, [R1+0x47c] ;  /* 0x00047c0001197983 */ /* 0x000f240000300800 */
[----:B------:R-:W-:Y:S01]  /*606e0*/  IMAD.SHL.U32 R2, R18, 0x2, RZ ;  /* 0x0000000212027824 */ /* 0x000fe200078e00ff */
[----:B------:R-:W4:Y:S01]  /*606f0*/  LDL.LU R19, [R1+0x460] ;  /* 0x0004600001137983 */ /* 0x000f220000300800 */
[----:B------:R-:W4:Y:S02]  /*60700*/  LDL.LU R18, [R1+0x444] ;  /* 0x0004440001127983 */ /* 0x000f240000300800 */
[----:B------:R-:W4:Y:S01]  /*60710*/  LDL.LU R0, [R1+0x428] ;  /* 0x0004280001007983 */ /* 0x000f220000300800 */
        /* <DEDUP_REMOVED lines=20> */
[----:B------:R1:W-:Y:S01]  /*60860*/  STS.U16 [R2+0x9f00], R14 ;  /* 0x009f000e02007388 */ /* 0x0003e20000000400 */
[----:B------:R2:W-:Y:S01]  /*60870*/  STS.U16 [R2+0xa700], R15 ;  /* 0x00a7000f02007388 */ /* 0x0005e20000000400 */
[----:B------:R-:W-:Y:S02]  /*60880*/  STS.U16 [R2+0xaf00], R16 ;  /* 0x00af001002007388 */ /* 0x000fe40000000400 */
[----:B------:R-:W-:Y:S02]  /*60890*/  STS.U16 [R2+0xb700], R3 ;  /* 0x00b7000302007388 */ /* 0x000fe40000000400 */
[----:B------:R-:W-:Y:S01]  /*608a0*/  STS.U16 [R2+0xbf00], R4 ;  /* 0x00bf000402007388 */ /* 0x000fe20000000400 */
[----:B------:R3:W-:Y:S01]  /*608b0*/  STS.U16 [R2+0xc700], R25 ;  /* 0x00c7001902007388 */ /* 0x0007e20000000400 */
[----:B------:R3:W-:Y:S03]  /*608c0*/  STS.U16 [R2+0xcf00], R19 ;  /* 0x00cf001302007388 */ /* 0x0007e60000000400 */
[----:B0-----:R-:W4:Y:S01]  /*608d0*/  LDL.LU R20, [R1+0x40c] ;  /* 0x00040c0001147983 */ /* 0x001f220000300800 */
[----:B-1----:R-:W4:Y:S02]  /*608e0*/  LDL.LU R14, [R1+0x3f0] ;  /* 0x0003f000010e7983 */ /* 0x002f240000300800 */
[----:B--2---:R-:W2:Y:S02]  /*608f0*/  LDL.LU R15, [R1+0x3d4] ;  /* 0x0003d400010f7983 */ /* 0x004ea40000300800 */
[----:B------:R0:W-:Y:S01]  /*60900*/  STS.U16 [R2+0xd700], R18 ;  /* 0x00d7001202007388 */ /* 0x0001e20000000400 */
[----:B------:R1:W-:Y:S04]  /*60910*/  STS.U16 [R2+0xdf00], R0 ;  /* 0x00df000002007388 */ /* 0x0003e80000000400 */
[----:B---3--:R-:W3:Y:S01]  /*60920*/  LDL.LU R25, [R1+0x3b8] ;  /* 0x0003b80001197983 */ /* 0x008ee20000300800 */
[----:B------:R-:W3:Y:S03]  /*60930*/  LDL.LU R19, [R1+0x39c] ;  /* 0x00039c0001137983 */ /* 0x000ee60000300800 */
[----:B0-----:R-:W3:Y:S01]  /*60940*/  LDL.LU R18, [R1+0x380] ;  /* 0x0003800001127983 */ /* 0x001ee20000300800 */
[----:B-1----:R-:W3:Y:S02]  /*60950*/  LDL.LU R0, [R1+0x364] ;  /* 0x0003640001007983 */ /* 0x002ee40000300800 */
        /* <DEDUP_REMOVED lines=20> */
[----:B------:R-:W3:Y:S01]  /*60aa0*/  LDL.LU R4, [R1+0x5c] ;  /* 0x00005c0001047983 */ /* 0x000ee20000300800 */
[----:B----4-:R0:W-:Y:S01]  /*60ab0*/  STS.U16 [R2+0xe700], R20 ;  /* 0x00e7001402007388 */ /* 0x0101e20000000400 */
[----:B------:R1:W-:Y:S02]  /*60ac0*/  STS.U16 [R2+0xef00], R14 ;  /* 0x00ef000e02007388 */ /* 0x0003e40000000400 */
[----:B--2---:R2:W-:Y:S01]  /*60ad0*/  STS.U16 [R2+0xf700], R15 ;  /* 0x00f7000f02007388 */ /* 0x0045e20000000400 */
[----:B---3--:R4:W-:Y:S01]  /*60ae0*/  STS.U16 [R2+0xff00], R25 ;  /* 0x00ff001902007388 */ /* 0x0089e20000000400 */
[----:B------:R4:W-:Y:S03]  /*60af0*/  STS.U16 [R2+0x10700], R19 ;  /* 0x0107001302007388 */ /* 0x0009e60000000400 */
[----:B0-----:R-:W3:Y:S01]  /*60b00*/  LDL.LU R20, [R1+0x3c] ;  /* 0x00003c0001147983 */ /* 0x001ee20000300800 */
[----:B-1----:R-:W3:Y:S02]  /*60b10*/  LDL.LU R14, [R1+0x14] ;  /* 0x00001400010e7983 */ /* 0x002ee40000300800 */
[----:B--2---:R-:W2:Y:S01]  /*60b20*/  LDL.LU R15, [R1+0x4] ;  /* 0x00000400010f7983 */ /* 0x004ea20000300800 */
[----:B------:R0:W-:Y:S04]  /*60b30*/  STS.U16 [R2+0x10f00], R18 ;  /* 0x010f001202007388 */ /* 0x0001e80000000400 */
[----:B----4-:R-:W4:Y:S01]  /*60b40*/  LDL.LU R25, [R1+0x7670] ;  /* 0x0076700001197983 */ /* 0x010f220000300800 */
[----:B------:R-:W2:Y:S02]  /*60b50*/  LDL.LU R19, [R1+0x766c] ;  /* 0x00766c0001137983 */ /* 0x000ea40000300800 */
[----:B------:R1:W-:Y:S01]  /*60b60*/  STS.U16 [R2+0x11700], R0 ;  /* 0x0117000002007388 */ /* 0x0003e20000000400 */
[----:B0-----:R-:W2:Y:S04]  /*60b70*/  LDL.LU R18, [R1+0x7668] ;  /* 0x0076680001127983 */ /* 0x001ea80000300800 */
[----:B-1----:R-:W2:Y:S01]  /*60b80*/  LDL.LU R0, [R1+0x7664] ;  /* 0x0076640001007983 */ /* 0x002ea20000300800 */
        /* <DEDUP_REMOVED lines=17> */
[----:B0-----:R-:W4:Y:S04]  /*60ca0*/  LDL R3, [R1+0xbd0] ;  /* 0x000bd00001037983 */ /* 0x001f280000100800 */
[----:B--2---:R0:W-:Y:S04]  /*60cb0*/  STS.U16 [R2+0x1a700], R0 ;  /* 0x01a7000002007388 */ /* 0x0041e80000000400 */
[----:B0-----:R-:W2:Y:S01]  /*60cc0*/  LDL.LU R0, [R1+0x7660] ;  /* 0x0076600001007983 */ /* 0x001ea20000300800 */
[----:B------:R-:W2:Y:S02]  /*60cd0*/  LDL R16, [R1+0xbd8] ;  /* 0x000bd80001107983 */ /* 0x000ea40000100800 */
[----:B------:R-:W-:Y:S02]  /*60ce0*/  STS.U16 [R2+0x1af00], R28 ;  /* 0x01af001c02007388 */ /* 0x000fe40000000400 */
[----:B------:R-:W-:Y:S01]  /*60cf0*/  STS.U16 [R2+0x1b700], R6 ;  /* 0x01b7000602007388 */ /* 0x000fe20000000400 */
[----:B------:R-:W-:Y:S01]  /*60d00*/  STS.U16 [R2+0x1bf00], R5 ;  /* 0x01bf000502007388 */ /* 0x000fe20000000400 */
[----:B------:R-:W-:Y:S02]  /*60d10*/  STS.U16 [R2+0x1c700], R4 ;  /* 0x01c7000402007388 */ /* 0x000fe40000000400 */
[----:B---3--:R-:W-:Y:S02]  /*60d20*/  STS.U16 [R2+0x1cf00], R20 ;  /* 0x01cf001402007388 */ /* 0x008fe40000000400 */
[----:B------:R-:W-:Y:S01]  /*60d30*/  STS.U16 [R2+0x1d700], R14 ;  /* 0x01d7000e02007388 */ /* 0x000fe20000000400 */
[----:B------:R-:W-:Y:S01]  /*60d40*/  STS.U16 [R2+0x1df00], R15 ;  /* 0x01df000f02007388 */ /* 0x000fe20000000400 */
[----:B------:R-:W-:Y:S02]  /*60d50*/  STS.U16 [R2+0x1e700], R18 ;  /* 0x01e7001202007388 */ /* 0x000fe40000000400 */
[----:B------:R-:W-:Y:S02]  /*60d60*/  STS.U16 [R2+0x1ef00], R19 ;  /* 0x01ef001302007388 */ /* 0x000fe40000000400 */
[----:B----4-:R-:W-:Y:S01]  /*60d70*/  STS.U16 [R2+0x1f700], R25 ;  /* 0x01f7001902007388 */ /* 0x010fe20000000400 */
[----:B--2---:R0:W-:Y:S01]  /*60d80*/  STS.U16 [R2+0x1ff00], R0 ;  /* 0x01ff000002007388 */ /* 0x0041e20000000400 */
[----:B------:R-:W-:Y:S06]  /*60d90*/  BAR.SYNC.DEFER_BLOCKING 0x0 ;  /* 0x0000000000007b1d */ /* 0x000fec0000010000 */
[----:B0-----:R-:W2:Y:S04]  /*60da0*/  LDL R0, [R1+0x22c0] ;  /* 0x0022c00001007983 */ /* 0x001ea80000100800 */
[----:B------:R-:W0:Y:S04]  /*60db0*/  LDSM.16.M88.4 R4, [R16] ;  /* 0x000000001004783b */ /* 0x000e280000000200 */
[----:B------:R-:W1:Y:S04]  /*60dc0*/  LDSM.16.M88.4 R8, [R16+0x2000] ;  /* 0x002000001008783b */ /* 0x000e680000000200 */
[----:B------:R-:W3:Y:S04]  /*60dd0*/  LDSM.16.M88.4 R12, [R16+0x6000] ;  /* 0x00600000100c783b */ /* 0x000ee80000000200 */
[----:B------:R-:W-:Y:S04]  /*60de0*/  LDSM.16.M88.4 R20, [R16+0xe000] ;  /* 0x00e000001014783b */ /* 0x000fe80000000200 */
[----:B------:R-:W-:Y:S01]  /*60df0*/  LDSM.16.MT88.4 R24, [R3+0x20000] ;  /* 0x020000000318783b */ /* 0x000fe20000004200 */
[----:B0-----:R-:W-:-:S03]  /*60e00*/  IMAD.MOV.U32 R2, RZ, RZ, R4 ;  /* 0x000000ffff027224 */ /* 0x001fc600078e0004 */
[----:B--2---:R0:W-:Y:S01]  /*60e10*/  STL [R1+0x7610], R0 ;  /* 0x0076100001007387 */ /* 0x0041e20000100800 */
[----:B------:R2:W-:Y:S02]  /*60e20*/  STL.64 [R1+0x20], R4 ;  /* 0x0000200401007387 */ /* 0x0005e40000100a00 */
[----:B------:R-:W-:Y:S02]  /*60e30*/  STL.64 [R1+0x28], R6 ;  /* 0x0000280601007387 */ /* 0x000fe40000100a00 */
[----:B-1----:R-:W-:Y:S01]  /*60e40*/  STL.64 [R1+0x10], R8 ;  /* 0x0000100801007387 */ /* 0x002fe20000100a00 */
[----:B------:R-:W-:Y:S01]  /*60e50*/  STL.64 [R1+0x18], R10 ;  /* 0x0000180a01007387 */ /* 0x000fe20000100a00 */
[----:B0-----:R-:W-:Y:S02]  /*60e60*/  IMAD.MOV.U32 R0, RZ, RZ, R5 ;  /* 0x000000ffff007224 */ /* 0x001fe400078e0005 */
[----:B--2---:R-:W-:Y:S02]  /*60e70*/  IMAD.MOV.U32 R5, RZ, RZ, R8 ;  /* 0x000000ffff057224 */ /* 0x004fe400078e0008 */
[----:B------:R-:W-:-:S02]  /*60e80*/  IMAD.MOV.U32 R4, RZ, RZ, R9 ;  /* 0x000000ffff047224 */ /* 0x000fc400078e0009 */
[----:B------:R-:W0:Y:S04]  /*60e90*/  LDSM.16.M88.4 R8, [R16+0x4000] ;  /* 0x004000001008783b */ /* 0x000e280000000200 */
[----:B---3--:R-:W-:Y:S04]  /*60ea0*/  STL.64 [R1+0x7628], R14 ;  /* 0x0076280e01007387 */ /* 0x008fe80000100a00 */
[----:B0-----:R-:W-:Y:S01]  /*60eb0*/  STL.64 [R1], R8 ;  /* 0x0000000801007387 */ /* 0x001fe20000100a00 */
[----:B------:R-:W-:Y:S02]  /*60ec0*/  STL.64 [R1+0x8], R10 ;  /* 0x0000080a01007387 */ /* 0x000fe40000100a00 */
[----:B------:R0:W-:Y:S02]  /*60ed0*/  STL.64 [R1+0x7620], R12 ;  /* 0x0076200c01007387 */ /* 0x0001e40000100a00 */
[----:B------:R-:W1:Y:S01]  /*60ee0*/  LDSM.16.M88.4 R8, [R16+0x8000] ;  /* 0x008000001008783b */ /* 0x000e620000000200 */
[----:B0-----:R-:W2:Y:S04]  /*60ef0*/  LDL.64 R12, [R1] ;  /* 0x00000000010c7983 */ /* 0x001ea80000100a00 */
[----:B--2---:R0:W-:Y:S02]  /*60f00*/  STL.64 [R1+0x7630], R12 ;  /* 0x0076300c01007387 */ /* 0x0041e40000100a00 */
[----:B0-----:R-:W-:-:S02]  /*60f10*/  IMAD.MOV.U32 R12, RZ, RZ, R5 ;  /* 0x000000ffff0c7224 */ /* 0x001fc400078e0005 */
[----:B------:R-:W-:Y:S02]  /*60f20*/  IMAD.MOV.U32 R13, RZ, RZ, R4 ;  /* 0x000000ffff0d7224 */ /* 0x000fe400078e0004 */
[----:B------:R-:W0:Y:S04]  /*60f30*/  LDSM.16.M88.4 R4, [R16+0xa000] ;  /* 0x00a000001004783b */ /* 0x000e280000000200 */
[----:B------:R2:W-:Y:S01]  /*60f40*/  STL.64 [R1+0x7648], R12 ;  /* 0x0076480c01007387 */ /* 0x0005e20000100a00 */
[----:B-1----:R-:W-:Y:S03]  /*60f50*/  STL [R1+0x761c], R11 ;  /* 0x00761c0b01007387 */ /* 0x002fe60000100800 */
[----:B0-----:R-:W-:Y:S01]  /*60f60*/  STL [R1+0x7618], R4 ;  /* 0x0076180401007387 */ /* 0x001fe20000100800 */
[----:B------:R-:W-:Y:S02]  /*60f70*/  STL [R1+0x7614], R5 ;  /* 0x0076140501007387 */ /* 0x000fe40000100800 */
[----:B------:R-:W-:Y:S02]  /*60f80*/  STL [R1+0x6e44], R6 ;  /* 0x006e440601007387 */ /* 0x000fe40000100800 */
[----:B------:R-:W-:Y:S02]  /*60f90*/  STL [R1+0x6e40], R7 ;  /* 0x006e400701007387 */ /* 0x000fe40000100800 */
[----:B------:R-:W0:Y:S01]  /*60fa0*/  LDSM.16.M88.4 R4, [R16+0xc000] ;  /* 0x00c000001004783b */ /* 0x000e220000000200 */
[----:B--2---:R-:W-:-:S02]  /*60fb0*/  IMAD.MOV.U32 R13, RZ, RZ, R0 ;  /* 0x000000ffff0d7224 */ /* 0x004fc400078e0000 */
[----:B------:R-:W-:Y:S01]  /*60fc0*/  IMAD.MOV.U32 R0, RZ, RZ, R21 ;  /* 0x000000ffff007224 */ /* 0x000fe200078e0015 */
[----:B0-----:R0:W-:Y:S01]  /*60fd0*/  STL.64 [R1+0x30], R4 ;  /* 0x0000300401007387 */ /* 0x0011e20000100a00 */
[----:B------:R-:W-:Y:S02]  /*60fe0*/  STL.64 [R1+0x38], R6 ;  /* 0x0000380601007387 */ /* 0x000fe40000100a00 */
[----:B------:R-:W-:Y:S02]  /*60ff0*/  STL.64 [R1+0xc0], R20 ;  /* 0x0000c01401007387 */ /* 0x000fe40000100a00 */
[----:B------:R-:W-:Y:S02]  /*61000*/  STL.64 [R1+0xc8], R22 ;  /* 0x0000c81601007387 */ /* 0x000fe40000100a00 */
[----:B0-----:R-:W-:Y:S02]  /*61010*/  IMAD.MOV.U32 R5, RZ, RZ, R20 ;  /* 0x000000ffff057224 */ /* 0x001fe400078e0014 */
[----:B------:R-:W0:Y:S04]  /*61020*/  LDSM.16.M88.4 R20, [R16+0x10000] ;  /* 0x010000001014783b */ /* 0x000e280000000200 */
[----:B0-----:R-:W-:Y:S01]  /*61030*/  STL.64 [R1+0xb0], R20 ;  /* 0x0000b01401007387 */ /* 0x001fe20000100a00 */
[----:B------:R-:W-:-:S02]  /*61040*/  IMAD.MOV.U32 R11, RZ, RZ, R20 ;  /* 0x000000ffff0b7224 */ /* 0x000fc400078e0014 */
[----:B------:R-:W-:Y:S02]  /*61050*/  STL.64 [R1+0xb8], R22 ;  /* 0x0000b81601007387 */ /* 0x000fe40000100a00 */
[----:B------:R-:W-:Y:S02]  /*61060*/  IMAD.MOV.U32 R4, RZ, RZ, R21 ;  /* 0x000000ffff047224 */ /* 0x000fe400078e0015 */
[----:B------:R-:W0:Y:S04]  /*61070*/  LDSM.16.M88.4 R20, [R16+0x12000] ;  /* 0x012000001014783b */ /* 0x000e280000000200 */
[----:B------:R-:W-:Y:S01]  /*61080*/  STL.64 [R1+0x7640], R10 ;  /* 0x0076400a01007387 */ /* 0x000fe20000100a00 */
[----:B------:R-:W-:Y:S02]  /*61090*/  STL.64 [R1+0x7638], R8 ;  /* 0x0076380801007387 */ /* 0x000fe40000100a00 */
[----:B------:R-:W-:Y:S01]  /*610a0*/  LDSM.16.M88.4 R8, [R16+0x16000] ;  /* 0x016000001008783b */ /* 0x000fe20000000200 */
[----:B0-----:R-:W-:Y:S03]  /*610b0*/  STL.64 [R1+0xa0], R20 ;  /* 0x0000a01401007387 */ /* 0x001fe60000100a00 */
[----:B------:R-:W-:-:S02]  /*610c0*/  IMAD.MOV.U32 R7, RZ, RZ, R20 ;  /* 0x000000ffff077224 */ /* 0x000fc400078e0014 */
[----:B------:R-:W-:Y:S02]  /*610d0*/  STL.64 [R1+0xa8], R22 ;  /* 0x0000a81601007387 */ /* 0x000fe40000100a00 */
[----:B------:R-:W-:Y:S02]  /*610e0*/  IMAD.MOV.U32 R6, RZ, RZ, R21 ;  /* 0x000000ffff067224 */ /* 0x000fe400078e0015 */
[----:B------:R-:W0:Y:S04]  /*610f0*/  LDSM.16.M88.4 R20, [R16+0x14000] ;  /* 0x014000001014783b */ /* 0x000e280000000200 */
[----:B------:R-:W-:Y:S01]  /*61100*/  STL.64 [R1+0x7658], R6 ;  /* 0x0076580601007387 */ /* 0x000fe20000100a00 */
[----:B------:R1:W-:Y:S03]  /*61110*/  STL.64 [R1+0x7650], R4 ;  /* 0x0076500401007387 */ /* 0x0003e60000100a00 */
[----:B-1----:R-:W2:Y:S04]  /*61120*/  LDL.LU.64 R4, [R1+0xe30] ;  /* 0x000e300001047983 */ /* 0x002ea80000300a00 */
[----:B0-----:R-:W-:Y:S01]  /*61130*/  STL.64 [R1+0x90], R20 ;  /* 0x0000901401007387 */ /* 0x001fe20000100a00 */
[----:B------:R-:W-:Y:S02]  /*61140*/  STL.64 [R1+0x98], R22 ;  /* 0x0000981601007387 */ /* 0x000fe40000100a00 */
[----:B------:R-:W2:Y:S02]  /*61150*/  LDL.LU.64 R6, [R1+0xe38] ;  /* 0x000e380001067983 */ /* 0x000ea40000300a00 */
[----:B------:R-:W0:Y:S01]  /*61160*/  LDSM.16.M88.4 R20, [R16+0x18000] ;  /* 0x018000001014783b */ /* 0x000e220000000200 */
[----:B------:R1:W-:Y:S03]  /*61170*/  STL.64 [R1+0x80], R8 ;  /* 0x0000800801007387 */ /* 0x0003e60000100a00 */
[----:B------:R3:W-:Y:S02]  /*61180*/  STL.64 [R1+0x88], R10 ;  /* 0x0000880a01007387 */ /* 0x0007e40000100a00 */
[----:B------:R-:W-:Y:S01]  /*61190*/  IMAD.MOV.U32 R12, RZ, RZ, R2 ;  /* 0x000000ffff0c7224 */ /* 0x000fe200078e0002 */
[----:B-1----:R-:W4:Y:S01]  /*611a0*/  LDL.LU.64 R8, [R1+0xe20] ;  /* 0x000e200001087983 */ /* 0x002f220000300a00 */
[----:B---3--:R-:W4:Y:S03]  /*611b0*/  LDL.LU.64 R10, [R1+0xe28] ;  /* 0x000e2800010a7983 */ /* 0x008f260000300a00 */
[----:B0-----:R-:W-:Y:S01]  /*611c0*/  STL.64 [R1+0x70], R20 ;  /* 0x0000701401007387 */ /* 0x001fe20000100a00 */
[----:B------:R-:W-:-:S02]  /*611d0*/  IMAD.MOV.U32 R29, RZ, RZ, R20 ;  /* 0x000000ffff1d7224 */ /* 0x000fc400078e0014 */
[----:B------:R-:W-:Y:S02]  /*611e0*/  STL.64 [R1+0x78], R22 ;  /* 0x0000781601007387 */ /* 0x000fe40000100a00 */
[----:B------:R-:W-:Y:S02]  /*611f0*/  IMAD.MOV.U32 R2, RZ, RZ, R21 ;  /* 0x000000ffff027224 */ /* 0x000fe400078e0015 */
[----:B------:R-:W0:Y:S04]  /*61200*/  LDSM.16.M88.4 R20, [R16+0x1a000] ;  /* 0x01a000001014783b */ /* 0x000e280000000200 */
[----:B------:R-:W-:Y:S01]  /*61210*/  STL [R1+0x75bc], R2 ;  /* 0x0075bc0201007387 */ /* 0x000fe20000100800 */
[----:B------:R-:W-:Y:S03]  /*61220*/  STL [R1+0x75b8], R29 ;  /* 0x0075b81d01007387 */ /* 0x000fe60000100800 */
[----:B0-----:R-:W-:Y:S01]  /*61230*/  STL.64 [R1+0x60], R20 ;  /* 0x0000601401007387 */ /* 0x001fe20000100a00 */
[----:B------:R-:W-:Y:S02]  /*61240*/  STL.64 [R1+0x68], R22 ;  /* 0x0000681601007387 */ /* 0x000fe40000100a00 */
[----:B------:R-:W0:Y:S02]  /*61250*/  LDSM.16.M88.4 R20, [R16+0x1c000] ;  /* 0x01c000001014783b */ /* 0x000e240000000200 */
[----:B------:R-:W1:Y:S04]  /*61260*/  LDSM.16.M88.4 R16, [R16+0x1e000] ;  /* 0x01e000001010783b */ /* 0x000e680000000200 */
[----:B0-----:R0:W-:Y:S01]  /*61270*/  STL.64 [R1+0x50], R20 ;  /* 0x0000501401007387 */ /* 0x0011e20000100a00 */
[----:B------:R3:W-:Y:S02]  /*61280*/  STL.64 [R1+0x58], R22 ;  /* 0x0000581601007387 */ /* 0x0007e40000100a00 */
[----:B-1----:R-:W-:Y:S02]  /*61290*/  STL.64 [R1+0x40], R16 ;  /* 0x0000401001007387 */ /* 0x002fe40000100a00 */
[----:B------:R-:W-:Y:S01]  /*612a0*/  IMAD.MOV.U32 R2, RZ, RZ, R16 ;  /* 0x000000ffff027224 */ /* 0x000fe200078e0010 */
[----:B------:R-:W-:Y:S01]  /*612b0*/  STL.64 [R1+0x48], R18 ;  /* 0x0000481201007387 */ /* 0x000fe20000100a00 */
[----:B------:R-:W-:-:S02]  /*612c0*/  IMAD.MOV.U32 R29, RZ, RZ, R17 ;  /* 0x000000ffff1d7224 */ /* 0x000fc400078e0011 */
[----:B------:R-:W1:Y:S01]  /*612d0*/  LDSM.16.MT88.4 R16, [R3+0x20080] ;  /* 0x020080000310783b */ /* 0x000e620000004200 */
[----:B0-----:R-:W4:Y:S03]  /*612e0*/  LDL.LU.64 R20, [R1+0xc60] ;  /* 0x000c600001147983 */ /* 0x001f260000300a00 */
[----:B---3--:R-:W3:Y:S01]  /*612f0*/  LDL.LU.64 R22, [R1+0xc68] ;  /* 0x000c680001167983 */ /* 0x008ee20000300a00 */
[----:B-1----:R-:W-:Y:S01]  /*61300*/  STL.64 [R1+0x7578], R18 ;  /* 0x0075781201007387 */ /* 0x002fe20000100a00 */
[----:B------:R0:W-:Y:S03]  /*61310*/  STL.64 [R1+0x7570], R16 ;  /* 0x0075701001007387 */ /* 0x0001e60000100a00 */
[----:B0-----:R-:W3:Y:S01]  /*61320*/  LDL.LU.64 R16, [R1+0xe10] ;  /* 0x000e100001107983 */ /* 0x001ee20000300a00 */
[----:B------:R-:W3:Y:S01]  /*61330*/  LDL.LU.64 R18, [R1+0xe18] ;  /* 0x000e180001127983 */ /* 0x000ee20000300a00 */
[C---:B--2---:R-:W-:Y:S02]  /*61340*/  HMMA.16816.F32 R12, R24.reuse, R12, R4 ;  /* 0x0000000c180c723c */ /* 0x044fe40000001804 */
[----:B------:R-:W2:Y:S01]  /*61350*/  LDL.LU.64 R6, [R1+0x7658] ;  /* 0x0076580001067983 */ /* 0x000ea20000300a00 */
[----:B------:R-:W2:Y:S11]  /*61360*/  LDL.LU.64 R4, [R1+0x7650] ;  /* 0x0076500001047983 */ /* 0x000eb60000300a00 */
[----:B------:R-:W-:Y:S09]  /*61370*/  @!UPT UIADD3 URZ, URZ, URZ, URZ ;  /* 0x0000003f3f3ff290 */ /* 0x000ff2000fffe03f */
[----:B------:R0:W-:Y:S01]  /*61380*/  STL.64 [R1+0x4f0], R12 ;  /* 0x0004f00c01007387 */ /* 0x0001e20000100a00 */
[----:B------:R4:W-:Y:S03]  /*61390*/  STL.64 [R1+0x4f8], R14 ;  /* 0x0004f80e01007387 */ /* 0x0009e60000100a00 */
[----:B0-----:R-:W4:Y:S02]  /*613a0*/  LDL.LU.64 R12, [R1+0x7648] ;  /* 0x00764800010c7983 */ /* 0x001f240000300a00 */
[C---:B----4-:R-:W-:Y:S02]  /*613b0*/  HMMA.16816.F32 R12, R24.reuse, R12, R8 ;  /* 0x0000000c180c723c */ /* 0x050fe40000001808 */
[----:B------:R-:W4:Y:S01]  /*613c0*/  LDL.LU.64 R10, [R1+0x7640] ;  /* 0x00764000010a7983 */ /* 0x000f220000300a00 */
[----:B------:R-:W2:Y:S11]  /*613d0*/  LDL.LU.64 R8, [R1+0x7638] ;  /* 0x0076380001087983 */ /* 0x000eb60000300a00 */
[----:B------:R-:W-:Y:S09]  /*613e0*/  @!UPT UIADD3 URZ, URZ, URZ, URZ ;  /* 0x0000003f3f3ff290 */ /* 0x000ff2000fffe03f */
[----:B------:R0:W-:Y:S01]  /*613f0*/  STL.64 [R1+0x4e0], R12 ;  /* 0x0004e00c01007387 */ /* 0x0001e20000100a00 */
[----:B------:R1:W-:Y:S03]  /*61400*/  STL.64 [R1+0x4e8], R14 ;  /* 0x0004e80e01007387 */ /* 0x0003e60000100a00 */
[----:B0-----:R-:W3:Y:S02]  /*61410*/  LDL.LU.64 R12, [R1+0x7630] ;  /* 0x00763000010c7983 */ /* 0x001ee40000300a00 */
[C---:B---3--:R-:W-:Y:S11]  /*61420*/  HMMA.16816.F32 R16, R24.reuse, R12, R16 ;  /* 0x0000000c1810723c */ /* 0x048ff60000001810 */
[----:B------:R-:W-:Y:S11]  /*61430*/  @!UPT UIADD3 URZ, URZ, URZ, URZ ;  /* 0x0000003f3f3ff290 */ /* 0x000ff6000fffe03f */
[----:B------:R-:W-:Y:S01]  /*61440*/  @!UPT UIADD3 URZ, URZ, URZ, URZ ;  /* 0x0000003f3f3ff290 */ /* 0x000fe2000fffe03f */
[----:B------:R0:W-:Y:S01]  /*61450*/  STL.64 [R1+0x4d0], R16 ;  /* 0x0004d01001007387 */ /* 0x0001e20000100a00 */
[----:B------:R-:W-:Y:S02]  /*61460*/  STL.64 [R1+0x4d8], R18 ;  /* 0x0004d81201007387 */ /* 0x000fe40000100a00 */
[----:B-1----:R-:W3:Y:S02]  /*61470*/  LDL.LU.64 R14, [R1+0x7628] ;  /* 0x00762800010e7983 */ /* 0x002ee40000300a00 */
[----:B0-----:R-:W-:Y:S02]  /*61480*/  IMAD.MOV.U32 R17, RZ, RZ, R12 ;  /* 0x000000ffff117224 */ /* 0x001fe400078e000c */
[----:B------:R-:W-:Y:S02]  /*61490*/  IMAD.MOV.U32 R16, RZ, RZ, R13 ;  /* 0x000000ffff107224 */ /* 0x000fe400078e000d */
[----:B------:R-:W2:Y:S03]  /*614a0*/  LDL.LU.64 R12, [R1+0x7620] ;  /* 0x00762000010c7983 */ /* 0x000ea60000300a00 */
[----:B------:R0:W-:Y:S02]  /*614b0*/  STL.64 [R1+0x75c0], R16 ;  /* 0x0075c01001007387 */ /* 0x0001e40000100a00 */
[----:B0-----:R-:W2:Y:S04]  /*614c0*/  LDL.64 R16, [R1+0x90] ;  /* 0x0000900001107983 */ /* 0x001ea80000100a00 */
[----:B--2---:R0:W-:Y:S04]  /*614d0*/  STL.64 [R1+0x75c8], R16 ;  /* 0x0075c81001007387 */ /* 0x0041e80000100a00 */
[----:B0-----:R-:W2:Y:S01]  /*614e0*/  LDL.LU.64 R16, [R1+0xe00] ;  /* 0x000e000001107983 */ /* 0x001ea20000300a00 */
[----:B------:R-:W2:Y:S02]  /*614f0*/  LDL.LU.64 R18, [R1+0xe08] ;  /* 0x000e080001127983 */ /* 0x000ea40000300a00 */
[C---:B--2---:R-:W-:Y:S11]  /*61500*/  HMMA.16816.F32 R16, R24.reuse, R12, R16 ;  /* 0x0000000c1810723c */ /* 0x044ff60000001810 */
[----:B------:R-:W-:Y:S11]  /*61510*/  @!UPT UIADD3 URZ, URZ, URZ, URZ ;  /* 0x0000003f3f3ff290 */ /* 0x000ff6000fffe03f */
[----:B------:R-:W-:Y:S01]  /*61520*/  @!UPT UIADD3 URZ, URZ, URZ, URZ ;  /* 0x0000003f3f3ff290 */ /* 0x000fe2000fffe03f */
[----:B------:R-:W-:Y:S01]  /*61530*/  STL.64 [R1+0x4c0], R16 ;  /* 0x0004c01001007387 */ /* 0x000fe20000100a00 */
[----:B---3--:R-:W-:Y:S02]  /*61540*/  STL.64 [R1+0x7528], R14 ;  /* 0x0075280e01007387 */ /* 0x008fe40000100a00 */
[----:B------:R0:W-:Y:S02]  /*61550*/  STL.64 [R1+0x7520], R12 ;  /* 0x0075200c01007387 */ /* 0x0001e40000100a00 */
[----:B0-----:R-:W-:Y:S01]  /*61560*/  HMMA.16816.F32 R12, R24, R8, R20 ;  /* 0x00000008180c723c */ /* 0x001fe20000001814 */
[----:B------:R-:W-:Y:S02]  /*61570*/  IMAD.MOV.U32 R3, RZ, RZ, R19 ;  /* 0x000000ffff037224 */ /* 0x000fe400078e0013 */
[----:B------:R-:W-:-:S03]  /*61580*/  IMAD.MOV.U32 R28, RZ, RZ, R18 ;  /* 0x000000ffff1c7224 */ /* 0x000fc600078e0012 */
[----:B------:R-:W-:Y:S02]  /*61590*/  STL [R1+0x6f6c], R3 ;  /* 0x006f6c0301007387 */ /* 0x000fe40000100800 */
[----:B------:R-:W-:Y:S02]  /*615a0*/  STL [R1+0x6f68], R28 ;  /* 0x006f681c01007387 */ /* 0x000fe40000100800 */
[----:B------:R-:W2:Y:S02]  /*615b0*/  LDL.LU.64 R20, [R1+0xc30] ;  /* 0x000c300001147983 */ /* 0x000ea40000300a00 */
[----:B------:R-:W2:Y:S11]  /*615c0*/  LDL.LU.64 R22, [R1+0xc38] ;  /* 0x000c380001167983 */ /* 0x000eb60000300a00 */
[----:B------:R-:W-:Y:S01]  /*615d0*/  STL.64 [R1+0x4b0], R12 ;  /* 0x0004b00c01007387 */ /* 0x000fe20000100a00 */
[----:B------:R-:W-:Y:S02]  /*615e0*/  STL.64 [R1+0x4b8], R14 ;  /* 0x0004b80e01007387 */ /* 0x000fe40000100a00 */
[----:B------:R-:W3:Y:S02]  /*615f0*/  LDL.LU.64 R16, [R1+0xa50] ;  /* 0x000a500001107983 */ /* 0x000ee40000300a00 */
[----:B------:R-:W2:Y:S02]  /*61600*/  LDL.LU.64 R18, [R1+0xa58] ;  /* 0x000a580001127983 */ /* 0x000ea40000300a00 */
[----:B--2---:R-:W-:Y:S01]  /*61610*/  STL.64 [R1+0x75d8], R18 ;  /* 0x0075d81201007387 */ /* 0x004fe20000100a00 */
[----:B---3--:R4:W-:Y:S02]  /*61620*/  STL.64 [R1+0x75d0], R16 ;  /* 0x0075d01001007387 */ /* 0x0089e40000100a00 */
[----:B----4-:R-:W-:-:S02]  /*61630*/  IMAD.MOV.U32 R16, RZ, RZ, R11 ;  /* 0x000000ffff107224 */ /* 0x010fc400078e000b */
[----:B------:R-:W2:Y:S01]  /*61640*/  LDL.LU R11, [R1+0x761c] ;  /* 0x00761c00010b7983 */ /* 0x000ea20000300800 */
[----:B------:R-:W-:Y:S02]  /*61650*/  IMAD.MOV.U32 R17, RZ, RZ, R4 ;  /* 0x000000ffff117224 */ /* 0x000fe400078e0004 */
[----:B------:R-:W3:Y:S03]  /*61660*/  LDL.LU R4, [R1+0x7618] ;  /* 0x0076180001047983 */ /* 0x000ee60000300800 */
[----:B------:R0:W-:Y:S02]  /*61670*/  STL.64 [R1+0x75f0], R16 ;  /* 0x0075f01001007387 */ /* 0x0001e40000100a00 */
[----:B0-----:R-:W-:Y:S02]  /*61680*/  IMAD.MOV.U32 R16, RZ, RZ, R5 ;  /* 0x000000ffff107224 */ /* 0x001fe400078e0005 */
[----:B------:R-:W-:Y:S01]  /*61690*/  IMAD.MOV.U32 R17, RZ, RZ, R0 ;  /* 0x000000ffff117224 */ /* 0x000fe200078e0000 */
[----:B------:R-:W3:Y:S01]  /*616a0*/  LDL.LU R5, [R1+0x7614] ;  /* 0x0076140001057983 */ /* 0x000ee20000300800 */
[----:B------:R-:W4:Y:S02]  /*616b0*/  LDL.LU R0, [R1+0x7610] ;  /* 0x0076100001007983 */ /* 0x000f240000300800 */
[----:B------:R-:W4:Y:S02]  /*616c0*/  LDL.LU.64 R12, [R1+0xc50] ;  /* 0x000c5000010c7983 */ /* 0x000f240000300a00 */
[----:B------:R-:W4:Y:S01]  /*616d0*/  LDL.LU.64 R14, [R1+0xc58] ;  /* 0x000c5800010e7983 */ /* 0x000f220000300a00 */
[----:B------:R0:W-:Y:S04]  /*616e0*/  STL.64 [R1+0x7608], R16 ;  /* 0x0076081001007387 */ /* 0x0001e80000100a00 */
[----:B0-----:R-:W4:Y:S04]  /*616f0*/  LDL.64 R16, [R1+0x30] ;  /* 0x0000300001107983 */ /* 0x001f280000100a00 */
[----:B--2---:R-:W-:Y:S01]  /*61700*/  STL.64 [R1+0x7518], R10 ;  /* 0x0075180a01007387 */ /* 0x004fe20000100a00 */
[----:B------:R0:W-:Y:S03]  /*61710*/  STL.64 [R1+0x7510], R8 ;  /* 0x0075100801007387 */ /* 0x0001e60000100a00 */
[----:B0-----:R-:W2:Y:S01]  /*61720*/  LDL.LU.64 R8, [R1+0xa40] ;  /* 0x000a400001087983 */ /* 0x001ea20000300a00 */
[----:B------:R-:W2:Y:S01]  /*61730*/  LDL.LU.64 R10, [R1+0xa48] ;  /* 0x000a4800010a7983 */ /* 0x000ea20000300a00 */
[C---:B---3--:R-:W-:Y:S02]  /*61740*/  HMMA.16816.F32 R20, R24.reuse, R4, R20 ;  /* 0x000000041814723c */ /* 0x048fe40000001814 */
[----:B--2---:R-:W-:Y:S01]  /*61750*/  STL.64 [R1+0x75e8], R10 ;  /* 0x0075e80a01007387 */ /* 0x004fe20000100a00 */
[----:B------:R0:W-:Y:S03]  /*61760*/  STL.64 [R1+0x75e0], R8 ;  /* 0x0075e00801007387 */ /* 0x0001e60000100a00 */
[----:B0-----:R-:W2:Y:S01]  /*61770*/  LDL.LU.64 R8, [R1+0xa60] ;  /* 0x000a600001087983 */ /* 0x001ea20000300a00 */
[----:B------:R-:W3:Y:S01]  /*61780*/  LDL.LU.64 R10, [R1+0xa68] ;  /* 0x000a6800010a7983 */ /* 0x000ee20000300a00 */
[----:B----4-:R-:W-:Y:S02]  /*61790*/  HMMA.16816.F32 R12, R24, R16, R12 ;  /* 0x00000010180c723c */ /* 0x010fe4000000180c */
[----:B---3--:R-:W-:Y:S01]  /*617a0*/  STL.64 [R1+0x7600], R10 ;  /* 0x0076000a01007387 */ /* 0x008fe20000100a00 */
[----:B--2---:R0:W-:Y:S03]  /*617b0*/  STL.64 [R1+0x75f8], R8 ;  /* 0x0075f80801007387 */ /* 0x0041e60000100a00 */
[----:B0-----:R-:W2:Y:S01]  /*617c0*/  LDL.LU.64 R8, [R1+0xc40] ;  /* 0x000c400001087983 */ /* 0x001ea20000300a00 */
[----:B------:R-:W2:Y:S08]  /*617d0*/  LDL.LU.64 R10, [R1+0xc48] ;  /* 0x000c4800010a7983 */ /* 0x000eb00000300a00 */
[----:B------:R-:W-:Y:S02]  /*617e0*/  STL.64 [R1+0x4a0], R20 ;  /* 0x0004a01401007387 */ /* 0x000fe40000100a00 */
[----:B------:R-:W-:Y:S02]  /*617f0*/  STL.64 [R1+0x4a8], R22 ;  /* 0x0004a81601007387 */ /* 0x000fe40000100a00 */
[----:B------:R-:W0:Y:S04]  /*61800*/  LDSM.16.MT88.4 R20, [R0+0x20000] ;  /* 0x020000000014783b */ /* 0x000e280000004200 */
[----:B0-----:R-:W-:Y:S01]  /*61810*/  STL.64 [R1+0x7488], R22 ;  /* 0x0074881601007387 */ /* 0x001fe20000100a00 */
[----:B------:R-:W-:Y:S02]  /*61820*/  STL.64 [R1+0x7480], R20 ;  /* 0x0074801401007387 */ /* 0x000fe40000100a00 */
[----:B------:R-:W-:Y:S02]  /*61830*/  STL.64 [R1+0x820], R12 ;  /* 0x0008200c01007387 */ /* 0x000fe40000100a00 */
[----:B------:R0:W-:Y:S02]  /*61840*/  STL.64 [R1+0x828], R14 ;  /* 0x0008280e01007387 */ /* 0x0001e40000100a00 */
[----:B0-----:R-:W-:-:S02]  /*61850*/  IMAD.MOV.U32 R15, RZ, RZ, R16 ;  /* 0x000000ffff0f7224 */ /* 0x001fc400078e0010 */
[----:B------:R-:W-:Y:S02]  /*61860*/  IMAD.MOV.U32 R14, RZ, RZ, R17 ;  /* 0x000000ffff0e7224 */ /* 0x000fe400078e0011 */
[----:B------:R-:W2:Y:S02]  /*61870*/  LDL.LU.64 R16, [R1+0x7608] ;  /* 0x0076080001107983 */ /* 0x000ea40000300a00 */
[C---:B--2---:R-:W-:Y:S02]  /*61880*/  HMMA.16816.F32 R16, R24.reuse, R16, R8 ;  /* 0x000000101810723c */ /* 0x044fe40000001808 */
[----:B------:R-:W2:Y:S01]  /*61890*/  LDL.LU.64 R10, [R1+0x7600] ;  /* 0x00760000010a7983 */ /* 0x000ea20000300a00 */
[----:B------:R-:W2:Y:S11]  /*618a0*/  LDL.LU.64 R8, [R1+0x75f8] ;  /* 0x0075f80001087983 */ /* 0x000eb60000300a00 */
[----:B------:R-:W-:Y:S09]  /*618b0*/  @!UPT UIADD3 URZ, URZ, URZ, URZ ;  /* 0x0000003f3f3ff290 */ /* 0x000ff2000fffe03f */
[----:B------:R0:W-:Y:S01]  /*618c0*/  STL.64 [R1+0x810], R16 ;  /* 0x0008101001007387 */ /* 0x0001e20000100a00 */
[----:B------:R2:W-:Y:S03]  /*618d0*/  STL.64 [R1+0x818], R18 ;  /* 0x0008181201007387 */ /* 0x0005e60000100a00 */
[----:B0-----:R-:W2:Y:S01]  /*618e0*/  LDL.LU.64 R16, [R1+0x75f0] ;  /* 0x0075f00001107983 */ /* 0x001ea20000300a00 */
[----:B------:R-:W-:Y:S02]  /*618f0*/  IMAD.MOV.U32 R20, RZ, RZ, R7 ;  /* 0x000000ffff147224 */ /* 0x000fe400078e0007 */
[----:B------:R-:W-:Y:S01]  /*61900*/  IMAD.MOV.U32 R21, RZ, RZ, R6 ;  /* 0x000000ffff157224 */ /* 0x000fe200078e0006 */
[C---:B--2---:R-:W-:Y:S01]  /*61910*/  HMMA.16816.F32 R16, R24.reuse, R16, R8 ;  /* 0x000000101810723c */ /* 0x044fe20000001808 */
[----:B------:R-:W2:Y:S01]  /*61920*/  LDL.LU.64 R10, [R1+0x75e8] ;  /* 0x0075e800010a7983 */ /* 0x000ea20000300a00 */
[----:B------:R-:W2:Y:S11]  /*61930*/  LDL.LU.64 R8, [R1+0x75e0] ;  /* 0x0075e00001087983 */ /* 0x000eb60000300a00 */
[----:B------:R-:W-:Y:S10]  /*61940*/  @!UPT UIADD3 URZ, URZ, URZ, URZ ;  /* 0x0000003f3f3ff290 */ /* 0x000ff4000fffe03f */
[----:B------:R0:W-:Y:S01]  /*61950*/  STL.64 [R1+0x800], R16 ;  /* 0x0008001001007387 */ /* 0x0001e20000100a00 */
[----:B------:R-:W-:Y:S02]  /*61960*/  IMAD.MOV.U32 R6, RZ, RZ, R18 ;  /* 0x000000ffff067224 */ /* 0x000fe400078e0012 */
[----:B------:R-:W-:Y:S02]  /*61970*/  IMAD.MOV.U32 R7, RZ, RZ, R19 ;  /* 0x000000ffff077224 */ /* 0x000fe400078e0013 */
[----:B------:R-:W3:Y:S04]  /*61980*/  LDL.LU.64 R18, [R1+0x75d8] ;  /* 0x0075d80001127983 */ /* 0x000ee80000300a00 */
[----:B0-----:R-:W3:Y:S01]  /*61990*/  LDL.LU.64 R16, [R1+0x75d0] ;  /* 0x0075d00001107983 */ /* 0x001ee20000300a00 */
[----:B------:R-:W-:Y:S02]  /*619a0*/  STL [R1+0x6e4c], R7 ;  /* 0x006e4c0701007387 */ /* 0x000fe40000100800 */
[----:B------:R-:W-:Y:S01]  /*619b0*/  STL [R1+0x6e48], R6 ;  /* 0x006e480601007387 */ /* 0x000fe20000100800 */
[C---:B---3--:R-:W-:Y:S01]  /*619c0*/  HMMA.16816.F32 R20, R24.reuse, R20, R16 ;  /* 0x000000141814723c */ /* 0x048fe20000001810 */
[----:B------:R-:W2:Y:S11]  /*619d0*/  LDL.LU.64 R16, [R1+0x75c8] ;  /* 0x0075c80001107983 */ /* 0x000eb60000300a00 */
[----:B------:R-:W-:Y:S11]  /*619e0*/  @!UPT UIADD3 URZ, URZ, URZ, URZ ;  /* 0x0000003f3f3ff290 */ /* 0x000ff6000fffe03f */
[----:B------:R-:W-:Y:S01]  /*619f0*/  STL.64 [R1+0x7f0], R20 ;  /* 0x0007f01401007387 */ /* 0x000fe20000100a00 */
[----:B------:R0:W-:Y:S01]  /*61a00*/  STL.64 [R1+0x7f8], R22 ;  /* 0x0007f81601007387 */ /* 0x0001e20000100a00 */
[----:B--2---:R-:W-:Y:S01]  /*61a10*/  HMMA.16816.F32 R8, R24, R16, R8 ;  /* 0x000000101808723c */ /* 0x004fe20000001808 */
[----:B0-----:R-:W-:Y:S02]  /*61a20*/  IMAD.MOV.U32 R22, RZ, RZ, R16 ;  /* 0x000000ffff167224 */ /* 0x001fe400078e0010 */
[----:B------:R-:W-:Y:S02]  /*61a30*/  IMAD.MOV.U32 R21, RZ, RZ, R17 ;  /* 0x000000ffff157224 */ /* 0x000fe400078e0011 */
[----:B------:R-:W2:Y:S11]  /*61a40*/  LDL.LU.64 R16, [R1+0x75c0] ;  /* 0x0075c00001107983 */ /* 0x000eb60000300a00 */
[----:B------:R-:W-:Y:S07]  /*61a50*/  @!UPT UIADD3 URZ, URZ, URZ, URZ ;  /* 0x0000003f3f3ff290 */ /* 0x000fee000fffe03f */
[----:B------:R-:W-:Y:S01]  /*61a60*/  STL.64 [R1+0x7e0], R8 ;  /* 0x0007e00801007387 */ /* 0x000fe20000100a00 */
[----:B------:R-:W-:Y:S02]  /*61a70*/  STL [R1+0x75ac], R22 ;  /* 0x0075ac1601007387 */ /* 0x000fe40000100800 */
[----:B------:R0:W-:Y:S02]  /*61a80*/  STL [R1+0x75a8], R21 ;  /* 0x0075a81501007387 */ /* 0x0001e40000100800 */
[----:B0-----:R-:W3:Y:S01]  /*61a90*/  LDL.64 R20, [R1+0x80] ;  /* 0x0000800001147983 */ /* 0x001ee20000100a00 */
[----:B--2---:R-:W-:Y:S02]  /*61aa0*/  IMAD.MOV.U32 R13, RZ, RZ, R16 ;  /* 0x000000ffff0d7224 */ /* 0x004fe400078e0010 */
[----:B------:R-:W-:Y:S02]  /*61ab0*/  IMAD.MOV.U32 R12, RZ, RZ, R17 ;  /* 0x000000ffff0c7224 */ /* 0x000fe400078e0011 */
[----:B------:R-:W-:-:S02]  /*61ac0*/  IMAD.MOV.U32 R16, RZ, RZ, R2 ;  /* 0x000000ffff107224 */ /* 0x000fc400078e0002 */
[----:B------:R-:W-:Y:S01]  /*61ad0*/  IMAD.MOV.U32 R17, RZ, RZ, R29 ;  /* 0x000000ffff117224 */ /* 0x000fe200078e001d */
[----:B------:R-:W2:Y:S01]  /*61ae0*/  LDL.LU R2, [R1+0x75bc] ;  /* 0x0075bc0001027983 */ /* 0x000ea20000300800 */
[----:B------:R-:W4:Y:S02]  /*61af0*/  LDL.LU R29, [R1+0x75b8] ;  /* 0x0075b800011d7983 */ /* 0x000f240000300800 */
[----:B------:R-:W2:Y:S02]  /*61b00*/  LDL.64 R8, [R1+0x60] ;  /* 0x0000600001087983 */ /* 0x000ea40000100a00 */
[----:B------:R-:W-:Y:S02]  /*61b10*/  IMAD.MOV.U32 R7, RZ, RZ, R10 ;  /* 0x000000ffff077224 */ /* 0x000fe400078e000a */
[----:B------:R-:W-:Y:S01]  /*61b20*/  IMAD.MOV.U32 R6, RZ, RZ, R11 ;  /* 0x000000ffff067224 */ /* 0x000fe200078e000b */
[----:B--2---:R0:W-:Y:S04]  /*61b30*/  STL.64 [R1+0x75b0], R8 ;  /* 0x0075b00801007387 */ /* 0x0041e80000100a00 */
[----:B0-----:R-:W2:Y:S01]  /*61b40*/  LDL.LU.64 R8, [R1+0xa30] ;  /* 0x000a300001087983 */ /* 0x001ea20000300a00 */
[----:B------:R-:W2:Y:S02]  /*61b50*/  LDL.LU.64 R10, [R1+0xa38] ;  /* 0x000a3800010a7983 */ /* 0x000ea40000300a00 */
[----:B------:R0:W-:Y:S02]  /*61b60*/  STL.64 [R1+0x7588], R16 ;  /* 0x0075881001007387 */ /* 0x0001e40000100a00 */
[----:B0-----:R-:W4:Y:S04]  /*61b70*/  LDL R16, [R1+0x50] ;  /* 0x0000500001107983 */ /* 0x001f280000100800 */
[----:B------:R-:W4:Y:S01]  /*61b80*/  LDL R17, [R1+0x54] ;  /* 0x0000540001117983 */ /* 0x000f220000100800 */
[----:B---3--:R-:W-:Y:S01]  /*61b90*/  IMAD.MOV.U32 R23, RZ, RZ, R21 ;  /* 0x000000ffff177224 */ /* 0x008fe200078e0015 */
[----:B--2---:R-:W-:Y:S02]  /*61ba0*/  HMMA.16816.F32 R8, R24, R20, R8 ;  /* 0x000000141808723c */ /* 0x004fe40000001808 */
[----:B----4-:R-:W-:Y:S01]  /*61bb0*/  STL.64 [R1+0x75a0], R16 ;  /* 0x0075a01001007387 */ /* 0x010fe20000100a00 */
[----:B------:R-:W-:Y:S02]  /*61bc0*/  STL.64 [R1+0x7548], R14 ;  /* 0x0075480e01007387 */ /* 0x000fe40000100a00 */
[----:B------:R0:W-:Y:S02]  /*61bd0*/  STL.64 [R1+0x7540], R12 ;  /* 0x0075400c01007387 */ /* 0x0001e40000100a00 */
[----:B0-----:R-:W2:Y:S01]  /*61be0*/  LDL.LU.64 R12, [R1+0x900] ;  /* 0x00090000010c7983 */ /* 0x001ea20000300a00 */
[----:B------:R-:W2:Y:S02]  /*61bf0*/  LDL.LU.64 R14, [R1+0x908] ;  /* 0x00090800010e7983 */ /* 0x000ea40000300a00 */
[----:B------:R-:W-:Y:S02]  /*61c00*/  STL [R1+0x6e54], R6 ;  /* 0x006e540601007387 */ /* 0x000fe40000100800 */
[----:B------:R-:W-:Y:S11]  /*61c10*/  STL [R1+0x6e50], R7 ;  /* 0x006e500701007387 */ /* 0x000ff60000100800 */
[----:B------:R0:W-:Y:S01]  /*61c20*/  STL.64 [R1+0x7d0], R8 ;  /* 0x0007d00801007387 */ /* 0x0001e20000100a00 */
[----:B------:R-:W-:Y:S03]  /*61c30*/  STL.64 [R1+0x7d8], R10 ;  /* 0x0007d80a01007387 */ /* 0x000fe60000100a00 */
[----:B0-----:R-:W3:Y:S01]  /*61c40*/  LDL.LU.64 R8, [R1+0x75b0] ;  /* 0x0075b00001087983 */ /* 0x001ee20000300a00 */
[----:B------:R-:W4:Y:S02]  /*61c50*/  LDL.LU R22, [R1+0x75ac] ;  /* 0x0075ac0001167983 */ /* 0x000f240000300800 */
[----:B------:R-:W2:Y:S02]  /*61c60*/  LDL.LU R21, [R1+0x75a8] ;  /* 0x0075a80001157983 */ /* 0x000ea40000300800 */
[----:B------:R-:W-:-:S02]  /*61c70*/  IMAD.MOV.U32 R28, RZ, RZ, R20 ;  /* 0x000000ffff1c7224 */ /* 0x000fc400078e0014 */
[----:B------:R-:W-:Y:S02]  /*61c80*/  IMAD.MOV.U32 R16, RZ, RZ, R29 ;  /* 0x000000ffff107224 */ /* 0x000fe400078e001d */
[----:B------:R-:W-:Y:S01]  /*61c90*/  IMAD.MOV.U32 R17, RZ, RZ, R2 ;  /* 0x000000ffff117224 */ /* 0x000fe200078e0002 */
[----:B----4-:R-:W-:Y:S01]  /*61ca0*/  STL.64 [R1+0x7558], R22 ;  /* 0x0075581601007387 */ /* 0x010fe20000100a00 */
[----:B--2---:R0:W-:Y:S03]  /*61cb0*/  STL [R1+0x7550], R21 ;  /* 0x0075501501007387 */ /* 0x0041e60000100800 */
[----:B0-----:R-:W2:Y:S02]  /*61cc0*/  LDL.64 R20, [R1+0x20] ;  /* 0x0000200001147983 */ /* 0x001ea40000100a00 */
[----:B------:R-:W-:Y:S02]  /*61cd0*/  HMMA.16816.F32 R12, R24, R16, R12 ;  /* 0x00000010180c723c */ /* 0x000fe4000000180c */
[----:B--2---:R0:W-:Y:S01]  /*61ce0*/  STL.64 [R1+0x7580], R20 ;  /* 0x0075801401007387 */ /* 0x0041e20000100a00 */
[----:B------:R-:W-:Y:S11]  /*61cf0*/  STL [R1+0x7508], R28 ;  /* 0x0075081c01007387 */ /* 0x000ff60000100800 */
[----:B------:R-:W-:Y:S09]  /*61d00*/  @!UPT UIADD3 URZ, URZ, URZ, URZ ;  /* 0x0000003f3f3ff290 */ /* 0x000ff2000fffe03f */
[----:B------:R-:W-:Y:S02]  /*61d10*/  STL.64 [R1+0x7c0], R12 ;  /* 0x0007c00c01007387 */ /* 0x000fe40000100a00 */
[----:B------:R-:W3:Y:S01]  /*61d20*/  LDL.LU.64 R16, [R1+0x8f0] ;  /* 0x0008f00001107983 */ /* 0x000ee20000300a00 */
[----:B------:R-:W3:Y:S04]  /*61d30*/  LDL.LU.64 R18, [R1+0x8f8] ;  /* 0x0008f80001127983 */ /* 0x000ee80000300a00 */
[----:B0-----:R-:W2:Y:S01]  /*61d40*/  LDL.LU.64 R20, [R1+0x530] ;  /* 0x0005300001147983 */ /* 0x001ea20000300a00 */
[----:B------:R-:W4:Y:S02]  /*61d50*/  LDL.LU.64 R22, [R1+0x538] ;  /* 0x0005380001167983 */ /* 0x000f240000300a00 */
[----:B------:R-:W-:-:S02]  /*61d60*/  IMAD.MOV.U32 R6, RZ, RZ, R14 ;  /* 0x000000ffff067224 */ /* 0x000fc400078e000e */
[----:B------:R-:W-:Y:S01]  /*61d70*/  IMAD.MOV.U32 R7, RZ, RZ, R15 ;  /* 0x000000ffff077224 */ /* 0x000fe200078e000f */
[----:B----4-:R-:W-:Y:S01]  /*61d80*/  STL.64 [R1+0x7598], R22 ;  /* 0x0075981601007387 */ /* 0x010fe20000100a00 */
[----:B--2---:R0:W-:Y:S03]  /*61d90*/  STL.64 [R1+0x7590], R20 ;  /* 0x0075901401007387 */ /* 0x0041e60000100a00 */
[----:B0-----:R-:W2:Y:S01]  /*61da0*/  LDL.LU.64 R20, [R1+0x5b0] ;  /* 0x0005b00001147983 */ /* 0x001ea20000300a00 */
[----:B------:R-:W2:Y:S02]  /*61db0*/  LDL.LU.64 R22, [R1+0x5b8] ;  /* 0x0005b80001167983 */ /* 0x000ea40000300a00 */
[----:B------:R-:W4:Y:S02]  /*61dc0*/  LDL.LU.64 R12, [R1+0xd20] ;  /* 0x000d2000010c7983 */ /* 0x000f240000300a00 */
[----:B------:R-:W2:Y:S01]  /*61dd0*/  LDL.LU.64 R14, [R1+0xd28] ;  /* 0x000d2800010e7983 */ /* 0x000ea20000300a00 */
[C---:B---3--:R-:W-:Y:S01]  /*61de0*/  HMMA.16816.F32 R16, R24.reuse, R8, R16 ;  /* 0x000000081810723c */ /* 0x048fe20000001810 */
[----:B------:R-:W-:Y:S01]  /*61df0*/  IMAD.MOV.U32 R28, RZ, RZ, R8 ;  /* 0x000000ffff1c7224 */ /* 0x000fe200078e0008 */
[----:B--2---:R-:W-:Y:S01]  /*61e00*/  STL.64 [R1+0x7568], R14 ;  /* 0x0075680e01007387 */ /* 0x004fe20000100a00 */
[----:B----4-:R0:W-:Y:S03]  /*61e10*/  STL.64 [R1+0x7560], R12 ;  /* 0x0075600c01007387 */ /* 0x0101e60000100a00 */
[----:B0-----:R-:W2:Y:S01]  /*61e20*/  LDL.LU.64 R12, [R1+0xd30] ;  /* 0x000d3000010c7983 */ /* 0x001ea20000300a00 */
[----:B------:R-:W2:Y:S02]  /*61e30*/  LDL.LU.64 R14, [R1+0xd38] ;  /* 0x000d3800010e7983 */ /* 0x000ea40000300a00 */
[----:B------:R-:W-:Y:S02]  /*61e40*/  STL [R1+0x6f74], R7 ;  /* 0x006f740701007387 */ /* 0x000fe40000100800 */
[----:B------:R-:W-:Y:S11]  /*61e50*/  STL [R1+0x6f70], R6 ;  /* 0x006f700601007387 */ /* 0x000ff60000100800 */
[----:B------:R-:W-:Y:S01]  /*61e60*/  @!UPT UIADD3 URZ, URZ, URZ, URZ ;  /* 0x0000003f3f3ff290 */ /* 0x000fe2000fffe03f */
[----:B------:R0:W-:Y:S01]  /*61e70*/  STL.64 [R1+0x7b0], R16 ;  /* 0x0007b01001007387 */ /* 0x0001e20000100a00 */
[----:B------:R1:W-:Y:S03]  /*61e80*/  STL.64 [R1+0x7b8], R18 ;  /* 0x0007b81201007387 */ /* 0x0003e60000100a00 */
[----:B0-----:R-:W1:Y:S01]  /*61e90*/  LDL.LU.64 R16, [R1+0x75a0] ;  /* 0x0075a00001107983 */ /* 0x001e620000300a00 */
[----:B------:R-:W-:Y:S02]  /*61ea0*/  IMAD.MOV.U32 R7, RZ, RZ, R9 ;  /* 0x000000ffff077224 */ /* 0x000fe400078e0009 */
[----:B------:R-:W3:Y:S02]  /*61eb0*/  LDL.LU.64 R8, [R1+0xd00] ;  /* 0x000d000001087983 */ /* 0x000ee40000300a00 */
[----:B------:R-:W4:Y:S01]  /*61ec0*/  LDL.LU.64 R10, [R1+0xd08] ;  /* 0x000d0800010a7983 */ /* 0x000f220000300a00 */
[C---:B-1----:R-:W-:Y:S01]  /*61ed0*/  HMMA.16816.F32 R16, R24.reuse, R16, R20 ;  /* 0x000000101810723c */ /* 0x042fe20000001814 */
[----:B----4-:R-:W-:Y:S01]  /*61ee0*/  STL.64 [R1+0x7538], R10 ;  /* 0x0075380a01007387 */ /* 0x010fe20000100a00 */
[----:B---3--:R0:W-:Y:S03]  /*61ef0*/  STL.64 [R1+0x7530], R8 ;  /* 0x0075300801007387 */ /* 0x0081e60000100a00 */
[----:B0-----:R-:W3:Y:S01]  /*61f00*/  LDL.LU.64 R8, [R1+0xd10] ;  /* 0x000d100001087983 */ /* 0x001ee20000300a00 */
[----:B------:R-:W3:Y:S02]  /*61f10*/  LDL.LU.64 R10, [R1+0xd18] ;  /* 0x000d1800010a7983 */ /* 0x000ee40000300a00 */
[----:B------:R-:W4:Y:S02]  /*61f20*/  LDL.LU.64 R22, [R1+0x7598] ;  /* 0x0075980001167983 */ /* 0x000f240000300a00 */
[----:B------:R-:W4:Y:S11]  /*61f30*/  LDL.LU.64 R20, [R1+0x7590] ;  /* 0x0075900001147983 */ /* 0x000f360000300a00 */
[----:B------:R-:W-:Y:S02]  /*61f40*/  @!UPT UIADD3 URZ, URZ, URZ, URZ ;  /* 0x0000003f3f3ff290 */ /* 0x000fe4000fffe03f */
[----:B------:R0:W-:Y:S01]  /*61f50*/  STL.64 [R1+0x7a0], R16 ;  /* 0x0007a01001007387 */ /* 0x0001e20000100a00 */
[----:B------:R1:W-:Y:S03]  /*61f60*/  STL.64 [R1+0x7a8], R18 ;  /* 0x0007a81201007387 */ /* 0x0003e60000100a00 */
[----:B0-----:R-:W4:Y:S02]  /*61f70*/  LDL.LU.64 R16, [R1+0x7588] ;  /* 0x0075880001107983 */ /* 0x001f240000300a00 */
[----:B----4-:R-:W-:Y:S02]  /*61f80*/  HMMA.16816.F32 R24, R24, R16, R20 ;  /* 0x000000101818723c */ /* 0x010fe40000001814 */
[----:B------:R-:W2:Y:S01]  /*61f90*/  LDL.LU.64 R20, [R1+0x7580] ;  /* 0x0075800001147983 */ /* 0x000ea20000300a00 */
[----:B-1----:R-:W2:Y:S02]  /*61fa0*/  LDL.LU.64 R18, [R1+0x7578] ;  /* 0x0075780001127983 */ /* 0x002ea40000300a00 */
[----:B------:R-:W2:Y:S11]  /*61fb0*/  LDL.LU.64 R16, [R1+0x7570] ;  /* 0x0075700001107983 */ /* 0x000eb60000300a00 */
[----:B------:R-:W-:Y:S07]  /*61fc0*/  @!UPT UIADD3 URZ, URZ, URZ, URZ ;  /* 0x0000003f3f3ff290 */ /* 0x000fee000fffe03f */
[----:B------:R0:W-:Y:S01]  /*61fd0*/  STL.64 [R1+0x490], R24 ;  /* 0x0004901801007387 */ /* 0x0001e20000100a00 */
[----:B------:R-:W-:Y:S03]  /*61fe0*/  STL.64 [R1+0x498], R26 ;  /* 0x0004981a01007387 */ /* 0x000fe60000100a00 */
[----:B0-----:R-:W4:Y:S01]  /*61ff0*/  LDL.64 R24, [R1+0x10] ;  /* 0x0000100001187983 */ /* 0x001f220000100a00 */
[C---:B--2---:R-:W-:Y:S11]  /*62000*/  HMMA.16816.F32 R12, R16.reuse, R20, R12 ;  /* 0x00000014100c723c */ /* 0x044ff6000000180c */
[----:B------:R-:W-:Y:S11]  /*62010*/  @!UPT UIADD3 URZ, URZ, URZ, URZ ;  /* 0x0000003f3f3ff290 */ /* 0x000ff6000fffe03f */
[----:B------:R-:W-:Y:S01]  /*62020*/  @!UPT UIADD3 URZ, URZ, URZ, URZ ;  /* 0x0000003f3f3ff290 */ /* 0x000fe2000fffe03f */
[----:B------:R-:W-:Y:S01]  /*62030*/  STL.64 [R1+0x2a0], R12 ;  /* 0x0002a00c01007387 */ /* 0x000fe20000100a00 */
[----:B------:R0:W-:Y:S03]  /*62040*/  STL.64 [R1+0x2a8], R14 ;  /* 0x0002a80e01007387 */ /* 0x0001e60000100a00 */
[----:B0-----:R-:W4:Y:S01]  /*62050*/  LDL.LU.64 R14, [R1+0x7568] ;  /* 0x00756800010e7983 */ /* 0x001f220000300a00 */
[----:B------:R-:W4:Y:S02]  /*62060*/  LDL.LU.64 R12, [R1+0x7560] ;  /* 0x00756000010c7983 */ /* 0x000f240000300a00 */
[----:B------:R-:W-:Y:S02]  /*62070*/  IMAD.MOV.U32 R2, RZ, RZ, R21 ;  /* 0x000000ffff027224 */ /* 0x000fe400078e0015 */
[----:B------:R-:W2:Y:S01]  /*62080*/  LDL.LU.64 R22, [R1+0x7558] ;  /* 0x0075580001167983 */ /* 0x000ea20000300a00 */
[----:B------:R-:W2:Y:S01]  /*62090*/  LDL.LU R21, [R1+0x7550] ;  /* 0x0075500001157983 */ /* 0x000ea20000300800 */
[----:B----4-:R-:W-:Y:S11]  /*620a0*/  HMMA.16816.F32 R12, R16, R24, R12 ;  /* 0x00000018100c723c */ /* 0x010ff6000000180c */
[----:B------:R-:W-:Y:S11]  /*620b0*/  @!UPT UIADD3 URZ, URZ, URZ, URZ ;  /* 0x0000003f3f3ff290 */ /* 0x000ff6000fffe03f */
[----:B------:R-:W-:Y:S01]  /*620c0*/  @!UPT UIADD3 URZ, URZ, URZ, URZ ;  /* 0x0000003f3f3ff290 */ /* 0x000fe2000fffe03f */
[----:B------:R-:W-:Y:S01]  /*620d0*/  STL.64 [R1+0x290], R12 ;  /* 0x0002900c01007387 */ /* 0x000fe20000100a00 */
[----:B------:R0:W-:Y:S03]  /*620e0*/  STL.64 [R1+0x298], R14 ;  /* 0x0002980e01007387 */ /* 0x0001e60000100a00 */
[----:B0-----:R-:W4:Y:S01]  /*620f0*/  LDL.LU.64 R14, [R1+0x7548] ;  /* 0x00754800010e7983 */ /* 0x001f220000300a00 */
[----:B------:R-:W3:Y:S02]  /*62100*/  LDL.LU.64 R12, [R1+0x7540] ;  /* 0x00754000010c7983 */ /* 0x000ee40000300a00 */
[----:B------:R-:W-:Y:S02]  /*62110*/  IMAD.MOV.U32 R3, RZ, RZ, R20 ;  /* 0x000000ffff037224 */ /* 0x000fe400078e0014 */
[----:B------:R-:W-:Y:S02]  /*62120*/  IMAD.MOV.U32 R20, RZ, RZ, R24 ;  /* 0x000000ffff147224 */ /* 0x000fe400078e0018 */
[----:B------:R-:W-:-:S02]  /*62130*/  IMAD.MOV.U32 R6, RZ, RZ, R25 ;  /* 0x000000ffff067224 */ /* 0x000fc400078e0019 */
[----:B------:R-:W3:Y:S01]  /*62140*/  LDL.LU.64 R24, [R1+0xaf0] ;  /* 0x000af00001187983 */ /* 0x000ee20000300a00 */
[----:B------:R-:W3:Y:S02]  /*62150*/  LDL.LU.64 R26, [R1+0xaf8] ;  /* 0x000af800011a7983 */ /* 0x000ee40000300a00 */
[----:B--2---:R-:W-:Y:S02]  /*62160*/  STL.64 [R1+0x74f8], R22 ;  /* 0x0074f81601007387 */ /* 0x004fe40000100a00 */
[----:B------:R4:W-:Y:S02]  /*62170*/  STL.64 [R1+0x74f0], R20 ;  /* 0x0074f01401007387 */ /* 0x0009e40000100a00 */
[----:B----4-:R-:W-:Y:S02]  /*62180*/  IMAD.MOV.U32 R20, RZ, RZ, R15 ;  /* 0x000000ffff147224 */ /* 0x010fe400078e000f */
[----:B------:R-:W-:Y:S02]  /*62190*/  IMAD.MOV.U32 R21, RZ, RZ, R14 ;  /* 0x000000ffff157224 */ /* 0x000fe400078e000e */
[C---:B---3--:R-:W-:Y:S01]  /*621a0*/  HMMA.16816.F32 R12, R16.reuse, R12, R8 ;  /* 0x0000000c100c723c */ /* 0x048fe20000001808 */
[----:B------:R-:W2:Y:S01]  /*621b0*/  LDL.LU.64 R10, [R1+0x7538] ;  /* 0x00753800010a7983 */ /* 0x000ea20000300a00 */
[----:B------:R-:W2:Y:S11]  /*621c0*/  LDL.LU.64 R8, [R1+0x7530] ;  /* 0x0075300001087983 */ /* 0x000eb60000300a00 */
[----:B------:R-:W-:Y:S10]  /*621d0*/  @!UPT UIADD3 URZ, URZ, URZ, URZ ;  /* 0x0000003f3f3ff290 */ /* 0x000ff4000fffe03f */
[----:B------:R-:W-:Y:S01]  /*621e0*/  STL.64 [R1+0x280], R12 ;  /* 0x0002800c01007387 */ /* 0x000fe20000100a00 */
[----:B------:R0:W-:Y:S03]  /*621f0*/  STL.64 [R1+0x288], R14 ;  /* 0x0002880e01007387 */ /* 0x0001e60000100a00 */
[----:B0-----:R-:W3:Y:S01]  /*62200*/  LDL.LU.64 R14, [R1+0x7528] ;  /* 0x00752800010e7983 */ /* 0x001ee20000300a00 */
[----:B------:R-:W2:Y:S02]  /*62210*/  LDL.LU.64 R12, [R1+0x7520] ;  /* 0x00752000010c7983 */ /* 0x000ea40000300a00 */
[C---:B--2---:R-:W-:Y:S11]  /*62220*/  HMMA.16816.F32 R8, R16.reuse, R12, R8 ;  /* 0x0000000c1008723c */ /* 0x044ff60000001808 */
[----:B------:R-:W-:Y:S11]  /*62230*/  @!UPT UIADD3 URZ, URZ, URZ, URZ ;  /* 0x0000003f3f3ff290 */ /* 0x000ff6000fffe03f */
[----:B------:R-:W-:Y:S01]  /*62240*/  @!UPT UIADD3 URZ, URZ, URZ, URZ ;  /* 0x0000003f3f3ff290 */ /* 0x000fe2000fffe03f */
[----:B------:R-:W-:Y:S01]  /*62250*/  STL.64 [R1+0x270], R8 ;  /* 0x0002700801007387 */ /* 0x000fe20000100a00 */
[----:B------:R0:W-:Y:S03]  /*62260*/  STL.64 [R1+0x278], R10 ;  /* 0x0002780a01007387 */ /* 0x0001e60000100a00 */
[----:B0-----:R-:W2:Y:S01]  /*62270*/  LDL.LU.64 R10, [R1+0x7518] ;  /* 0x00751800010a7983 */ /* 0x001ea20000300a00 */
[----:B------:R-:W4:Y:S02]  /*62280*/  LDL.LU.64 R8, [R1+0x7510] ;  /* 0x0075100001087983 */ /* 0x000f240000300a00 */
[----:B---3--:R-:W-:Y:S02]  /*62290*/  STL.64 [R1+0x7440], R14 ;  /* 0x0074400e01007387 */ /* 0x008fe40000100a00 */
[----:B------:R0:W-:Y:S02]  /*622a0*/  STL.64 [R1+0x7438], R12 ;  /* 0x0074380c01007387 */ /* 0x0001e40000100a00 */
[----:B0-----:R-:W3:Y:S04]  /*622b0*/  LDL.64 R12, [R1+0xa0] ;  /* 0x0000a000010c7983 */ /* 0x001ee80000100a00 */
[----:B---3--:R0:W-:Y:S04]  /*622c0*/  STL.64 [R1+0x7500], R12 ;  /* 0x0075000c01007387 */ /* 0x0081e80000100a00 */
[----:B0-----:R-:W3:Y:S01]  /*622d0*/  LDL.LU.64 R12, [R1+0xb20] ;  /* 0x000b2000010c7983 */ /* 0x001ee20000300a00 */
[----:B------:R-:W3:Y:S01]  /*622e0*/  LDL.LU.64 R14, [R1+0xb28] ;  /* 0x000b2800010e7983 */ /* 0x000ee20000300a00 */
[C---:B------:R-:W-:Y:S01]  /*622f0*/  HMMA.16816.F32 R24, R16.reuse, R4, R24 ;  /* 0x000000041018723c */ /* 0x040fe20000001818 */
[----:B--2---:R-:W-:Y:S01]  /*62300*/  STL.64 [R1+0x7430], R10 ;  /* 0x0074300a01007387 */ /* 0x004fe20000100a00 */
[----:B----4-:R0:W-:Y:S06]  /*62310*/  STL.64 [R1+0x7428], R8 ;  /* 0x0074280801007387 */ /* 0x0101ec0000100a00 */
[C---:B---3--:R-:W-:Y:S11]  /*62320*/  HMMA.16816.F32 R12, R16.reuse, R8, R12 ;  /* 0x00000008100c723c */ /* 0x048ff6000000180c */
[----:B------:R-:W-:Y:S11]  /*62330*/  @!UPT UIADD3 URZ, URZ, URZ, URZ ;  /* 0x0000003f3f3ff290 */ /* 0x000ff6000fffe03f */
[----:B------:R-:W-:Y:S01]  /*62340*/  @!UPT UIADD3 URZ, URZ, URZ, URZ ;  /* 0x0000003f3f3ff290 */ /* 0x000fe2000fffe03f */
[----:B------:R1:W-:Y:S01]  /*62350*/  STL.64 [R1+0x260], R12 ;  /* 0x0002600c01007387 */ /* 0x0003e20000100a00 */
[----:B------:R2:W-:Y:S02]  /*62360*/  STL.64 [R1+0x268], R14 ;  /* 0x0002680e01007387 */ /* 0x0005e40000100a00 */
[----:B0-----:R-:W3:Y:S02]  /*62370*/  LDL.LU.64 R8, [R1+0xb10] ;  /* 0x000b100001087983 */ /* 0x001ee40000300a00 */
[----:B------:R-:W3:Y:S01]  /*62380*/  LDL.LU.64 R10, [R1+0xb18] ;  /* 0x000b1800010a7983 */ /* 0x000ee20000300a00 */
[----:B-1----:R-:W4:Y:S01]  /*62390*/  LDL.LU.64 R12, [R1+0xb00] ;  /* 0x000b0000010c7983 */ /* 0x002f220000300a00 */
[----:B--2---:R-:W4:Y:S02]  /*623a0*/  LDL.LU.64 R14, [R1+0xb08] ;  /* 0x000b0800010e7983 */ /* 0x004f240000300a00 */
[----:B------:R-:W-:Y:S02]  /*623b0*/  STL.64 [R1+0x250], R24 ;  /* 0x0002501801007387 */ /* 0x000fe40000100a00 */
[----:B------:R-:W-:Y:S02]  /*623c0*/  STL.64 [R1+0x258], R26 ;  /* 0x0002581a01007387 */ /* 0x000fe40000100a00 */
[----:B------:R-:W0:Y:S04]  /*623d0*/  LDSM.16.MT88.4 R24, [R0+0x20080] ;  /* 0x020080000018783b */ /* 0x000e280000004200 */
[----:B------:R-:W-:Y:S04]  /*623e0*/  STL [R1+0x7424], R5 ;  /* 0x0074240501007387 */ /* 0x000fe80000100800 */
[----:B0-----:R-:W-:Y:S01]  /*623f0*/  STL.64 [R1+0x73c8], R26 ;  /* 0x0073c81a01007387 */ /* 0x001fe20000100a00 */
[----:B------:R0:W-:Y:S03]  /*62400*/  STL.64 [R1+0x73c0], R24 ;  /* 0x0073c01801007387 */ /* 0x0001e60000100a00 */
[----:B0-----:R-:W2:Y:S01]  /*62410*/  LDL.64 R24, [R1+0x40] ;  /* 0x0000400001187983 */ /* 0x001ea20000100a00 */
[C---:B---3--:R-:W-:Y:S03]  /*62420*/  HMMA.16816.F32 R8, R16.reuse, R20, R8 ;  /* 0x000000141008723c */ /* 0x048fe60000001808 */
[----:B--2---:R-:W-:Y:S01]  /*62430*/  STL.64 [R1+0x7490], R24 ;  /* 0x0074901801007387 */ /* 0x004fe20000100a00 */
[----:B------:R-:W-:Y:S11]  /*62440*/  STL [R1+0x6f78], R0 ;  /* 0x006f780001007387 */ /* 0x000ff60000100800 */
[----:B------:R-:W-:Y:S08]  /*62450*/  @!UPT UIADD3 URZ, URZ, URZ, URZ ;  /* 0x0000003f3f3ff290 */ /* 0x000ff0000fffe03f */
[----:B------:R0:W-:Y:S02]  /*62460*/  STL.64 [R1+0x680], R8 ;  /* 0x0006800801007387 */ /* 0x0001e40000100a00 */
[----:B------:R-:W-:Y:S01]  /*62470*/  STL [R1+0x688], R10 ;  /* 0x0006880a01007387 */ /* 0x000fe20000100800 */
[----:B------:R-:W2:Y:S01]  /*62480*/  LDL.LU.64 R20, [R1+0x730] ;  /* 0x0007300001147983 */ /* 0x000ea20000300a00 */
[----:B------:R-:W2:Y:S02]  /*62490*/  LDL.LU.64 R22, [R1+0x738] ;  /* 0x0007380001167983 */ /* 0x000ea40000300a00 */
[----:B0-----:R-:W-:Y:S02]  /*624a0*/  IMAD.MOV.U32 R8, RZ, RZ, R28 ;  /* 0x000000ffff087224 */ /* 0x001fe400078e001c */
[----:B------:R-:W-:Y:S01]  /*624b0*/  IMAD.MOV.U32 R9, RZ, RZ, R7 ;  /* 0x000000ffff097224 */ /* 0x000fe200078e0007 */
[----:B------:R-:W3:Y:S04]  /*624c0*/  LDL.LU R28, [R1+0x7508] ;  /* 0x00750800011c7983 */ /* 0x000ee80000300800 */
[----:B------:R0:W-:Y:S01]  /*624d0*/  STL.64 [R1+0x74a8], R8 ;  /* 0x0074a80801007387 */ /* 0x0001e20000100a00 */
[----:B------:R-:W2:Y:S03]  /*624e0*/  LDL.64 R24, [R1+0x50] ;  /* 0x0000500001187983 */ /* 0x000ea60000100a00 */
[----:B0-----:R-:W4:Y:S01]  /*624f0*/  LDL.64 R8, [R1+0xc0] ;  /* 0x0000c00001087983 */ /* 0x001f220000100a00 */
[----:B------:R-:W-:Y:S01]  /*62500*/  IMAD.MOV.U32 R29, RZ, RZ, R11 ;  /* 0x000000ffff1d7224 */ /* 0x000fe200078e000b */
[----:B----4-:R-:W-:Y:S02]  /*62510*/  HMMA.16816.F32 R12, R16, R8, R12 ;  /* 0x00000008100c723c */ /* 0x010fe4000000180c */
[----:B--2---:R0:W-:Y:S01]  /*62520*/  STL.64 [R1+0x74a0], R24 ;  /* 0x0074a01801007387 */ /* 0x0041e20000100a00 */
[----:B------:R-:W-:-:S03]  /*62530*/  IMAD.MOV.U32 R5, RZ, RZ, R8 ;  /* 0x000000ffff057224 */ /* 0x000fc600078e0008 */
[----:B0-----:R-:W2:Y:S01]  /*62540*/  LDL.LU.64 R24, [R1+0x720] ;  /* 0x0007200001187983 */ /* 0x001ea20000300a00 */
[----:B------:R-:W2:Y:S02]  /*62550*/  LDL.LU.64 R26, [R1+0x728] ;  /* 0x00072800011a7983 */ /* 0x000ea40000300a00 */
[----:B------:R0:W-:Y:S11]  /*62560*/  STL [R1+0x6d60], R29 ;  /* 0x006d601d01007387 */ /* 0x0001f60000100800 */
[----:B------:R-:W-:Y:S03]  /*62570*/  @!UPT UIADD3 URZ, URZ, URZ, URZ ;  /* 0x0000003f3f3ff290 */ /* 0x000fe6000fffe03f */
[----:B------:R1:W-:Y:S01]  /*62580*/  STL.64 [R1+0x670], R12 ;  /* 0x0006700c01007387 */ /* 0x0003e20000100a00 */
[----:B------:R-:W-:Y:S02]  /*62590*/  STL.64 [R1+0x678], R14 ;  /* 0x0006780e01007387 */ /* 0x000fe40000100a00 */
[----:B0-----:R-:W-:Y:S01]  /*625a0*/  IMAD.MOV.U32 R29, RZ, RZ, R9 ;  /* 0x000000ffff1d7224 */ /* 0x001fe200078e0009 */
[----:B-1----:R-:W4:Y:S01]  /*625b0*/  LDL.LU.64 R12, [R1+0x7500] ;  /* 0x00750000010c7983 */ /* 0x002f220000300a00 */
[----:B------:R-:W2:Y:S02]  /*625c0*/  LDL R8, [R1+0x70] ;  /* 0x0000700001087983 */ /* 0x000ea40000100800 */
[----:B------:R-:W2:Y:S02]  /*625d0*/  LDL R9, [R1+0x74] ;  /* 0x0000740001097983 */ /* 0x000ea40000100800 */
[----:B--2---:R0:W-:Y:S04]  /*625e0*/  STL.64 [R1+0x74c0], R8 ;  /* 0x0074c00801007387 */ /* 0x0041e80000100a00 */
[----:B0-----:R-:W2:Y:S04]  /*625f0*/  LDL R8, [R1+0xb0] ;  /* 0x0000b00001087983 */ /* 0x001ea80000100800 */
[----:B------:R-:W2:Y:S02]  /*62600*/  LDL R9, [R1+0xb4] ;  /* 0x0000b40001097983 */ /* 0x000ea40000100800 */
[----:B--2---:R-:W-:Y:S02]  /*62610*/  HMMA.16816.F32 R8, R16, R8, R20 ;  /* 0x000000081008723c */ /* 0x004fe40000001814 */
[----:B------:R-:W2:Y:S01]  /*62620*/  LDL.LU.64 R22, [R1+0x74f8] ;  /* 0x0074f80001167983 */ /* 0x000ea20000300a00 */
[----:B------:R-:W2:Y:S11]  /*62630*/  LDL.LU.64 R20, [R1+0x74f0] ;  /* 0x0074f00001147983 */ /* 0x000eb60000300a00 */
[----:B------:R-:W-:Y:S09]  /*62640*/  @!UPT UIADD3 URZ, URZ, URZ, URZ ;  /* 0x0000003f3f3ff290 */ /* 0x000ff2000fffe03f */
[----:B------:R3:W-:Y:S01]  /*62650*/  STL.64 [R1+0x660], R8 ;  /* 0x0006600801007387 */ /* 0x0007e20000100a00 */
[----:B------:R-:W-:Y:S02]  /*62660*/  STL.64 [R1+0x668], R10 ;  /* 0x0006680a01007387 */ /* 0x000fe40000100a00 */
[----:B---3--:R-:W-:Y:S02]  /*62670*/  IMAD.MOV.U32 R8, RZ, RZ, R28 ;  /* 0x000000ffff087224 */ /* 0x008fe400078e001c */
[----:B----4-:R-:W-:Y:S02]  /*62680*/  IMAD.MOV.U32 R7, RZ, RZ, R13 ;  /* 0x000000ffff077224 */ /* 0x010fe400078e000d */
[----:B--2---:R-:W-:-:S05]  /*62690*/  IMAD.MOV.U32 R9, RZ, RZ, R23 ;  /* 0x000000ffff097224 */ /* 0x004fca00078e0017 */
[----:B------:R0:W-:Y:S02]  /*626a0*/  STL.64 [R1+0x74d8], R8 ;  /* 0x0074d80801007387 */ /* 0x0001e40000100a00 */
[----:B0-----:R-:W-:Y:S11]  /*626b0*/  HMMA.16816.F32 R8, R16, R12, R24 ;  /* 0x0000000c1008723c */ /* 0x001ff60000001818 */
[----:B------:R-:W-:Y:S11]  /*626c0*/  @!UPT UIADD3 URZ, URZ, URZ, URZ ;  /* 0x0000003f3f3ff290 */ /* 0x000ff6000fffe03f */
[----:B------:R-:W-:Y:S01]  /*626d0*/  @!UPT UIADD3 URZ, URZ, URZ, URZ ;  /* 0x0000003f3f3ff290 */ /* 0x000fe2000fffe03f */
[----:B------:R-:W-:Y:S01]  /*626e0*/  STL.64 [R1+0x650], R8 ;  /* 0x0006500801007387 */ /* 0x000fe20000100a00 */
[----:B------:R-:W-:Y:S02]  /*626f0*/  STL.64 [R1+0x658], R10 ;  /* 0x0006580a01007387 */ /* 0x000fe40000100a00 */
[----:B------:R-:W-:Y:S02]  /*62700*/  STL [R1+0x7450], R7 ;  /* 0x0074500701007387 */ /* 0x000fe40000100800 */
[----:B------:R0:W-:Y:S02]  /*62710*/  STL.64 [R1+0x7448], R4 ;  /* 0x0074480401007387 */ /* 0x0001e40000100a00 */
[----:B0-----:R-:W-:Y:S02]  /*62720*/  IMAD.MOV.U32 R4, RZ, RZ, R20 ;  /* 0x000000ffff047224 */ /* 0x001fe400078e0014 */
[----:B------:R-:W-:-:S05]  /*62730*/  IMAD.MOV.U32 R5, RZ, RZ, R6 ;  /* 0x000000ffff057224 */ /* 0x000fca00078e0006 */
[----:B------:R-:W-:Y:S01]  /*62740*/  STL.64 [R1+0x7468], R4 ;  /* 0x0074680401007387 */ /* 0x000fe20000100a00 */
[----:B------:R-:W2:Y:S02]  /*62750*/  LDL.LU.64 R24, [R1+0x550] ;  /* 0x0005500001187983 */ /* 0x000ea40000300a00 */
[----:B------:R-:W3:Y:S02]  /*62760*/  LDL.LU.64 R26, [R1+0x558] ;  /* 0x00055800011a7983 */ /* 0x000ee40000300a00 */
[----:B---3--:R-:W-:Y:S01]  /*62770*/  STL.64 [R1+0x74b8], R26 ;  /* 0x0074b81a01007387 */ /* 0x008fe20000100a00 */
[----:B--2---:R0:W-:Y:S03]  /*62780*/  STL.64 [R1+0x74b0], R24 ;  /* 0x0074b01801007387 */ /* 0x0041e60000100a00 */
[----:B0-----:R-:W2:Y:S01]  /*62790*/  LDL.LU.64 R24, [R1+0x560] ;  /* 0x0005600001187983 */ /* 0x001ea20000300a00 */
[----:B------:R-:W3:Y:S03]  /*627a0*/  LDL.LU.64 R26, [R1+0x568] ;  /* 0x00056800011a7983 */ /* 0x000ee60000300a00 */
[----:B---3--:R-:W-:Y:S01]  /*627b0*/  STL.64 [R1+0x74d0], R26 ;  /* 0x0074d01a01007387 */ /* 0x008fe20000100a00 */
[----:B--2---:R0:W-:Y:S03]  /*627c0*/  STL.64 [R1+0x74c8], R24 ;  /* 0x0074c81801007387 */ /* 0x0041e60000100a00 */
[----:B0-----:R-:W2:Y:S01]  /*627d0*/  LDL.LU.64 R24, [R1+0x700] ;  /* 0x0007000001187983 */ /* 0x001ea20000300a00 */
[----:B------:R-:W3:Y:S02]  /*627e0*/  LDL.LU.64 R26, [R1+0x708] ;  /* 0x00070800011a7983 */ /* 0x000ee40000300a00 */
[----:B------:R-:W-:-:S02]  /*627f0*/  IMAD.MOV.U32 R4, RZ, RZ, R3 ;  /* 0x000000ffff047224 */ /* 0x000fc400078e0003 */
[----:B------:R-:W-:Y:S02]  /*62800*/  IMAD.MOV.U32 R5, RZ, RZ, R2 ;  /* 0x000000ffff057224 */ /* 0x000fe400078e0002 */
[----:B------:R-:W-:Y:S02]  /*62810*/  IMAD.MOV.U32 R9, RZ, RZ, R21 ;  /* 0x000000ffff097224 */ /* 0x000fe400078e0015 */
[----:B------:R-:W-:Y:S02]  /*62820*/  IMAD.MOV.U32 R8, RZ, RZ, R22 ;  /* 0x000000ffff087224 */ /* 0x000fe400078e0016 */
[----:B------:R-:W-:Y:S01]  /*62830*/  IMAD.MOV.U32 R28, RZ, RZ, R12 ;  /* 0x000000ffff1c7224 */ /* 0x000fe200078e000c */
[----:B---3--:R-:W-:Y:S01]  /*62840*/  STL.64 [R1+0x74e8], R26 ;  /* 0x0074e81a01007387 */ /* 0x008fe20000100a00 */
[----:B--2---:R0:W-:Y:S03]  /*62850*/  STL.64 [R1+0x74e0], R24 ;  /* 0x0074e01801007387 */ /* 0x0041e60000100a00 */
[----:B0-----:R-:W2:Y:S01]  /*62860*/  LDL.LU.64 R24, [R1+0x710] ;  /* 0x0007100001187983 */ /* 0x001ea20000300a00 */
[----:B------:R-:W2:Y:S02]  /*62870*/  LDL.LU.64 R26, [R1+0x718] ;  /* 0x00071800011a7983 */ /* 0x000ea40000300a00 */
[----:B------:R0:W-:Y:S02]  /*62880*/  STL.64 [R1+0x7498], R4 ;  /* 0x0074980401007387 */ /* 0x0001e40000100a00 */
[----:B0-----:R-:W3:Y:S01]  /*62890*/  LDL.LU.64 R4, [R1+0x540] ;  /* 0x0005400001047983 */ /* 0x001ee20000300a00 */
[----:B------:R-:W3:Y:S02]  /*628a0*/  LDL.LU.64 R6, [R1+0x548] ;  /* 0x0005480001067983 */ /* 0x000ee40000300a00 */
[----:B------:R-:W4:Y:S02]  /*628b0*/  LDL.LU.64 R20, [R1+0x2e0] ;  /* 0x0002e00001147983 */ /* 0x000f240000300a00 */
[----:B------:R-:W4:Y:S01]  /*628c0*/  LDL.LU.64 R22, [R1+0x2e8] ;  /* 0x0002e80001167983 */ /* 0x000f220000300a00 */
[----:B------:R-:W2:Y:S01]  /*628d0*/  LDL.LU.64 R12, [R1+0xdd0] ;  /* 0x000dd000010c7983 */ /* 0x000ea20000300a00 */
[----:B------:R-:W2:Y:S03]  /*628e0*/  LDL.LU.64 R14, [R1+0xdd8] ;  /* 0x000dd800010e7983 */ /* 0x000ea60000300a00 */
[----:B--2---:R-:W-:Y:S01]  /*628f0*/  STL.64 [R1+0x7460], R14 ;  /* 0x0074600e01007387 */ /* 0x004fe20000100a00 */
[----:B------:R0:W-:Y:S03]  /*62900*/  STL.64 [R1+0x7458], R12 ;  /* 0x0074580c01007387 */ /* 0x0001e60000100a00 */
[----:B0-----:R-:W2:Y:S01]  /*62910*/  LDL.LU.64 R12, [R1+0xde0] ;  /* 0x000de000010c7983 */ /* 0x001ea20000300a00 */
[----:B------:R-:W2:Y:S01]  /*62920*/  LDL.LU.64 R14, [R1+0xde8] ;  /* 0x000de800010e7983 */ /* 0x000ea20000300a00 */
[C---:B------:R-:W-:Y:S02]  /*62930*/  HMMA.16816.F32 R8, R16.reuse, R8, R24 ;  /* 0x000000081008723c */ /* 0x040fe40000001818 */
[----:B--2---:R-:W-:Y:S01]  /*62940*/  STL.64 [R1+0x7478], R14 ;  /* 0x0074780e01007387 */ /* 0x004fe20000100a00 */
[----:B------:R0:W-:Y:S03]  /*62950*/  STL.64 [R1+0x7470], R12 ;  /* 0x0074700c01007387 */ /* 0x0001e60000100a00 */
[----:B0-----:R-:W2:Y:S01]  /*62960*/  LDL.LU.64 R12, [R1+0xdf0] ;  /* 0x000df000010c7983 */ /* 0x001ea20000300a00 */
[----:B------:R-:W2:Y:S02]  /*62970*/  LDL.LU.64 R14, [R1+0xdf8] ;  /* 0x000df800010e7983 */ /* 0x000ea40000300a00 */
[----:B------:R-:W2:Y:S02]  /*62980*/  LDL.LU.64 R26, [R1+0x74e8] ;  /* 0x0074e800011a7983 */ /* 0x000ea40000300a00 */
[----:B------:R-:W2:Y:S11]  /*62990*/  LDL.LU.64 R24, [R1+0x74e0] ;  /* 0x0074e00001187983 */ /* 0x000eb60000300a00 */
[----:B------:R-:W-:Y:S01]  /*629a0*/  @!UPT UIADD3 URZ, URZ, URZ, URZ ;  /* 0x0000003f3f3ff290 */ /* 0x000fe2000fffe03f */
[----:B------:R0:W-:Y:S01]  /*629b0*/  STL.64 [R1+0x640], R8 ;  /* 0x0006400801007387 */ /* 0x0001e20000100a00 */
[----:B------:R2:W-:Y:S03]  /*629c0*/  STL.64 [R1+0x648], R10 ;  /* 0x0006480a01007387 */ /* 0x0005e60000100a00 */
[----:B0-----:R-:W2:Y:S02]  /*629d0*/  LDL.LU.64 R8, [R1+0x74d8] ;  /* 0x0074d80001087983 */ /* 0x001ea40000300a00 */
[C---:B--2---:R-:W-:Y:S02]  /*629e0*/  HMMA.16816.F32 R8, R16.reuse, R8, R24 ;  /* 0x000000081008723c */ /* 0x044fe40000001818 */
[----:B------:R-:W2:Y:S01]  /*629f0*/  LDL.LU.64 R26, [R1+0x74d0] ;  /* 0x0074d000011a7983 */ /* 0x000ea20000300a00 */
[----:B------:R-:W2:Y:S11]  /*62a00*/  LDL.LU.64 R24, [R1+0x74c8] ;  /* 0x0074c80001187983 */ /* 0x000eb60000300a00 */
[----:B------:R-:W-:Y:S09]  /*62a10*/  @!UPT UIADD3 URZ, URZ, URZ, URZ ;  /* 0x0000003f3f3ff290 */ /* 0x000ff2000fffe03f */
        /* <DEDUP_REMOVED lines=11> */
[----:B------:R-:W3:Y:S11]  /*62ad0*/  LDL.LU.64 R24, [R1+0x74a0] ;  /* 0x0074a00001187983 */ /* 0x000ef60000300a00 */
[----:B------:R-:W-:Y:S10]  /*62ae0*/  @!UPT UIADD3 URZ, URZ, URZ, URZ ;  /* 0x0000003f3f3ff290 */ /* 0x000ff4000fffe03f */
[----:B------:R0:W-:Y:S01]  /*62af0*/  STL.64 [R1+0x610], R8 ;  /* 0x0006100801007387 */ /* 0x0001e20000100a00 */
[----:B------:R1:W-:Y:S03]  /*62b00*/  STL.64 [R1+0x618], R10 ;  /* 0x0006180a01007387 */ /* 0x0003e60000100a00 */
[----:B0-----:R-:W2:Y:S01]  /*62b10*/  LDL.LU.64 R8, [R1+0xdc0] ;  /* 0x000dc00001087983 */ /* 0x001ea20000300a00 */
[----:B-1----:R-:W2:Y:S01]  /*62b20*/  LDL.LU.64 R10, [R1+0xdc8] ;  /* 0x000dc800010a7983 */ /* 0x002ea20000300a00 */
[C---:B---3--:R-:W-:Y:S01]  /*62b30*/  HMMA.16816.F32 R4, R16.reuse, R24, R4 ;  /* 0x000000181004723c */ /* 0x048fe20000001804 */
[----:B------:R-:W-:Y:S02]  /*62b40*/  IMAD.MOV.U32 R2, RZ, RZ, R24 ;  /* 0x000000ffff027224 */ /* 0x000fe400078e0018 */
[----:B------:R-:W-:Y:S11]  /*62b50*/  IMAD.MOV.U32 R0, RZ, RZ, R25 ;  /* 0x000000ffff007224 */ /* 0x000ff600078e0019 */
[----:B------:R-:W-:Y:S09]  /*62b60*/  @!UPT UIADD3 URZ, URZ, URZ, URZ ;  /* 0x0000003f3f3ff290 */ /* 0x000ff2000fffe03f */
[----:B------:R0:W-:Y:S01]  /*62b70*/  STL.64 [R1+0x600], R4 ;  /* 0x0006000401007387 */ /* 0x0001e20000100a00 */
[----:B------:R-:W-:Y:S03]  /*62b80*/  STL.64 [R1+0x608], R6 ;  /* 0x0006080601007387 */ /* 0x000fe60000100a00 */
[----:B0-----:R-:W3:Y:S01]  /*62b90*/  LDL.LU.64 R4, [R1+0x7498] ;  /* 0x0074980001047983 */ /* 0x001ee20000300a00 */
[----:B------:R-:W4:Y:S02]  /*62ba0*/  LDL.LU.64 R24, [R1+0x7490] ;  /* 0x0074900001187983 */ /* 0x000f240000300a00 */
[----:B----4-:R-:W-:Y:S01]  /*62bb0*/  HMMA.16816.F32 R16, R16, R24, R20 ;  /* 0x000000181010723c */ /* 0x010fe20000001814 */
[----:B------:R-:W3:Y:S01]  /*62bc0*/  LDL.LU.64 R22, [R1+0x7488] ;  /* 0x0074880001167983 */ /* 0x000ee20000300a00 */
[----:B------:R-:W3:Y:S11]  /*62bd0*/  LDL.LU.64 R20, [R1+0x7480] ;  /* 0x0074800001147983 */ /* 0x000ef60000300a00 */
[----:B------:R-:W-:Y:S10]  /*62be0*/  @!UPT UIADD3 URZ, URZ, URZ, URZ ;  /* 0x0000003f3f3ff290 */ /* 0x000ff4000fffe03f */
[----:B------:R0:W-:Y:S01]  /*62bf0*/  STL.64 [R1+0x240], R16 ;  /* 0x0002401001007387 */ /* 0x0001e20000100a00 */
[----:B------:R-:W-:Y:S03]  /*62c00*/  STL.64 [R1+0x248], R18 ;  /* 0x0002481201007387 */ /* 0x000fe60000100a00 */
[----:B0-----:R-:W4:Y:S01]  /*62c10*/  LDL.64 R16, [R1] ;  /* 0x0000000001107983 */ /* 0x001f220000100a00 */
[----:B------:R0:W-:Y:S03]  /*62c20*/  STL.64 [R1+0x73d8], R24 ;  /* 0x0073d81801007387 */ /* 0x0001e60000100a00 */
[----:B0-----:R-:W2:Y:S01]  /*62c30*/  LDL.LU.64 R24, [R1+0xc10] ;  /* 0x000c100001187983 */ /* 0x001ea20000300a00 */
[----:B------:R-:W2:Y:S01]  /*62c40*/  LDL.LU.64 R26, [R1+0xc18] ;  /* 0x000c1800011a7983 */ /* 0x000ea20000300a00 */
[C---:B---3--:R-:W-:Y:S02]  /*62c50*/  HMMA.16816.F32 R4, R20.reuse, R4, R12 ;  /* 0x000000041404723c */ /* 0x048fe4000000180c */
[----:B------:R-:W3:Y:S01]  /*62c60*/  LDL.LU.64 R14, [R1+0x7478] ;  /* 0x00747800010e7983 */ /* 0x000ee20000300a00 */
[----:B------:R-:W3:Y:S11]  /*62c70*/  LDL.LU.64 R12, [R1+0x7470] ;  /* 0x00747000010c7983 */ /* 0x000ef60000300a00 */
[----:B------:R-:W-:Y:S09]  /*62c80*/  @!UPT UIADD3 URZ, URZ, URZ, URZ ;  /* 0x0000003f3f3ff290 */ /* 0x000ff2000fffe03f */
[----:B------:R0:W-:Y:S01]  /*62c90*/  STL.64 [R1+0x480], R4 ;  /* 0x0004800401007387 */ /* 0x0001e20000100a00 */
[----:B------:R3:W-:Y:S03]  /*62ca0*/  STL.64 [R1+0x488], R6 ;  /* 0x0004880601007387 */ /* 0x0007e60000100a00 */
[----:B0-----:R-:W3:Y:S02]  /*62cb0*/  LDL.LU.64 R4, [R1+0x7468] ;  /* 0x0074680001047983 */ /* 0x001ee40000300a00 */
[C---:B---3--:R-:W-:Y:S02]  /*62cc0*/  HMMA.16816.F32 R4, R20.reuse, R4, R12 ;  /* 0x000000041404723c */ /* 0x048fe4000000180c */
[----:B------:R-:W3:Y:S01]  /*62cd0*/  LDL.LU.64 R14, [R1+0x7460] ;  /* 0x00746000010e7983 */ /* 0x000ee20000300a00 */
[----:B------:R-:W3:Y:S11]  /*62ce0*/  LDL.LU.64 R12, [R1+0x7458] ;  /* 0x00745800010c7983 */ /* 0x000ef60000300a00 */
[----:B------:R-:W-:Y:S09]  /*62cf0*/  @!UPT UIADD3 URZ, URZ, URZ, URZ ;  /* 0x0000003f3f3ff290 */ /* 0x000ff2000fffe03f */
[----:B------:R-:W-:Y:S01]  /*62d00*/  STL.64 [R1+0x470], R4 ;  /* 0x0004700401007387 */ /* 0x000fe20000100a00 */
[----:B------:R0:W-:Y:S03]  /*62d10*/  STL.64 [R1+0x478], R6 ;  /* 0x0004780601007387 */ /* 0x0001e60000100a00 */
[----:B0-----:R-:W2:Y:S01]  /*62d20*/  LDL.LU R7, [R1+0x7450] ;  /* 0x0074500001077983 */ /* 0x001ea20000300800 */
[----:B------:R-:W2:Y:S02]  /*62d30*/  LDL.LU.64 R4, [R1+0x7448] ;  /* 0x0074480001047983 */ /* 0x000ea40000300a00 */
[----:B----4-:R-:W-:Y:S01]  /*62d40*/  IMAD.MOV.U32 R6, RZ, RZ, R16 ;  /* 0x000000ffff067224 */ /* 0x010fe200078e0010 */
[C---:B---3--:R-:W-:Y:S11]  /*62d50*/  HMMA.16816.F32 R12, R20.reuse, R16, R12 ;  /* 0x00000010140c723c */ /* 0x048ff6000000180c */
[----:B------:R-:W-:Y:S11]  /*62d60*/  @!UPT UIADD3 URZ, URZ, URZ, URZ ;  /* 0x0000003f3f3ff290 */ /* 0x000ff6000fffe03f */
[----:B------:R-:W-:Y:S01]  /*62d70*/  @!UPT UIADD3 URZ, URZ, URZ, URZ ;  /* 0x0000003f3f3ff290 */ /* 0x000fe2000fffe03f */
[----:B------:R-:W-:Y:S01]  /*62d80*/  STL.64 [R1+0x460], R12 ;  /* 0x0004600c01007387 */ /* 0x000fe20000100a00 */
[----:B------:R0:W-:Y:S03]  /*62d90*/  STL.64 [R1+0x468], R14 ;  /* 0x0004680e01007387 */ /* 0x0001e60000100a00 */
[----:B0-----:R-:W3:Y:S01]  /*62da0*/  LDL.LU.64 R14, [R1+0x7440] ;  /* 0x00744000010e7983 */ /* 0x001ee20000300a00 */
[----:B------:R-:W2:Y:S02]  /*62db0*/  LDL.LU.64 R12, [R1+0x7438] ;  /* 0x00743800010c7983 */ /* 0x000ea40000300a00 */
[----:B------:R-:W4:Y:S02]  /*62dc0*/  LDL R16, [R1+0x22bc] ;  /* 0x0022bc0001107983 */ /* 0x000f240000100800 */
[----:B------:R-:W-:Y:S01]  /*62dd0*/  IMAD.MOV.U32 R3, RZ, RZ, R17 ;  /* 0x000000ffff037224 */ /* 0x000fe200078e0011 */
[----:B--2---:R-:W-:Y:S01]  /*62de0*/  HMMA.16816.F32 R8, R20, R12, R8 ;  /* 0x0000000c1408723c */ /* 0x004fe20000001808 */
[----:B----4-:R0:W-:Y:S04]  /*62df0*/  STL [R1+0x7420], R16 ;  /* 0x0074201001007387 */ /* 0x0101e80000100800 */
[----:B0-----:R-:W2:Y:S01]  /*62e00*/  LDL.LU.64 R16, [R1+0xbc0] ;  /* 0x000bc00001107983 */ /* 0x001ea20000300a00 */
[----:B------:R-:W2:Y:S11]  /*62e10*/  LDL.LU.64 R18, [R1+0xbc8] ;  /* 0x000bc80001127983 */ /* 0x000eb60000300a00 */
[----:B------:R-:W-:Y:S06]  /*62e20*/  @!UPT UIADD3 URZ, URZ, URZ, URZ ;  /* 0x0000003f3f3ff290 */ /* 0x000fec000fffe03f */
[----:B------:R-:W-:Y:S01]  /*62e30*/  STL.64 [R1+0x450], R8 ;  /* 0x0004500801007387 */ /* 0x000fe20000100a00 */
[----:B------:R0:W-:Y:S03]  /*62e40*/  STL.64 [R1+0x458], R10 ;  /* 0x0004580a01007387 */ /* 0x0001e60000100a00 */
[----:B0-----:R-:W4:Y:S01]  /*62e50*/  LDL.LU.64 R10, [R1+0x7430] ;  /* 0x00743000010a7983 */ /* 0x001f220000300a00 */
[----:B------:R-:W2:Y:S02]  /*62e60*/  LDL.LU.64 R8, [R1+0x7428] ;  /* 0x0074280001087983 */ /* 0x000ea40000300a00 */
[----:B---3--:R-:W-:Y:S02]  /*62e70*/  STL.64 [R1+0x7380], R14 ;  /* 0x0073800e01007387 */ /* 0x008fe40000100a00 */
[----:B------:R0:W-:Y:S02]  /*62e80*/  STL.64 [R1+0x7378], R12 ;  /* 0x0073780c01007387 */ /* 0x0001e40000100a00 */
[----:B0-----:R-:W-:-:S02]  /*62e90*/  IMAD.MOV.U32 R12, RZ, RZ, R5 ;  /* 0x000000ffff0c7224 */ /* 0x001fc400078e0005 */
[----:B------:R-:W3:Y:S01]  /*62ea0*/  LDL.LU R5, [R1+0x7424] ;  /* 0x0074240001057983 */ /* 0x000ee20000300800 */
[C---:B--2---:R-:W-:Y:S11]  /*62eb0*/  HMMA.16816.F32 R24, R20.reuse, R8, R24 ;  /* 0x000000081418723c */ /* 0x044ff60000001818 */
[----:B------:R-:W-:Y:S11]  /*62ec0*/  @!UPT UIADD3 URZ, URZ, URZ, URZ ;  /* 0x0000003f3f3ff290 */ /* 0x000ff6000fffe03f */
[----:B------:R-:W-:Y:S01]  /*62ed0*/  @!UPT UIADD3 URZ, URZ, URZ, URZ ;  /* 0x0000003f3f3ff290 */ /* 0x000fe2000fffe03f */
[----:B------:R0:W-:Y:S01]  /*62ee0*/  STL.64 [R1+0x440], R24 ;  /* 0x0004401801007387 */ /* 0x0001e20000100a00 */
[----:B------:R-:W-:Y:S03]  /*62ef0*/  STL.64 [R1+0x448], R26 ;  /* 0x0004481a01007387 */ /* 0x000fe60000100a00 */
[----:B0-----:R-:W2:Y:S01]  /*62f00*/  LDL.64 R24, [R1+0x60] ;  /* 0x0000600001187983 */ /* 0x001ea20000100a00 */
[----:B---3--:R-:W-:Y:S03]  /*62f10*/  HMMA.16816.F32 R16, R20, R4, R16 ;  /* 0x000000041410723c */ /* 0x008fe60000001810 */
[----:B--2---:R0:W-:Y:S04]  /*62f20*/  STL.64 [R1+0x73e0], R24 ;  /* 0x0073e01801007387 */ /* 0x0041e80000100a00 */
[----:B0-----:R-:W2:Y:S01]  /*62f30*/  LDL.LU.64 R24, [R1+0xbf0] ;  /* 0x000bf00001187983 */ /* 0x001ea20000300a00 */
[----:B------:R-:W2:Y:S02]  /*62f40*/  LDL.LU.64 R26, [R1+0xbf8] ;  /* 0x000bf800011a7983 */ /* 0x000ea40000300a00 */
[----:B----4-:R-:W-:Y:S02]  /*62f50*/  STL.64 [R1+0x7370], R10 ;  /* 0x0073700a01007387 */ /* 0x010fe40000100a00 */
[----:B------:R0:W-:Y:S02]  /*62f60*/  STL.64 [R1+0x7368], R8 ;  /* 0x0073680801007387 */ /* 0x0001e40000100a00 */
[----:B0-----:R-:W3:Y:S09]  /*62f70*/  LDL.64 R8, [R1+0x30] ;  /* 0x0000300001087983 */ /* 0x001ef20000100a00 */
[----:B------:R0:W-:Y:S02]  /*62f80*/  STL.64 [R1+0x430], R16 ;  /* 0x0004301001007387 */ /* 0x0001e40000100a00 */
[----:B------:R-:W-:Y:S01]  /*62f90*/  STL.64 [R1+0x438], R18 ;  /* 0x0004381201007387 */ /* 0x000fe20000100a00 */
[----:B0-----:R-:W4:Y:S01]  /*62fa0*/  LDL.LU R16, [R1+0x7420] ;  /* 0x0074200001107983 */ /* 0x001f220000300800 */
[----:B------:R-:W-:Y:S03]  /*62fb0*/  STL.64 [R1+0x73b8], R4 ;  /* 0x0073b80401007387 */ /* 0x000fe60000100a00 */
[----:B----4-:R-:W0:Y:S04]  /*62fc0*/  LDSM.16.MT88.4 R16, [R16+0x20000] ;  /* 0x020000001010783b */ /* 0x010e280000004200 */
[----:B0-----:R-:W-:Y:S01]  /*62fd0*/  STL.64 [R1+0x72c8], R18 ;  /* 0x0072c81201007387 */ /* 0x001fe20000100a00 */
[----:B------:R0:W-:Y:S03]  /*62fe0*/  STL.64 [R1+0x72c0], R16 ;  /* 0x0072c01001007387 */ /* 0x0001e60000100a00 */
[----:B0-----:R-:W4:Y:S04]  /*62ff0*/  LDL.64 R16, [R1+0x70] ;  /* 0x0000700001107983 */ /* 0x001f280000100a00 */
[----:B----4-:R0:W-:Y:S04]  /*63000*/  STL.64 [R1+0x73e8], R16 ;  /* 0x0073e81001007387 */ /* 0x0101e80000100a00 */
[----:B0-----:R-:W4:Y:S04]  /*63010*/  LDL.64 R16, [R1+0x90] ;  /* 0x0000900001107983 */ /* 0x001f280000100a00 */
[----:B----4-:R0:W-:Y:S02]  /*63020*/  STL.64 [R1+0x7400], R16 ;  /* 0x0074001001007387 */ /* 0x0101e40000100a00 */
[----:B0-----:R-:W-:-:S02]  /*63030*/  IMAD.MOV.U32 R16, RZ, RZ, R28 ;  /* 0x000000ffff107224 */ /* 0x001fc400078e001c */
[----:B------:R-:W-:-:S05]  /*63040*/  IMAD.MOV.U32 R17, RZ, RZ, R7 ;  /* 0x000000ffff117224 */ /* 0x000fca00078e0007 */
[----:B------:R0:W-:Y:S04]  /*63050*/  STL.64 [R1+0x7418], R16 ;  /* 0x0074181001007387 */ /* 0x0001e80000100a00 */
[----:B0-----:R-:W4:Y:S01]  /*63060*/  LDL.LU.64 R16, [R1+0xc00] ;  /* 0x000c000001107983 */ /* 0x001f220000300a00 */
[----:B------:R-:W4:Y:S02]  /*63070*/  LDL.LU.64 R18, [R1+0xc08] ;  /* 0x000c080001127983 */ /* 0x000f240000300a00 */
[----:B------:R-:W-:Y:S02]  /*63080*/  IMAD.MOV.U32 R13, RZ, RZ, R29 ;  /* 0x000000ffff0d7224 */ /* 0x000fe400078e001d */
[----:B---3--:R-:W-:-:S05]  /*63090*/  IMAD.MOV.U32 R29, RZ, RZ, R9 ;  /* 0x000000ffff1d7224 */ /* 0x008fca00078e0009 */
[----:B------:R-:W-:Y:S01]  /*630a0*/  STL [R1+0x7358], R29 ;  /* 0x0073581d01007387 */ /* 0x000fe20000100800 */
[C---:B----4-:R-:W-:Y:S08]  /*630b0*/  HMMA.16816.F32 R16, R20.reuse, R8, R16 ;  /* 0x000000081410723c */ /* 0x050ff00000001810 */
[----:B--2---:R-:W-:Y:S11]  /*630c0*/  HMMA.16816.F32 R8, R20, R12, R24 ;  /* 0x0000000c1408723c */ /* 0x004ff60000001818 */
[----:B------:R-:W-:Y:S04]  /*630d0*/  @!UPT UIADD3 URZ, URZ, URZ, URZ ;  /* 0x0000003f3f3ff290 */ /* 0x000fe8000fffe03f */
[----:B------:R0:W-:Y:S01]  /*630e0*/  STL.64 [R1+0x790], R16 ;  /* 0x0007901001007387 */ /* 0x0001e20000100a00 */
[----:B------:R1:W-:Y:S03]  /*630f0*/  STL.64 [R1+0x798], R18 ;  /* 0x0007981201007387 */ /* 0x0003e60000100a00 */
[----:B0-----:R-:W2:Y:S01]  /*63100*/  LDL.LU.64 R16, [R1+0xa20] ;  /* 0x000a200001107983 */ /* 0x001ea20000300a00 */
[----:B-1----:R-:W2:Y:S03]  /*63110*/  LDL.LU.64 R18, [R1+0xa28] ;  /* 0x000a280001127983 */ /* 0x002ea60000300a00 */
[----:B------:R-:W-:Y:S02]  /*63120*/  STL.64 [R1+0x780], R8 ;  /* 0x0007800801007387 */ /* 0x000fe40000100a00 */
[----:B------:R-:W-:Y:S01]  /*63130*/  STL.64 [R1+0x788], R10 ;  /* 0x0007880a01007387 */ /* 0x000fe20000100a00 */
[----:B------:R-:W3:Y:S01]  /*63140*/  LDL.LU.64 R24, [R1+0x740] ;  /* 0x0007400001187983 */ /* 0x000ee20000300a00 */
[----:B------:R-:W4:Y:S03]  /*63150*/  LDL.LU.64 R26, [R1+0x748] ;  /* 0x00074800011a7983 */ /* 0x000f260000300a00 */
[----:B----4-:R-:W-:Y:S01]  /*63160*/  STL.64 [R1+0x73f8], R26 ;  /* 0x0073f81a01007387 */ /* 0x010fe20000100a00 */
[----:B---3--:R0:W-:Y:S03]  /*63170*/  STL.64 [R1+0x73f0], R24 ;  /* 0x0073f01801007387 */ /* 0x0081e60000100a00 */
[----:B0-----:R-:W3:Y:S01]  /*63180*/  LDL.LU.64 R24, [R1+0xa00] ;  /* 0x000a000001187983 */ /* 0x001ee20000300a00 */
[----:B------:R-:W4:Y:S02]  /*63190*/  LDL.LU.64 R26, [R1+0xa08] ;  /* 0x000a0800011a7983 */ /* 0x000f240000300a00 */
[----:B------:R-:W-:-:S02]  /*631a0*/  IMAD.MOV.U32 R12, RZ, RZ, R6 ;  /* 0x000000ffff0c7224 */ /* 0x000fc400078e0006 */
[----:B------:R-:W-:Y:S01]  /*631b0*/  IMAD.MOV.U32 R13, RZ, RZ, R3 ;  /* 0x000000ffff0d7224 */ /* 0x000fe200078e0003 */
[----:B----4-:R-:W-:Y:S01]  /*631c0*/  STL.64 [R1+0x7410], R26 ;  /* 0x0074101a01007387 */ /* 0x010fe20000100a00 */
[----:B---3--:R0:W-:Y:S03]  /*631d0*/  STL.64 [R1+0x7408], R24 ;  /* 0x0074081801007387 */ /* 0x0081e60000100a00 */
[----:B0-----:R-:W3:Y:S01]  /*631e0*/  LDL.LU.64 R24, [R1+0xa10] ;  /* 0x000a100001187983 */ /* 0x001ee20000300a00 */
[----:B------:R-:W3:Y:S02]  /*631f0*/  LDL.LU.64 R26, [R1+0xa18] ;  /* 0x000a1800011a7983 */ /* 0x000ee40000300a00 */
[----:B------:R-:W4:Y:S02]  /*63200*/  LDL.LU.64 R8, [R1+0x5a0] ;  /* 0x0005a00001087983 */ /* 0x000f240000300a00 */
[----:B------:R-:W4:Y:S01]  /*63210*/  LDL.LU.64 R10, [R1+0x5a8] ;  /* 0x0005a800010a7983 */ /* 0x000f220000300a00 */
[----:B------:R-:W2:Y:S01]  /*63220*/  LDL.LU.64 R4, [R1+0x590] ;  /* 0x0005900001047983 */ /* 0x000ea20000300a00 */
[----:B------:R-:W2:Y:S02]  /*63230*/  LDL.LU.64 R6, [R1+0x598] ;  /* 0x0005980001067983 */ /* 0x000ea40000300a00 */
[----:B------:R0:W-:Y:S02]  /*63240*/  STL.64 [R1+0x7398], R12 ;  /* 0x0073980c01007387 */ /* 0x0001e40000100a00 */
[----:B0-----:R-:W2:Y:S04]  /*63250*/  LDL.64 R12, [R1+0x10] ;  /* 0x00001000010c7983 */ /* 0x001ea80000100a00 */
[----:B--2---:R0:W-:Y:S04]  /*63260*/  STL.64 [R1+0x73b0], R12 ;  /* 0x0073b00c01007387 */ /* 0x0041e80000100a00 */
[----:B0-----:R-:W2:Y:S02]  /*63270*/  LDL.64 R12, [R1+0xb0] ;  /* 0x0000b000010c7983 */ /* 0x001ea40000100a00 */
[C---:B--2---:R-:W-:Y:S01]  /*63280*/  HMMA.16816.F32 R16, R20.reuse, R12, R16 ;  /* 0x0000000c1410723c */ /* 0x044fe20000001810 */
[----:B------:R-:W-:Y:S11]  /*63290*/  IMAD.MOV.U32 R29, RZ, RZ, R13 ;  /* 0x000000ffff1d7224 */ /* 0x000ff600078e000d */
[----:B------:R-:W-:Y:S11]  /*632a0*/  @!UPT UIADD3 URZ, URZ, URZ, URZ ;  /* 0x0000003f3f3ff290 */ /* 0x000ff6000fffe03f */
[----:B------:R0:W-:Y:S01]  /*632b0*/  STL.64 [R1+0x770], R16 ;  /* 0x0007701001007387 */ /* 0x0001e20000100a00 */
[----:B------:R3:W-:Y:S03]  /*632c0*/  STL.64 [R1+0x778], R18 ;  /* 0x0007781201007387 */ /* 0x0007e60000100a00 */
[----:B0-----:R-:W3:Y:S01]  /*632d0*/  LDL.LU.64 R16, [R1+0x7418] ;  /* 0x0074180001107983 */ /* 0x001ee20000300a00 */
[----:B------:R-:W2:Y:S01]  /*632e0*/  LDL.64 R12, [R1+0x20] ;  /* 0x00002000010c7983 */ /* 0x000ea20000100a00 */
[C---:B---3--:R-:W-:Y:S02]  /*632f0*/  HMMA.16816.F32 R16, R20.reuse, R16, R24 ;  /* 0x000000101410723c */ /* 0x048fe40000001818 */
[----:B--2---:R0:W-:Y:S04]  /*63300*/  STL.64 [R1+0x73d0], R12 ;  /* 0x0073d00c01007387 */ /* 0x0041e80000100a00 */
[----:B0-----:R-:W2:Y:S01]  /*63310*/  LDL.64 R12, [R1+0x80] ;  /* 0x00008000010c7983 */ /* 0x001ea20000100a00 */
[----:B------:R-:W-:Y:S02]  /*63320*/  STL [R1+0x735c], R29 ;  /* 0x00735c1d01007387 */ /* 0x000fe40000100800 */
[----:B------:R-:W3:Y:S02]  /*63330*/  LDL.LU.64 R26, [R1+0x7410] ;  /* 0x00741000011a7983 */ /* 0x000ee40000300a00 */
[----:B------:R-:W3:Y:S11]  /*63340*/  LDL.LU.64 R24, [R1+0x7408] ;  /* 0x0074080001187983 */ /* 0x000ef60000300a00 */
[----:B------:R-:W-:Y:S01]  /*63350*/  @!UPT UIADD3 URZ, URZ, URZ, URZ ;  /* 0x0000003f3f3ff290 */ /* 0x000fe2000fffe03f */
[----:B------:R0:W-:Y:S01]  /*63360*/  STL.64 [R1+0x760], R16 ;  /* 0x0007601001007387 */ /* 0x0001e20000100a00 */
[----:B------:R-:W-:Y:S03]  /*63370*/  STL.64 [R1+0x768], R18 ;  /* 0x0007681201007387 */ /* 0x000fe60000100a00 */
[----:B0-----:R-:W3:Y:S02]  /*63380*/  LDL.LU.64 R16, [R1+0x7400] ;  /* 0x0074000001107983 */ /* 0x001ee40000300a00 */
[C---:B---3--:R-:W-:Y:S11]  /*63390*/  HMMA.16816.F32 R24, R20.reuse, R16, R24 ;  /* 0x000000101418723c */ /* 0x048ff60000001818 */
[----:B------:R-:W-:Y:S11]  /*633a0*/  @!UPT UIADD3 URZ, URZ, URZ, URZ ;  /* 0x0000003f3f3ff290 */ /* 0x000ff6000fffe03f */
[----:B------:R-:W-:Y:S01]  /*633b0*/  @!UPT UIADD3 URZ, URZ, URZ, URZ ;  /* 0x0000003f3f3ff290 */ /* 0x000fe2000fffe03f */
[----:B------:R-:W-:Y:S01]  /*633c0*/  STL.64 [R1+0x750], R24 ;  /* 0x0007501801007387 */ /* 0x000fe20000100a00 */
[----:B------:R0:W-:Y:S03]  /*633d0*/  STL.64 [R1+0x758], R26 ;  /* 0x0007581a01007387 */ /* 0x0001e60000100a00 */
[----:B0-----:R-:W2:Y:S01]  /*633e0*/  LDL.LU.64 R26, [R1+0x73f8] ;  /* 0x0073f800011a7983 */ /* 0x001ea20000300a00 */
[----:B------:R-:W2:Y:S02]  /*633f0*/  LDL.LU.64 R24, [R1+0x73f0] ;  /* 0x0073f00001187983 */ /* 0x000ea40000300a00 */
[----:B------:R-:W-:Y:S02]  /*63400*/  IMAD.MOV.U32 R29, RZ, RZ, R17 ;  /* 0x000000ffff1d7224 */ /* 0x000fe400078e0011 */
[----:B------:R-:W4:Y:S01]  /*63410*/  LDL.LU.64 R16, [R1+0x73e8] ;  /* 0x0073e80001107983 */ /* 0x000f220000300a00 */
[C---:B--2---:R-:W-:Y:S11]  /*63420*/  HMMA.16816.F32 R24, R20.reuse, R12, R24 ;  /* 0x0000000c1418723c */ /* 0x044ff60000001818 */
[----:B------:R-:W-:Y:S11]  /*63430*/  @!UPT UIADD3 URZ, URZ, URZ, URZ ;  /* 0x0000003f3f3ff290 */ /* 0x000ff6000fffe03f */
[----:B------:R-:W-:Y:S01]  /*63440*/  @!UPT UIADD3 URZ, URZ, URZ, URZ ;  /* 0x0000003f3f3ff290 */ /* 0x000fe2000fffe03f */
[----:B------:R0:W-:Y:S01]  /*63450*/  STL.64 [R1+0x740], R24 ;  /* 0x0007401801007387 */ /* 0x0001e20000100a00 */
[----:B------:R1:W-:Y:S03]  /*63460*/  STL.64 [R1+0x748], R26 ;  /* 0x0007481a01007387 */ /* 0x0003e60000100a00 */
[----:B0-----:R-:W2:Y:S01]  /*63470*/  LDL.LU.64 R24, [R1+0x73e0] ;  /* 0x0073e00001187983 */ /* 0x001ea20000300a00 */
[C---:B----4-:R-:W-:Y:S01]  /*63480*/  HMMA.16816.F32 R8, R20.reuse, R16, R8 ;  /* 0x000000101408723c */ /* 0x050fe20000001808 */
[----:B------:R-:W-:Y:S02]  /*63490*/  STL.64 [R1+0x72e8], R16 ;  /* 0x0072e81001007387 */ /* 0x000fe40000100a00 */
[----:B------:R-:W-:Y:S02]  /*634a0*/  IMAD.MOV.U32 R18, RZ, RZ, R12 ;  /* 0x000000ffff127224 */ /* 0x000fe400078e000c */
[----:B------:R-:W-:Y:S11]  /*634b0*/  IMAD.MOV.U32 R3, RZ, RZ, R13 ;  /* 0x000000ffff037224 */ /* 0x000ff600078e000d */
[----:B------:R-:W-:Y:S07]  /*634c0*/  @!UPT UIADD3 URZ, URZ, URZ, URZ ;  /* 0x0000003f3f3ff290 */ /* 0x000fee000fffe03f */
[----:B------:R-:W-:Y:S01]  /*634d0*/  STL.64 [R1+0x730], R8 ;  /* 0x0007300801007387 */ /* 0x000fe20000100a00 */
[----:B------:R-:W-:Y:S01]  /*634e0*/  STL.64 [R1+0x738], R10 ;  /* 0x0007380a01007387 */ /* 0x000fe20000100a00 */
[----:B--2---:R-:W-:Y:S01]  /*634f0*/  HMMA.16816.F32 R4, R20, R24, R4 ;  /* 0x000000181404723c */ /* 0x004fe20000001804 */
[----:B------:R-:W-:Y:S02]  /*63500*/  IMAD.MOV.U32 R28, RZ, RZ, R24 ;  /* 0x000000ffff1c7224 */ /* 0x000fe400078e0018 */
[----:B------:R-:W-:Y:S11]  /*63510*/  IMAD.MOV.U32 R19, RZ, RZ, R25 ;  /* 0x000000ffff137224 */ /* 0x000ff600078e0019 */
[----:B------:R-:W-:Y:S09]  /*63520*/  @!UPT UIADD3 URZ, URZ, URZ, URZ ;  /* 0x0000003f3f3ff290 */ /* 0x000ff2000fffe03f */
[----:B------:R0:W-:Y:S01]  /*63530*/  STL.64 [R1+0x720], R4 ;  /* 0x0007200401007387 */ /* 0x0001e20000100a00 */
[----:B------:R2:W-:Y:S02]  /*63540*/  STL.64 [R1+0x728], R6 ;  /* 0x0007280601007387 */ /* 0x0005e40000100a00 */
[----:B------:R-:W3:Y:S02]  /*63550*/  LDL.LU.64 R24, [R1+0x580] ;  /* 0x0005800001187983 */ /* 0x000ee40000300a00 */
[----:B-1----:R-:W3:Y:S01]  /*63560*/  LDL.LU.64 R26, [R1+0x588] ;  /* 0x00058800011a7983 */ /* 0x002ee20000300a00 */
[----:B------:R-:W4:Y:S01]  /*63570*/  LDL.LU.64 R12, [R1+0x2f0] ;  /* 0x0002f000010c7983 */ /* 0x000f220000300a00 */
[----:B------:R-:W4:Y:S03]  /*63580*/  LDL.LU.64 R14, [R1+0x2f8] ;  /* 0x0002f800010e7983 */ /* 0x000f260000300a00 */
[----:B0-----:R-:W3:Y:S01]  /*63590*/  LDL.LU.64 R4, [R1+0xcf0] ;  /* 0x000cf00001047983 */ /* 0x001ee20000300a00 */
[----:B--2---:R-:W2:Y:S02]  /*635a0*/  LDL.LU.64 R6, [R1+0xcf8] ;  /* 0x000cf80001067983 */ /* 0x004ea40000300a00 */
[----:B------:R-:W2:Y:S02]  /*635b0*/  LDL.LU.64 R8, [R1+0xcc0] ;  /* 0x000cc00001087983 */ /* 0x000ea40000300a00 */
[----:B------:R-:W2:Y:S02]  /*635c0*/  LDL.LU.64 R10, [R1+0xcc8] ;  /* 0x000cc800010a7983 */ /* 0x000ea40000300a00 */
[----:B--2---:R-:W-:Y:S01]  /*635d0*/  STL.64 [R1+0x7390], R10 ;  /* 0x0073900a01007387 */ /* 0x004fe20000100a00 */
[----:B------:R0:W-:Y:S03]  /*635e0*/  STL.64 [R1+0x7388], R8 ;  /* 0x0073880801007387 */ /* 0x0001e60000100a00 */
[----:B0-----:R-:W2:Y:S01]  /*635f0*/  LDL.LU.64 R8, [R1+0xcd0] ;  /* 0x000cd00001087983 */ /* 0x001ea20000300a00 */
[----:B------:R-:W2:Y:S02]  /*63600*/  LDL.LU.64 R10, [R1+0xcd8] ;  /* 0x000cd800010a7983 */ /* 0x000ea40000300a00 */
[----:B------:R-:W-:-:S02]  /*63610*/  IMAD.MOV.U32 R16, RZ, RZ, R2 ;  /* 0x000000ffff107224 */ /* 0x000fc400078e0002 */
[----:B------:R-:W-:Y:S01]  /*63620*/  IMAD.MOV.U32 R17, RZ, RZ, R0 ;  /* 0x000000ffff117224 */ /* 0x000fe200078e0000 */
[----:B--2---:R-:W-:Y:S01]  /*63630*/  STL.64 [R1+0x73a8], R10 ;  /* 0x0073a80a01007387 */ /* 0x004fe20000100a00 */
[----:B------:R0:W-:Y:S03]  /*63640*/  STL.64 [R1+0x73a0], R8 ;  /* 0x0073a00801007387 */ /* 0x0001e60000100a00 */
[----:B0-----:R-:W2:Y:S01]  /*63650*/  LDL.LU.64 R8, [R1+0xce0] ;  /* 0x000ce00001087983 */ /* 0x001ea20000300a00 */
[----:B------:R-:W2:Y:S02]  /*63660*/  LDL.LU.64 R10, [R1+0xce8] ;  /* 0x000ce800010a7983 */ /* 0x000ea40000300a00 */
[----:B------:R3:W-:Y:S02]  /*63670*/  STL.64 [R1+0x7360], R18 ;  /* 0x0073601201007387 */ /* 0x0007e40000100a00 */
[C---:B---3--:R-:W-:Y:S01]  /*63680*/  HMMA.16816.F32 R16, R20.reuse, R16, R24 ;  /* 0x000000101410723c */ /* 0x048fe20000001818 */
[----:B------:R-:W4:Y:S11]  /*63690*/  LDL.LU.64 R24, [R1+0x73d8] ;  /* 0x0073d80001187983 */ /* 0x000f360000300a00 */
[----:B------:R-:W-:Y:S11]  /*636a0*/  @!UPT UIADD3 URZ, URZ, URZ, URZ ;  /* 0x0000003f3f3ff290 */ /* 0x000ff6000fffe03f */
[----:B------:R0:W-:Y:S01]  /*636b0*/  STL.64 [R1+0x710], R16 ;  /* 0x0007101001007387 */ /* 0x0001e20000100a00 */
[----:B------:R1:W-:Y:S03]  /*636c0*/  STL.64 [R1+0x718], R18 ;  /* 0x0007181201007387 */ /* 0x0003e60000100a00 */
[----:B0-----:R-:W3:Y:S01]  /*636d0*/  LDL.LU.64 R16, [R1+0xae0] ;  /* 0x000ae00001107983 */ /* 0x001ee20000300a00 */
[----:B-1----:R-:W3:Y:S01]  /*636e0*/  LDL.LU.64 R18, [R1+0xae8] ;  /* 0x000ae80001127983 */ /* 0x002ee20000300a00 */
[----:B----4-:R-:W-:Y:S02]  /*636f0*/  HMMA.16816.F32 R20, R20, R24, R12 ;  /* 0x000000181414723c */ /* 0x010fe4000000180c */
[----:B------:R-:W4:Y:S01]  /*63700*/  LDL.LU.64 R12, [R1+0x73d0] ;  /* 0x0073d000010c7983 */ /* 0x000f220000300a00 */
[----:B------:R-:W-:Y:S02]  /*63710*/  IMAD.MOV.U32 R2, RZ, RZ, R24 ;  /* 0x000000ffff027224 */ /* 0x000fe400078e0018 */
[----:B------:R-:W-:Y:S11]  /*63720*/  IMAD.MOV.U32 R0, RZ, RZ, R25 ;  /* 0x000000ffff007224 */ /* 0x000ff600078e0019 */
[----:B------:R-:W-:Y:S07]  /*63730*/  @!UPT UIADD3 URZ, URZ, URZ, URZ ;  /* 0x0000003f3f3ff290 */ /* 0x000fee000fffe03f */
[----:B------:R-:W-:Y:S01]  /*63740*/  STL.64 [R1+0x420], R20 ;  /* 0x0004201401007387 */ /* 0x000fe20000100a00 */
[----:B------:R0:W-:Y:S02]  /*63750*/  STL.64 [R1+0x428], R22 ;  /* 0x0004281601007387 */ /* 0x0001e40000100a00 */
[----:B------:R-:W4:Y:S02]  /*63760*/  LDL.LU.64 R26, [R1+0x73c8] ;  /* 0x0073c800011a7983 */ /* 0x000f240000300a00 */
[----:B------:R-:W4:Y:S01]  /*63770*/  LDL.LU.64 R24, [R1+0x73c0] ;  /* 0x0073c00001187983 */ /* 0x000f220000300a00 */
[----:B0-----:R-:W2:Y:S01]  /*63780*/  LDL R23, [R1+0x22bc] ;  /* 0x0022bc0001177983 */ /* 0x001ea20000100800 */
[C---:B----4-:R-:W-:Y:S11]  /*63790*/  HMMA.16816.F32 R4, R24.reuse, R12, R4 ;  /* 0x0000000c1804723c */ /* 0x050ff60000001804 */
[----:B------:R-:W-:Y:S11]  /*637a0*/  @!UPT UIADD3 URZ, URZ, URZ, URZ ;  /* 0x0000003f3f3ff290 */ /* 0x000ff6000fffe03f */
[----:B------:R-:W-:Y:S01]  /*637b0*/  @!UPT UIADD3 URZ, URZ, URZ, URZ ;  /* 0x0000003f3f3ff290 */ /* 0x000fe2000fffe03f */
[----:B------:R0:W-:Y:S01]  /*637c0*/  STL.64 [R1+0x230], R4 ;  /* 0x0002300401007387 */ /* 0x0001e20000100a00 */
[----:B------:R1:W-:Y:S03]  /*637d0*/  STL.64 [R1+0x238], R6 ;  /* 0x0002380601007387 */ /* 0x0003e60000100a00 */
[----:B0-----:R-:W4:Y:S01]  /*637e0*/  LDL.LU.64 R4, [R1+0x73b8] ;  /* 0x0073b80001047983 */ /* 0x001f220000300a00 */
[----:B-1----:R-:W-:Y:S02]  /*637f0*/  IMAD.MOV.U32 R7, RZ, RZ, R12 ;  /* 0x000000ffff077224 */ /* 0x002fe400078e000c */
[----:B------:R-:W-:Y:S02]  /*63800*/  IMAD.MOV.U32 R6, RZ, RZ, R13 ;  /* 0x000000ffff067224 */ /* 0x000fe400078e000d */
[----:B------:R-:W2:Y:S02]  /*63810*/  LDL.LU.64 R12, [R1+0x73b0] ;  /* 0x0073b000010c7983 */ /* 0x000ea40000300a00 */
[----:B--2---:R-:W-:Y:S01]  /*63820*/  HMMA.16816.F32 R8, R24, R12, R8 ;  /* 0x0000000c1808723c */ /* 0x004fe20000001808 */
[----:B------:R-:W-:-:S02]  /*63830*/  IMAD.MOV.U32 R21, RZ, RZ, R12 ;  /* 0x000000ffff157224 */ /* 0x000fc400078e000c */
[----:B------:R-:W-:Y:S11]  /*63840*/  IMAD.MOV.U32 R20, RZ, RZ, R13 ;  /* 0x000000ffff147224 */ /* 0x000ff600078e000d */
[----:B------:R-:W-:Y:S09]  /*63850*/  @!UPT UIADD3 URZ, URZ, URZ, URZ ;  /* 0x0000003f3f3ff290 */ /* 0x000ff2000fffe03f */
[----:B------:R-:W-:Y:S01]  /*63860*/  STL.64 [R1+0x220], R8 ;  /* 0x0002200801007387 */ /* 0x000fe20000100a00 */
[----:B------:R0:W-:Y:S03]  /*63870*/  STL.64 [R1+0x228], R10 ;  /* 0x0002280a01007387 */ /* 0x0001e60000100a00 */
[----:B0-----:R-:W2:Y:S01]  /*63880*/  LDL.LU.64 R10, [R1+0x73a8] ;  /* 0x0073a800010a7983 */ /* 0x001ea20000300a00 */
[----:B------:R-:W2:Y:S02]  /*63890*/  LDL.LU.64 R8, [R1+0x73a0] ;  /* 0x0073a00001087983 */ /* 0x000ea40000300a00 */
[----:B------:R-:W2:Y:S02]  /*638a0*/  LDL.LU.64 R12, [R1+0x7398] ;  /* 0x00739800010c7983 */ /* 0x000ea40000300a00 */
[C---:B--2---:R-:W-:Y:S01]  /*638b0*/  HMMA.16816.F32 R12, R24.reuse, R12, R8 ;  /* 0x0000000c180c723c */ /* 0x044fe20000001808 */
[----:B------:R-:W2:Y:S01]  /*638c0*/  LDL.LU.64 R10, [R1+0x7390] ;  /* 0x00739000010a7983 */ /* 0x000ea20000300a00 */
[----:B------:R-:W2:Y:S11]  /*638d0*/  LDL.LU.64 R8, [R1+0x7388] ;  /* 0x0073880001087983 */ /* 0x000eb60000300a00 */
[----:B------:R-:W-:Y:S10]  /*638e0*/  @!UPT UIADD3 URZ, URZ, URZ, URZ ;  /* 0x0000003f3f3ff290 */ /* 0x000ff4000fffe03f */
[----:B------:R-:W-:Y:S01]  /*638f0*/  STL.64 [R1+0x210], R12 ;  /* 0x0002100c01007387 */ /* 0x000fe20000100a00 */
[----:B------:R0:W-:Y:S03]  /*63900*/  STL.64 [R1+0x218], R14 ;  /* 0x0002180e01007387 */ /* 0x0001e60000100a00 */
[----:B0-----:R-:W2:Y:S01]  /*63910*/  LDL.LU.64 R14, [R1+0x7380] ;  /* 0x00738000010e7983 */ /* 0x001ea20000300a00 */
[----:B------:R-:W2:Y:S02]  /*63920*/  LDL.LU.64 R12, [R1+0x7378] ;  /* 0x00737800010c7983 */ /* 0x000ea40000300a00 */
[C---:B--2---:R-:W-:Y:S11]  /*63930*/  HMMA.16816.F32 R8, R24.reuse, R12, R8 ;  /* 0x0000000c1808723c */ /* 0x044ff60000001808 */
[----:B------:R-:W-:Y:S11]  /*63940*/  @!UPT UIADD3 URZ, URZ, URZ, URZ ;  /* 0x0000003f3f3ff290 */ /* 0x000ff6000fffe03f */
[----:B------:R-:W-:Y:S01]  /*63950*/  @!UPT UIADD3 URZ, URZ, URZ, URZ ;  /* 0x0000003f3f3ff290 */ /* 0x000fe2000fffe03f */
[----:B------:R-:W-:Y:S01]  /*63960*/  STL.64 [R1+0x200], R8 ;  /* 0x0002000801007387 */ /* 0x000fe20000100a00 */
[----:B------:R0:W-:Y:S03]  /*63970*/  STL.64 [R1+0x208], R10 ;  /* 0x0002080a01007387 */ /* 0x0001e60000100a00 */
[----:B0-----:R-:W2:Y:S01]  /*63980*/  LDL.LU.64 R10, [R1+0x7370] ;  /* 0x00737000010a7983 */ /* 0x001ea20000300a00 */
[----:B------:R-:W3:Y:S02]  /*63990*/  LDL.LU.64 R8, [R1+0x7368] ;  /* 0x0073680001087983 */ /* 0x000ee40000300a00 */
[----:B------:R-:W-:Y:S02]  /*639a0*/  STL.64 [R1+0x7288], R14 ;  /* 0x0072880e01007387 */ /* 0x000fe40000100a00 */
[----:B------:R0:W-:Y:S02]  /*639b0*/  STL.64 [R1+0x7280], R12 ;  /* 0x0072800c01007387 */ /* 0x0001e40000100a00 */
[----:B0-----:R-:W4:Y:S01]  /*639c0*/  LDL.LU.64 R12, [R1+0xab0] ;  /* 0x000ab000010c7983 */ /* 0x001f220000300a00 */
[----:B------:R-:W4:Y:S01]  /*639d0*/  LDL.LU.64 R14, [R1+0xab8] ;  /* 0x000ab800010e7983 */ /* 0x000f220000300a00 */
[C---:B---3--:R-:W-:Y:S11]  /*639e0*/  HMMA.16816.F32 R16, R24.reuse, R8, R16 ;  /* 0x000000081810723c */ /* 0x048ff60000001810 */
[----:B------:R-:W-:Y:S11]  /*639f0*/  @!UPT UIADD3 URZ, URZ, URZ, URZ ;  /* 0x0000003f3f3ff290 */ /* 0x000ff6000fffe03f */
[----:B------:R-:W-:Y:S01]  /*63a00*/  @!UPT UIADD3 URZ, URZ, URZ, URZ ;  /* 0x0000003f3f3ff290 */ /* 0x000fe2000fffe03f */
[----:B------:R-:W-:Y:S01]  /*63a10*/  STL.64 [R1+0x1f0], R16 ;  /* 0x0001f01001007387 */ /* 0x000fe20000100a00 */
[----:B------:R0:W-:Y:S03]  /*63a20*/  STL.64 [R1+0x1f8], R18 ;  /* 0x0001f81201007387 */ /* 0x0001e60000100a00 */
[----:B0-----:R-:W3:Y:S01]  /*63a30*/  LDL.LU.64 R18, [R1+0x7360] ;  /* 0x0073600001127983 */ /* 0x001ee20000300a00 */
[----:B--2---:R-:W-:Y:S02]  /*63a40*/  STL.64 [R1+0x7278], R10 ;  /* 0x0072780a01007387 */ /* 0x004fe40000100a00 */
[----:B------:R4:W-:Y:S02]  /*63a50*/  STL.64 [R1+0x7270], R8 ;  /* 0x0072700801007387 */ /* 0x0009e40000100a00 */
[----:B------:R-:W2:Y:S01]  /*63a60*/  LDL R16, [R1+0x90] ;  /* 0x0000900001107983 */ /* 0x000ea20000100800 */
[----:B----4-:R-:W-:Y:S01]  /*63a70*/  HMMA.16816.F32 R8, R24, R4, R12 ;  /* 0x000000041808723c */ /* 0x010fe2000000180c */
[----:B------:R-:W-:Y:S11]  /*63a80*/  IMAD.MOV.U32 R17, RZ, RZ, R29 ;  /* 0x000000ffff117224 */ /* 0x000ff600078e001d */
[----:B------:R-:W-:Y:S11]  /*63a90*/  @!UPT UIADD3 URZ, URZ, URZ, URZ ;  /* 0x0000003f3f3ff290 */ /* 0x000ff6000fffe03f */
[----:B------:R-:W-:Y:S01]  /*63aa0*/  STL.64 [R1+0x1e0], R8 ;  /* 0x0001e00801007387 */ /* 0x000fe20000100a00 */
[----:B------:R-:W-:Y:S02]  /*63ab0*/  STL.64 [R1+0x1e8], R10 ;  /* 0x0001e80a01007387 */ /* 0x000fe40000100a00 */
[----:B------:R-:W4:Y:S01]  /*63ac0*/  LDL.LU R29, [R1+0x735c] ;  /* 0x00735c00011d7983 */ /* 0x000f220000300800 */
[----:B--2---:R0:W-:Y:S04]  /*63ad0*/  STL.64 [R1+0x72f8], R16 ;  /* 0x0072f81001007387 */ /* 0x0041e80000100a00 */
[----:B0-----:R-:W2:Y:S04]  /*63ae0*/  LDL R16, [R1+0xa0] ;  /* 0x0000a00001107983 */ /* 0x001ea80000100800 */
[----:B------:R-:W2:Y:S04]  /*63af0*/  LDL R17, [R1+0xa4] ;  /* 0x0000a40001117983 */ /* 0x000ea80000100800 */
[----:B--2---:R0:W-:Y:S01]  /*63b00*/  STL.64 [R1+0x7310], R16 ;  /* 0x0073101001007387 */ /* 0x0041e20000100a00 */
[----:B------:R-:W2:Y:S03]  /*63b10*/  LDL.64 R12, [R1] ;  /* 0x00000000010c7983 */ /* 0x000ea60000100a00 */
[----:B--2---:R-:W-:Y:S01]  /*63b20*/  STL.64 [R1+0x7290], R12 ;  /* 0x0072900c01007387 */ /* 0x004fe20000100a00 */
[----:B0-----:R-:W2:Y:S02]  /*63b30*/  LDL R16, [R1+0xb0] ;  /* 0x0000b00001107983 */ /* 0x001ea40000100800 */
[----:B----4-:R-:W-:-:S02]  /*63b40*/  IMAD.MOV.U32 R17, RZ, RZ, R29 ;  /* 0x000000ffff117224 */ /* 0x010fc400078e001d */
[----:B------:R-:W4:Y:S04]  /*63b50*/  LDL.LU R29, [R1+0x7358] ;  /* 0x00735800011d7983 */ /* 0x000f280000300800 */
[----:B--2---:R0:W-:Y:S04]  /*63b60*/  STL.64 [R1+0x7328], R16 ;  /* 0x0073281001007387 */ /* 0x0041e80000100a00 */
[----:B0-----:R-:W2:Y:S04]  /*63b70*/  LDL R16, [R1+0xc0] ;  /* 0x0000c00001107983 */ /* 0x001ea80000100800 */
[----:B------:R-:W2:Y:S01]  /*63b80*/  LDL R17, [R1+0xc4] ;  /* 0x0000c40001117983 */ /* 0x000ea20000100800 */
[----:B------:R-:W-:-:S02]  /*63b90*/  IMAD.MOV.U32 R12, RZ, RZ, R21 ;  /* 0x000000ffff0c7224 */ /* 0x000fc400078e0015 */
[----:B------:R-:W-:Y:S02]  /*63ba0*/  IMAD.MOV.U32 R13, RZ, RZ, R20 ;  /* 0x000000ffff0d7224 */ /* 0x000fe400078e0014 */
[----:B------:R-:W0:Y:S04]  /*63bb0*/  LDSM.16.MT88.4 R20, [R23+0x20080] ;  /* 0x020080001714783b */ /* 0x000e280000004200 */
[----:B--2---:R-:W-:Y:S01]  /*63bc0*/  STL.64 [R1+0x7340], R16 ;  /* 0x0073401001007387 */ /* 0x004fe20000100a00 */
[----:B------:R-:W-:Y:S02]  /*63bd0*/  STL.64 [R1+0x72a8], R12 ;  /* 0x0072a80c01007387 */ /* 0x000fe40000100a00 */
[----:B------:R1:W-:Y:S02]  /*63be0*/  STL.64 [R1+0x7268], R4 ;  /* 0x0072680401007387 */ /* 0x0003e40000100a00 */
[----:B-1----:R-:W2:Y:S01]  /*63bf0*/  LDL.64 R4, [R1+0x50] ;  /* 0x0000500001047983 */ /* 0x002ea20000100a00 */
[----:B------:R-:W-:-:S02]  /*63c00*/  IMAD.MOV.U32 R12, RZ, RZ, R7 ;  /* 0x000000ffff0c7224 */ /* 0x000fc400078e0007 */
[----:B------:R-:W-:Y:S01]  /*63c10*/  IMAD.MOV.U32 R13, RZ, RZ, R6 ;  /* 0x000000ffff0d7224 */ /* 0x000fe200078e0006 */
[----:B--2---:R1:W-:Y:S01]  /*63c20*/  STL.64 [R1+0x72d8], R4 ;  /* 0x0072d80401007387 */ /* 0x0043e20000100a00 */
[----:B------:R-:W2:Y:S02]  /*63c30*/  LDL R16, [R1+0x30] ;  /* 0x0000300001107983 */ /* 0x000ea40000100800 */
[----:B-1----:R-:W-:Y:S02]  /*63c40*/  IMAD.MOV.U32 R4, RZ, RZ, R28 ;  /* 0x000000ffff047224 */ /* 0x002fe400078e001c */
[----:B---3--:R-:W-:-:S05]  /*63c50*/  IMAD.MOV.U32 R5, RZ, RZ, R19 ;  /* 0x000000ffff057224 */ /* 0x008fca00078e0013 */
[----:B------:R1:W-:Y:S04]  /*63c60*/  STL.64 [R1+0x72f0], R4 ;  /* 0x0072f00401007387 */ /* 0x0003e80000100a00 */
[----:B-1----:R-:W3:Y:S01]  /*63c70*/  LDL.LU.64 R4, [R1+0x6d0] ;  /* 0x0006d00001047983 */ /* 0x002ee20000300a00 */
[----:B------:R-:W2:Y:S03]  /*63c80*/  LDL.LU.64 R6, [R1+0x6d8] ;  /* 0x0006d80001067983 */ /* 0x000ea60000300a00 */
[----:B--2---:R-:W-:Y:S01]  /*63c90*/  STL.64 [R1+0x7308], R6 ;  /* 0x0073080601007387 */ /* 0x004fe20000100a00 */
[----:B---3--:R1:W-:Y:S03]  /*63ca0*/  STL.64 [R1+0x7300], R4 ;  /* 0x0073000401007387 */ /* 0x0083e60000100a00 */
[----:B-1----:R-:W2:Y:S01]  /*63cb0*/  LDL.LU.64 R4, [R1+0x6e0] ;  /* 0x0006e00001047983 */ /* 0x002ea20000300a00 */
[----:B------:R-:W3:Y:S03]  /*63cc0*/  LDL.LU.64 R6, [R1+0x6e8] ;  /* 0x0006e80001067983 */ /* 0x000ee60000300a00 */
[----:B---3--:R-:W-:Y:S01]  /*63cd0*/  STL.64 [R1+0x7320], R6 ;  /* 0x0073200601007387 */ /* 0x008fe20000100a00 */
[----:B--2---:R1:W-:Y:S03]  /*63ce0*/  STL.64 [R1+0x7318], R4 ;  /* 0x0073180401007387 */ /* 0x0043e60000100a00 */
[----:B-1----:R-:W2:Y:S01]  /*63cf0*/  LDL.LU.64 R4, [R1+0x6f0] ;  /* 0x0006f00001047983 */ /* 0x002ea20000300a00 */
[----:B------:R-:W3:Y:S03]  /*63d00*/  LDL.LU.64 R6, [R1+0x6f8] ;  /* 0x0006f80001067983 */ /* 0x000ee60000300a00 */
[----:B---3--:R-:W-:Y:S01]  /*63d10*/  STL.64 [R1+0x7338], R6 ;  /* 0x0073380601007387 */ /* 0x008fe20000100a00 */
[----:B--2---:R1:W-:Y:S03]  /*63d20*/  STL.64 [R1+0x7330], R4 ;  /* 0x0073300401007387 */ /* 0x0043e60000100a00 */
[----:B-1----:R-:W2:Y:S01]  /*63d30*/  LDL.LU.64 R4, [R1+0xac0] ;  /* 0x000ac00001047983 */ /* 0x002ea20000300a00 */
[----:B------:R-:W3:Y:S02]  /*63d40*/  LDL.LU.64 R6, [R1+0xac8] ;  /* 0x000ac80001067983 */ /* 0x000ee40000300a00 */
[----:B----4-:R-:W-:Y:S01]  /*63d50*/  IMAD.MOV.U32 R17, RZ, RZ, R29 ;  /* 0x000000ffff117224 */ /* 0x010fe200078e001d */
[----:B---3--:R-:W-:Y:S01]  /*63d60*/  STL.64 [R1+0x7350], R6 ;  /* 0x0073500601007387 */ /* 0x008fe20000100a00 */
[----:B--2---:R1:W-:Y:S03]  /*63d70*/  STL.64 [R1+0x7348], R4 ;  /* 0x0073480401007387 */ /* 0x0043e60000100a00 */
[----:B-1----:R-:W2:Y:S01]  /*63d80*/  LDL.LU.64 R4, [R1+0xad0] ;  /* 0x000ad00001047983 */ /* 0x002ea20000300a00 */
[----:B------:R-:W2:Y:S02]  /*63d90*/  LDL.LU.64 R6, [R1+0xad8] ;  /* 0x000ad80001067983 */ /* 0x000ea40000300a00 */
[----:B------:R-:W3:Y:S02]  /*63da0*/  LDL.LU.64 R8, [R1+0x500] ;  /* 0x0005000001087983 */ /* 0x000ee40000300a00 */
[----:B------:R-:W3:Y:S01]  /*63db0*/  LDL.LU.64 R10, [R1+0x508] ;  /* 0x00050800010a7983 */ /* 0x000ee20000300a00 */
[----:B------:R1:W-:Y:S02]  /*63dc0*/  STL.64 [R1+0x72d0], R12 ;  /* 0x0072d00c01007387 */ /* 0x0003e40000100a00 */
[----:B-1----:R-:W-:-:S02]  /*63dd0*/  IMAD.MOV.U32 R12, RZ, RZ, R18 ;  /* 0x000000ffff0c7224 */ /* 0x002fc400078e0012 */
[----:B0-----:R-:W-:Y:S01]  /*63de0*/  STL.64 [R1+0x7200], R22 ;  /* 0x0072001601007387 */ /* 0x001fe20000100a00 */
[----:B------:R0:W-:Y:S02]  /*63df0*/  STL.64 [R1+0x71f8], R20 ;  /* 0x0071f81401007387 */ /* 0x0001e40000100a00 */
[----:B0-----:R-:W-:Y:S02]  /*63e00*/  IMAD.MOV.U32 R20, RZ, RZ, R2 ;  /* 0x000000ffff147224 */ /* 0x001fe400078e0002 */
[----:B------:R-:W-:-:S05]  /*63e10*/  IMAD.MOV.U32 R21, RZ, RZ, R0 ;  /* 0x000000ffff157224 */ /* 0x000fca00078e0000 */
[----:B------:R0:W-:Y:S04]  /*63e20*/  STL.64 [R1+0x72e0], R20 ;  /* 0x0072e01401007387 */ /* 0x0001e80000100a00 */
[----:B0-----:R-:W4:Y:S01]  /*63e30*/  LDL.LU.64 R20, [R1+0x6c0] ;  /* 0x0006c00001147983 */ /* 0x001f220000300a00 */
[----:B------:R-:W4:Y:S01]  /*63e40*/  LDL.LU.64 R22, [R1+0x6c8] ;  /* 0x0006c80001167983 */ /* 0x000f220000300a00 */
        /* <DEDUP_REMOVED lines=8> */
[----:B------:R-:W3:Y:S01]  /*63ed0*/  LDL R3, [R1+0x22b8] ;  /* 0x0022b80001037983 */ /* 0x000ee20000100800 */
[C---:B--2---:R-:W-:Y:S01]  /*63ee0*/  HMMA.16816.F32 R16, R24.reuse, R16, R4 ;  /* 0x000000101810723c */ /* 0x044fe20000001804 */
[----:B------:R-:W2:Y:S01]  /*63ef0*/  LDL.LU.64 R6, [R1+0x7338] ;  /* 0x0073380001067983 */ /* 0x000ea20000300a00 */
[----:B------:R-:W2:Y:S11]  /*63f00*/  LDL.LU.64 R4, [R1+0x7330] ;  /* 0x0073300001047983 */ /* 0x000eb60000300a00 */
[----:B------:R-:W-:Y:S10]  /*63f10*/  @!UPT UIADD3 URZ, URZ, URZ, URZ ;  /* 0x0000003f3f3ff290 */ /* 0x000ff4000fffe03f */
        /* <DEDUP_REMOVED lines=18> */
[----:B------:R-:W2:Y:S11]  /*64040*/  LDL.LU.64 R4, [R1+0x72f0] ;  /* 0x0072f00001047983 */ /* 0x000eb60000300a00 */
[----:B------:R-:W-:Y:S10]  /*64050*/  @!UPT UIADD3 URZ, URZ, URZ, URZ ;  /* 0x0000003f3f3ff290 */ /* 0x000ff4000fffe03f */
[----:B------:R0:W-:Y:S01]  /*64060*/  STL.64 [R1+0x190], R16 ;  /* 0x0001901001007387 */ /* 0x0001e20000100a00 */
[----:B------:R-:W-:Y:S03]  /*64070*/  STL.64 [R1+0x198], R18 ;  /* 0x0001981201007387 */ /* 0x000fe60000100a00 */
[----:B0-----:R-:W3:Y:S01]  /*64080*/  LDL.LU.64 R16, [R1+0x72e8] ;  /* 0x0072e80001107983 */ /* 0x001ee20000300a00 */
[C---:B----4-:R-:W-:Y:S01]  /*64090*/  HMMA.16816.F32 R12, R24.reuse, R12, R20 ;  /* 0x0000000c180c723c */ /* 0x050fe20000001814 */
[----:B------:R-:W2:Y:S02]  /*640a0*/  LDL.LU.64 R20, [R1+0x340] ;  /* 0x0003400001147983 */ /* 0x000ea40000300a00 */
[----:B------:R-:W2:Y:S11]  /*640b0*/  LDL.LU.64 R22, [R1+0x348] ;  /* 0x0003480001167983 */ /* 0x000eb60000300a00 */
[----:B------:R-:W-:Y:S09]  /*640c0*/  @!UPT UIADD3 URZ, URZ, URZ, URZ ;  /* 0x0000003f3f3ff290 */ /* 0x000ff2000fffe03f */
[----:B------:R0:W-:Y:S01]  /*640d0*/  STL.64 [R1+0x180], R12 ;  /* 0x0001800c01007387 */ /* 0x0001e20000100a00 */
[----:B------:R1:W-:Y:S03]  /*640e0*/  STL.64 [R1+0x188], R14 ;  /* 0x0001880e01007387 */ /* 0x0003e60000100a00 */
[----:B0-----:R-:W4:Y:S01]  /*640f0*/  LDL.LU.64 R12, [R1+0x330] ;  /* 0x00033000010c7983 */ /* 0x001f220000300a00 */
[----:B-1----:R-:W4:Y:S01]  /*64100*/  LDL.LU.64 R14, [R1+0x338] ;  /* 0x00033800010e7983 */ /* 0x002f220000300a00 */
[C---:B---3--:R-:W-:Y:S01]  /*64110*/  HMMA.16816.F32 R8, R24.reuse, R16, R8 ;  /* 0x000000101808723c */ /* 0x048fe20000001808 */
[----:B------:R-:W-:Y:S02]  /*64120*/  IMAD.MOV.U32 R29, RZ, RZ, R16 ;  /* 0x000000ffff1d7224 */ /* 0x000fe400078e0010 */
[----:B------:R-:W-:Y:S11]  /*64130*/  IMAD.MOV.U32 R28, RZ, RZ, R17 ;  /* 0x000000ffff1c7224 */ /* 0x000ff600078e0011 */
[----:B------:R-:W-:Y:S09]  /*64140*/  @!UPT UIADD3 URZ, URZ, URZ, URZ ;  /* 0x0000003f3f3ff290 */ /* 0x000ff2000fffe03f */
[----:B------:R0:W-:Y:S01]  /*64150*/  STL.64 [R1+0x170], R8 ;  /* 0x0001700801007387 */ /* 0x0001e20000100a00 */
[----:B------:R1:W-:Y:S02]  /*64160*/  STL.64 [R1+0x178], R10 ;  /* 0x0001780a01007387 */ /* 0x0003e40000100a00 */
[----:B------:R-:W3:Y:S02]  /*64170*/  LDL.LU.64 R16, [R1+0x2c0] ;  /* 0x0002c00001107983 */ /* 0x000ee40000300a00 */
[----:B------:R-:W3:Y:S01]  /*64180*/  LDL.LU.64 R18, [R1+0x2c8] ;  /* 0x0002c80001127983 */ /* 0x000ee20000300a00 */
[----:B0-----:R-:W3:Y:S01]  /*64190*/  LDL.LU.64 R8, [R1+0xd80] ;  /* 0x000d800001087983 */ /* 0x001ee20000300a00 */
[----:B-1----:R-:W3:Y:S01]  /*641a0*/  LDL.LU.64 R10, [R1+0xd88] ;  /* 0x000d8800010a7983 */ /* 0x002ee20000300a00 */
[C---:B--2---:R-:W-:Y:S02]  /*641b0*/  HMMA.16816.F32 R4, R24.reuse, R4, R20 ;  /* 0x000000041804723c */ /* 0x044fe40000001814 */
[----:B---3--:R-:W-:Y:S01]  /*641c0*/  STL.64 [R1+0x72a0], R10 ;  /* 0x0072a00a01007387 */ /* 0x008fe20000100a00 */
[----:B------:R0:W-:Y:S03]  /*641d0*/  STL.64 [R1+0x7298], R8 ;  /* 0x0072980801007387 */ /* 0x0001e60000100a00 */
[----:B0-----:R-:W2:Y:S01]  /*641e0*/  LDL.LU.64 R8, [R1+0xda0] ;  /* 0x000da00001087983 */ /* 0x001ea20000300a00 */
[----:B------:R-:W3:Y:S03]  /*641f0*/  LDL.LU.64 R10, [R1+0xda8] ;  /* 0x000da800010a7983 */ /* 0x000ee60000300a00 */
[----:B---3--:R-:W-:Y:S01]  /*64200*/  STL.64 [R1+0x72b8], R10 ;  /* 0x0072b80a01007387 */ /* 0x008fe20000100a00 */
[----:B--2---:R0:W-:Y:S03]  /*64210*/  STL.64 [R1+0x72b0], R8 ;  /* 0x0072b00801007387 */ /* 0x0041e60000100a00 */
[----:B0-----:R-:W2:Y:S01]  /*64220*/  LDL.LU.64 R8, [R1+0xdb0] ;  /* 0x000db00001087983 */ /* 0x001ea20000300a00 */
[----:B------:R-:W2:Y:S02]  /*64230*/  LDL.LU.64 R10, [R1+0xdb8] ;  /* 0x000db800010a7983 */ /* 0x000ea40000300a00 */
[----:B------:R-:W3:Y:S06]  /*64240*/  LDL.LU.64 R20, [R1+0x72e0] ;  /* 0x0072e00001147983 */ /* 0x000eec0000300a00 */
[----:B------:R0:W-:Y:S01]  /*64250*/  STL.64 [R1+0x160], R4 ;  /* 0x0001600401007387 */ /* 0x0001e20000100a00 */
[----:B------:R-:W-:Y:S04]  /*64260*/  STL.64 [R1+0x168], R6 ;  /* 0x0001680601007387 */ /* 0x000fe80000100a00 */
[----:B0-----:R-:W4:Y:S02]  /*64270*/  LDL.LU.64 R4, [R1+0x72d8] ;  /* 0x0072d80001047983 */ /* 0x001f240000300a00 */
[----:B----4-:R-:W-:Y:S01]  /*64280*/  HMMA.16816.F32 R12, R24, R4, R12 ;  /* 0x00000004180c723c */ /* 0x010fe2000000180c */
[----:B------:R-:W-:-:S02]  /*64290*/  IMAD.MOV.U32 R2, RZ, RZ, R4 ;  /* 0x000000ffff027224 */ /* 0x000fc400078e0004 */
[----:B------:R-:W-:-:S05]  /*642a0*/  IMAD.MOV.U32 R0, RZ, RZ, R5 ;  /* 0x000000ffff007224 */ /* 0x000fca00078e0005 */
[----:B---3--:R-:W-:Y:S11]  /*642b0*/  HMMA.16816.F32 R24, R24, R20, R16 ;  /* 0x000000141818723c */ /* 0x008ff60000001810 */
[----:B------:R-:W-:Y:S04]  /*642c0*/  @!UPT UIADD3 URZ, URZ, URZ, URZ ;  /* 0x0000003f3f3ff290 */ /* 0x000fe8000fffe03f */
[----:B------:R0:W-:Y:S01]  /*642d0*/  STL.64 [R1+0x5f0], R12 ;  /* 0x0005f00c01007387 */ /* 0x0001e20000100a00 */
[----:B------:R-:W-:Y:S03]  /*642e0*/  STL.64 [R1+0x5f8], R14 ;  /* 0x0005f80e01007387 */ /* 0x000fe60000100a00 */
[----:B0-----:R-:W2:Y:S01]  /*642f0*/  LDL.LU.64 R12, [R1+0x72d0] ;  /* 0x0072d000010c7983 */ /* 0x001ea20000300a00 */
[----:B------:R-:W3:Y:S02]  /*64300*/  LDL.LU.64 R4, [R1+0xba0] ;  /* 0x000ba00001047983 */ /* 0x000ee40000300a00 */
[----:B------:R-:W3:Y:S02]  /*64310*/  LDL.LU.64 R6, [R1+0xba8] ;  /* 0x000ba80001067983 */ /* 0x000ee40000300a00 */
[----:B------:R-:W2:Y:S01]  /*64320*/  LDL.LU.64 R18, [R1+0x72c8] ;  /* 0x0072c80001127983 */ /* 0x000ea20000300a00 */
[----:B------:R-:W2:Y:S01]  /*64330*/  LDL.LU.64 R16, [R1+0x72c0] ;  /* 0x0072c00001107983 */ /* 0x000ea20000300a00 */
[----:B------:R0:W-:Y:S02]  /*64340*/  STL.64 [R1+0x150], R24 ;  /* 0x0001501801007387 */ /* 0x0001e40000100a00 */
[----:B------:R1:W-:Y:S01]  /*64350*/  STL.64 [R1+0x158], R26 ;  /* 0x0001581a01007387 */ /* 0x0003e20000100a00 */
[----:B0-----:R-:W4:Y:S01]  /*64360*/  LDL.LU.64 R24, [R1+0xb70] ;  /* 0x000b700001187983 */ /* 0x001f220000300a00 */
[----:B-1----:R-:W4:Y:S02]  /*64370*/  LDL.LU.64 R26, [R1+0xb78] ;  /* 0x000b7800011a7983 */ /* 0x002f240000300a00 */
[----:B------:R0:W-:Y:S02]  /*64380*/  STL.64 [R1+0x7210], R20 ;  /* 0x0072101401007387 */ /* 0x0001e40000100a00 */
        /* <DEDUP_REMOVED lines=19> */
[----:B------:R-:W-:Y:S01]  /*644c0*/  STL.64 [R1+0x3f0], R20 ;  /* 0x0003f01401007387 */ /* 0x000fe20000100a00 */
[----:B------:R0:W-:Y:S02]  /*644d0*/  STL.64 [R1+0x3f8], R22 ;  /* 0x0003f81601007387 */ /* 0x0001e40000100a00 */
[----:B-1----:R-:W3:Y:S02]  /*644e0*/  LDL.LU.64 R14, [R1+0x7288] ;  /* 0x00728800010e7983 */ /* 0x002ee40000300a00 */
[----:B0-----:R-:W-:Y:S02]  /*644f0*/  IMAD.MOV.U32 R23, RZ, RZ, R12 ;  /* 0x000000ffff177224 */ /* 0x001fe400078e000c */
[----:B------:R-:W-:Y:S02]  /*64500*/  IMAD.MOV.U32 R22, RZ, RZ, R13 ;  /* 0x000000ffff167224 */ /* 0x000fe400078e000d */
[----:B------:R-:W2:Y:S02]  /*64510*/  LDL.LU.64 R12, [R1+0x7280] ;  /* 0x00728000010c7983 */ /* 0x000ea40000300a00 */
[C---:B--2---:R-:W-:Y:S11]  /*64520*/  HMMA.16816.F32 R8, R16.reuse, R12, R8 ;  /* 0x0000000c1008723c */ /* 0x044ff60000001808 */
[----:B------:R-:W-:Y:S11]  /*64530*/  @!UPT UIADD3 URZ, URZ, URZ, URZ ;  /* 0x0000003f3f3ff290 */ /* 0x000ff6000fffe03f */
[----:B------:R-:W-:Y:S01]  /*64540*/  @!UPT UIADD3 URZ, URZ, URZ, URZ ;  /* 0x0000003f3f3ff290 */ /* 0x000fe2000fffe03f */
[----:B------:R-:W-:Y:S01]  /*64550*/  STL.64 [R1+0x3e0], R8 ;  /* 0x0003e00801007387 */ /* 0x000fe20000100a00 */
[----:B------:R0:W-:Y:S03]  /*64560*/  STL.64 [R1+0x3e8], R10 ;  /* 0x0003e80a01007387 */ /* 0x0001e60000100a00 */
[----:B0-----:R-:W2:Y:S01]  /*64570*/  LDL.LU.64 R10, [R1+0x7278] ;  /* 0x00727800010a7983 */ /* 0x001ea20000300a00 */
[----:B------:R-:W2:Y:S02]  /*64580*/  LDL.LU.64 R8, [R1+0x7270] ;  /* 0x0072700001087983 */ /* 0x000ea40000300a00 */
[----:B------:R-:W4:Y:S02]  /*64590*/  LDL.64 R20, [R1+0xc0] ;  /* 0x0000c00001147983 */ /* 0x000f240000100a00 */
[----:B---3--:R-:W-:Y:S01]  /*645a0*/  STL.64 [R1+0x71c0], R14 ;  /* 0x0071c00e01007387 */ /* 0x008fe20000100a00 */
[----:B------:R0:W-:Y:S04]  /*645b0*/  STL.64 [R1+0x71b8], R12 ;  /* 0x0071b80c01007387 */ /* 0x0001e80000100a00 */
[----:B0-----:R-:W3:Y:S01]  /*645c0*/  LDL.64 R12, [R1+0x30] ;  /* 0x00003000010c7983 */ /* 0x001ee20000100a00 */
[C---:B--2---:R-:W-:Y:S11]  /*645d0*/  HMMA.16816.F32 R4, R16.reuse, R8, R4 ;  /* 0x000000081004723c */ /* 0x044ff60000001804 */
[----:B------:R-:W-:Y:S11]  /*645e0*/  @!UPT UIADD3 URZ, URZ, URZ, URZ ;  /* 0x0000003f3f3ff290 */ /* 0x000ff6000fffe03f */
[----:B------:R-:W-:Y:S01]  /*645f0*/  @!UPT UIADD3 URZ, URZ, URZ, URZ ;  /* 0x0000003f3f3ff290 */ /* 0x000fe2000fffe03f */
[----:B------:R0:W-:Y:S01]  /*64600*/  STL.64 [R1+0x3d0], R4 ;  /* 0x0003d00401007387 */ /* 0x0001e20000100a00 */
[----:B------:R-:W-:Y:S03]  /*64610*/  STL.64 [R1+0x3d8], R6 ;  /* 0x0003d80601007387 */ /* 0x000fe60000100a00 */
[----:B0-----:R-:W4:Y:S01]  /*64620*/  LDL.LU.64 R4, [R1+0x7268] ;  /* 0x0072680001047983 */ /* 0x001f220000300a00 */
[----:B------:R-:W-:Y:S02]  /*64630*/  STL.64 [R1+0x71b0], R10 ;  /* 0x0071b00a01007387 */ /* 0x000fe40000100a00 */
[----:B------:R4:W-:Y:S02]  /*64640*/  STL.64 [R1+0x71a8], R8 ;  /* 0x0071a80801007387 */ /* 0x0009e40000100a00 */
[C---:B----4-:R-:W-:Y:S01]  /*64650*/  HMMA.16816.F32 R8, R16.reuse, R4, R24 ;  /* 0x000000041008723c */ /* 0x050fe20000001818 */
[----:B------:R-:W0:Y:S04]  /*64660*/  LDSM.16.MT88.4 R24, [R3+0x20000] ;  /* 0x020000000318783b */ /* 0x000e280000004200 */
[----:B------:R-:W-:Y:S01]  /*64670*/  STL [R1+0x71a0], R4 ;  /* 0x0071a00401007387 */ /* 0x000fe20000100800 */
[----:B------:R1:W-:Y:S11]  /*64680*/  STL [R1+0x719c], R5 ;  /* 0x00719c0501007387 */ /* 0x0003f60000100800 */
[----:B------:R-:W-:Y:S06]  /*64690*/  @!UPT UIADD3 URZ, URZ, URZ, URZ ;  /* 0x0000003f3f3ff290 */ /* 0x000fec000fffe03f */
[----:B------:R2:W-:Y:S01]  /*646a0*/  STL.64 [R1+0x3c0], R8 ;  /* 0x0003c00801007387 */ /* 0x0005e20000100a00 */
[----:B------:R-:W-:Y:S02]  /*646b0*/  STL.64 [R1+0x3c8], R10 ;  /* 0x0003c80a01007387 */ /* 0x000fe40000100a00 */
[----:B-1----:R-:W3:Y:S02]  /*646c0*/  LDL.LU.64 R4, [R1+0xb90] ;  /* 0x000b900001047983 */ /* 0x002ee40000300a00 */
[----:B------:R-:W3:Y:S01]  /*646d0*/  LDL.LU.64 R6, [R1+0xb98] ;  /* 0x000b980001067983 */ /* 0x000ee20000300a00 */
[----:B------:R-:W-:Y:S04]  /*646e0*/  STL [R1+0x7188], R3 ;  /* 0x0071880301007387 */ /* 0x000fe80000100800 */
[----:B0-----:R-:W-:Y:S01]  /*646f0*/  STL.64 [R1+0x70e8], R26 ;  /* 0x0070e81a01007387 */ /* 0x001fe20000100a00 */
[----:B------:R-:W-:Y:S02]  /*64700*/  STL.64 [R1+0x70e0], R24 ;  /* 0x0070e01801007387 */ /* 0x000fe40000100a00 */
[----:B--2---:R-:W2:Y:S02]  /*64710*/  LDL.64 R8, [R1+0x80] ;  /* 0x0000800001087983 */ /* 0x004ea40000100a00 */
[----:B--2---:R0:W-:Y:S04]  /*64720*/  STL.64 [R1+0x7238], R8 ;  /* 0x0072380801007387 */ /* 0x0041e80000100a00 */
[----:B0-----:R-:W2:Y:S01]  /*64730*/  LDL.64 R8, [R1+0xa0] ;  /* 0x0000a00001087983 */ /* 0x001ea20000100a00 */
[----:B---3--:R-:W-:Y:S03]  /*64740*/  HMMA.16816.F32 R4, R16, R12, R4 ;  /* 0x0000000c1004723c */ /* 0x008fe60000001804 */
[----:B--2---:R0:W-:Y:S04]  /*64750*/  STL.64 [R1+0x7250], R8 ;  /* 0x0072500801007387 */ /* 0x0041e80000100a00 */
[----:B0-----:R-:W2:Y:S11]  /*64760*/  LDL.64 R8, [R1+0xb0] ;  /* 0x0000b00001087983 */ /* 0x001eb60000100a00 */
[----:B------:R-:W-:Y:S05]  /*64770*/  @!UPT UIADD3 URZ, URZ, URZ, URZ ;  /* 0x0000003f3f3ff290 */ /* 0x000fea000fffe03f */
[----:B------:R-:W-:Y:S02]  /*64780*/  STL.64 [R1+0x3b0], R4 ;  /* 0x0003b00401007387 */ /* 0x000fe40000100a00 */
[----:B------:R0:W-:Y:S02]  /*64790*/  STL.64 [R1+0x3b8], R6 ;  /* 0x0003b80601007387 */ /* 0x0001e40000100a00 */
[----:B0-----:R-:W-:Y:S02]  /*647a0*/  IMAD.MOV.U32 R7, RZ, RZ, R12 ;  /* 0x000000ffff077224 */ /* 0x001fe400078e000c */
[----:B------:R-:W-:Y:S02]  /*647b0*/  IMAD.MOV.U32 R6, RZ, RZ, R13 ;  /* 0x000000ffff067224 */ /* 0x000fe400078e000d */
[----:B------:R-:W-:Y:S02]  /*647c0*/  IMAD.MOV.U32 R12, RZ, RZ, R23 ;  /* 0x000000ffff0c7224 */ /* 0x000fe400078e0017 */
[----:B------:R-:W-:-:S05]  /*647d0*/  IMAD.MOV.U32 R13, RZ, RZ, R22 ;  /* 0x000000ffff0d7224 */ /* 0x000fca00078e0016 */
[----:B------:R0:W-:Y:S04]  /*647e0*/  STL.64 [R1+0x71d8], R12 ;  /* 0x0071d80c01007387 */ /* 0x0001e80000100a00 */
[----:B0-----:R-:W3:Y:S04]  /*647f0*/  LDL.64 R12, [R1+0x10] ;  /* 0x00001000010c7983 */ /* 0x001ee80000100a00 */
[----:B---3--:R0:W-:Y:S04]  /*64800*/  STL.64 [R1+0x71e0], R12 ;  /* 0x0071e00c01007387 */ /* 0x0081e80000100a00 */
[----:B0-----:R-:W3:Y:S04]  /*64810*/  LDL.64 R12, [R1+0x20] ;  /* 0x00002000010c7983 */ /* 0x001ee80000100a00 */
[----:B---3--:R0:W-:Y:S04]  /*64820*/  STL.64 [R1+0x7208], R12 ;  /* 0x0072080c01007387 */ /* 0x0081e80000100a00 */
[----:B0-----:R-:W3:Y:S01]  /*64830*/  LDL.LU.64 R12, [R1+0xb80] ;  /* 0x000b8000010c7983 */ /* 0x001ee20000300a00 */
[----:B------:R-:W3:Y:S02]  /*64840*/  LDL.LU.64 R14, [R1+0xb88] ;  /* 0x000b8800010e7983 */ /* 0x000ee40000300a00 */
[----:B------:R-:W-:Y:S02]  /*64850*/  STL [R1+0x7190], R6 ;  /* 0x0071900601007387 */ /* 0x000fe40000100800 */
[----:B------:R3:W-:Y:S02]  /*64860*/  STL [R1+0x718c], R7 ;  /* 0x00718c0701007387 */ /* 0x0007e40000100800 */
[----:B---3--:R-:W-:Y:S11]  /*64870*/  HMMA.16816.F32 R4, R16, R20, R12 ;  /* 0x000000141004723c */ /* 0x008ff6000000180c */
[----:B------:R-:W-:Y:S11]  /*64880*/  @!UPT UIADD3 URZ, URZ, URZ, URZ ;  /* 0x0000003f3f3ff290 */ /* 0x000ff6000fffe03f */
[----:B------:R-:W-:Y:S01]  /*64890*/  @!UPT UIADD3 URZ, URZ, URZ, URZ ;  /* 0x0000003f3f3ff290 */ /* 0x000fe2000fffe03f */
[----:B------:R0:W-:Y:S01]  /*648a0*/  STL.64 [R1+0x700], R4 ;  /* 0x0007000401007387 */ /* 0x0001e20000100a00 */
[----:B------:R1:W-:Y:S03]  /*648b0*/  STL.64 [R1+0x708], R6 ;  /* 0x0007080601007387 */ /* 0x0003e60000100a00 */
[----:B0-----:R-:W3:Y:S01]  /*648c0*/  LDL.LU.64 R4, [R1+0x9c0] ;  /* 0x0009c00001047983 */ /* 0x001ee20000300a00 */
[----:B-1----:R-:W4:Y:S03]  /*648d0*/  LDL.LU.64 R6, [R1+0x9c8] ;  /* 0x0009c80001067983 */ /* 0x002f260000300a00 */
[----:B----4-:R-:W-:Y:S01]  /*648e0*/  STL.64 [R1+0x7248], R6 ;  /* 0x0072480601007387 */ /* 0x010fe20000100a00 */
[----:B---3--:R0:W-:Y:S03]  /*648f0*/  STL.64 [R1+0x7240], R4 ;  /* 0x0072400401007387 */ /* 0x0081e60000100a00 */
[----:B0-----:R-:W3:Y:S01]  /*64900*/  LDL.LU.64 R4, [R1+0x9d0] ;  /* 0x0009d00001047983 */ /* 0x001ee20000300a00 */
[----:B------:R-:W4:Y:S02]  /*64910*/  LDL.LU.64 R6, [R1+0x9d8] ;  /* 0x0009d80001067983 */ /* 0x000f240000300a00 */
[----:B------:R-:W-:-:S02]  /*64920*/  IMAD.MOV.U32 R27, RZ, RZ, R20 ;  /* 0x000000ffff1b7224 */ /* 0x000fc400078e0014 */
[----:B------:R-:W-:Y:S02]  /*64930*/  IMAD.MOV.U32 R26, RZ, RZ, R21 ;  /* 0x000000ffff1a7224 */ /* 0x000fe400078e0015 */
[----:B------:R-:W-:Y:S02]  /*64940*/  IMAD.MOV.U32 R20, RZ, RZ, R2 ;  /* 0x000000ffff147224 */ /* 0x000fe400078e0002 */
[----:B------:R-:W-:Y:S01]  /*64950*/  IMAD.MOV.U32 R21, RZ, RZ, R0 ;  /* 0x000000ffff157224 */ /* 0x000fe200078e0000 */
[----:B----4-:R-:W-:Y:S01]  /*64960*/  STL.64 [R1+0x7260], R6 ;  /* 0x0072600601007387 */ /* 0x010fe20000100a00 */
[----:B---3--:R0:W-:Y:S03]  /*64970*/  STL.64 [R1+0x7258], R4 ;  /* 0x0072580401007387 */ /* 0x0081e60000100a00 */
[----:B0-----:R-:W3:Y:S01]  /*64980*/  LDL.LU.64 R4, [R1+0x9f0] ;  /* 0x0009f00001047983 */ /* 0x001ee20000300a00 */
[----:B------:R-:W3:Y:S02]  /*64990*/  LDL.LU.64 R6, [R1+0x9f8] ;  /* 0x0009f80001067983 */ /* 0x000ee40000300a00 */
[----:B------:R-:W4:Y:S02]  /*649a0*/  LDL.LU.64 R12, [R1+0x6b0] ;  /* 0x0006b000010c7983 */ /* 0x000f240000300a00 */
[----:B------:R-:W4:Y:S01]  /*649b0*/  LDL.LU.64 R14, [R1+0x6b8] ;  /* 0x0006b800010e7983 */ /* 0x000f220000300a00 */
[----:B------:R0:W-:Y:S04]  /*649c0*/  STL.64 [R1+0x7228], R20 ;  /* 0x0072281401007387 */ /* 0x0001e80000100a00 */
[----:B0-----:R-:W4:Y:S01]  /*649d0*/  LDL.64 R20, [R1+0x60] ;  /* 0x0000600001147983 */ /* 0x001f220000100a00 */
[----:B------:R-:W-:-:S02]  /*649e0*/  IMAD.MOV.U32 R24, RZ, RZ, R29 ;  /* 0x000000ffff187224 */ /* 0x000fc400078e001d */
[----:B------:R-:W-:Y:S02]  /*649f0*/  IMAD.MOV.U32 R25, RZ, RZ, R28 ;  /* 0x000000ffff197224 */ /* 0x000fe400078e001c */
[----:B--2---:R-:W-:Y:S02]  /*64a00*/  IMAD.MOV.U32 R29, RZ, RZ, R8 ;  /* 0x000000ffff1d7224 */ /* 0x004fe400078e0008 */
[----:B------:R-:W-:Y:S01]  /*64a10*/  IMAD.MOV.U32 R28, RZ, RZ, R9 ;  /* 0x000000ffff1c7224 */ /* 0x000fe200078e0009 */
[C---:B---3--:R-:W-:Y:S01]  /*64a20*/  HMMA.16816.F32 R4, R16.reuse, R8, R4 ;  /* 0x000000081004723c */ /* 0x048fe20000001804 */
[----:B----4-:R0:W-:Y:S04]  /*64a30*/  STL.64 [R1+0x7230], R20 ;  /* 0x0072301401007387 */ /* 0x0101e80000100a00 */
[----:B0-----:R-:W2:Y:S01]  /*64a40*/  LDL.64 R20, [R1+0x90] ;  /* 0x0000900001147983 */ /* 0x001ea20000100a00 */
[----:B------:R-:W-:Y:S02]  /*64a50*/  STL [R1+0x7198], R26 ;  /* 0x0071981a01007387 */ /* 0x000fe40000100800 */
[----:B------:R-:W-:Y:S11]  /*64a60*/  STL [R1+0x7194], R27 ;  /* 0x0071941b01007387 */ /* 0x000ff60000100800 */
[----:B------:R-:W-:Y:S04]  /*64a70*/  @!UPT UIADD3 URZ, URZ, URZ, URZ ;  /* 0x0000003f3f3ff290 */ /* 0x000fe8000fffe03f */
[----:B------:R-:W-:Y:S01]  /*64a80*/  STL.64 [R1+0x6f0], R4 ;  /* 0x0006f00401007387 */ /* 0x000fe20000100a00 */
[----:B------:R0:W-:Y:S04]  /*64a90*/  STL.64 [R1+0x6f8], R6 ;  /* 0x0006f80601007387 */ /* 0x0001e80000100a00 */
[----:B0-----:R-:W3:Y:S01]  /*64aa0*/  LDL.LU.64 R6, [R1+0x7260] ;  /* 0x0072600001067983 */ /* 0x001ee20000300a00 */
[----:B------:R-:W3:Y:S02]  /*64ab0*/  LDL.LU.64 R4, [R1+0x7258] ;  /* 0x0072580001047983 */ /* 0x000ee40000300a00 */
[----:B------:R-:W3:Y:S02]  /*64ac0*/  LDL.LU.64 R8, [R1+0x7250] ;  /* 0x0072500001087983 */ /* 0x000ee40000300a00 */
[C---:B---3--:R-:W-:Y:S01]  /*64ad0*/  HMMA.16816.F32 R4, R16.reuse, R8, R4 ;  /* 0x000000081004723c */ /* 0x048fe20000001804 */
[----:B------:R-:W-:Y:S11]  /*64ae0*/  IMAD.MOV.U32 R3, RZ, RZ, R8 ;  /* 0x000000ffff037224 */ /* 0x000ff600078e0008 */
[----:B------:R-:W-:Y:S11]  /*64af0*/  @!UPT UIADD3 URZ, URZ, URZ, URZ ;  /* 0x0000003f3f3ff290 */ /* 0x000ff6000fffe03f */
[----:B------:R-:W-:Y:S01]  /*64b00*/  STL.64 [R1+0x6e0], R4 ;  /* 0x0006e00401007387 */ /* 0x000fe20000100a00 */
[----:B------:R0:W-:Y:S03]  /*64b10*/  STL.64 [R1+0x6e8], R6 ;  /* 0x0006e80601007387 */ /* 0x0001e60000100a00 */
[----:B0-----:R-:W2:Y:S01]  /*64b20*/  LDL.LU.64 R6, [R1+0x7248] ;  /* 0x0072480001067983 */ /* 0x001ea20000300a00 */
[----:B------:R-:W2:Y:S02]  /*64b30*/  LDL.LU.64 R4, [R1+0x7240] ;  /* 0x0072400001047983 */ /* 0x000ea40000300a00 */
[----:B------:R-:W3:Y:S01]  /*64b40*/  LDL.LU.64 R8, [R1+0x7238] ;  /* 0x0072380001087983 */ /* 0x000ee20000300a00 */
[C---:B--2---:R-:W-:Y:S08]  /*64b50*/  HMMA.16816.F32 R4, R16.reuse, R20, R4 ;  /* 0x000000141004723c */ /* 0x044ff00000001804 */
[----:B---3--:R-:W-:Y:S11]  /*64b60*/  HMMA.16816.F32 R12, R16, R8, R12 ;  /* 0x00000008100c723c */ /* 0x008ff6000000180c */
[----:B------:R-:W-:Y:S04]  /*64b70*/  @!UPT UIADD3 URZ, URZ, URZ, URZ ;  /* 0x0000003f3f3ff290 */ /* 0x000fe8000fffe03f */
[----:B------:R-:W-:Y:S01]  /*64b80*/  STL.64 [R1+0x6d0], R4 ;  /* 0x0006d00401007387 */ /* 0x000fe20000100a00 */
[----:B------:R0:W-:Y:S07]  /*64b90*/  STL.64 [R1+0x6d8], R6 ;  /* 0x0006d80601007387 */ /* 0x0001ee0000100a00 */
[----:B------:R1:W-:Y:S02]  /*64ba0*/  STL.64 [R1+0x6c0], R12 ;  /* 0x0006c00c01007387 */ /* 0x0003e40000100a00 */
[----:B------:R2:W-:Y:S02]  /*64bb0*/  STL.64 [R1+0x6c8], R14 ;  /* 0x0006c80e01007387 */ /* 0x0005e40000100a00 */
[----:B0-----:R-:W-:-:S02]  /*64bc0*/  IMAD.MOV.U32 R6, RZ, RZ, R20 ;  /* 0x000000ffff067224 */ /* 0x001fc400078e0014 */
[----:B------:R-:W-:Y:S02]  /*64bd0*/  IMAD.MOV.U32 R7, RZ, RZ, R21 ;  /* 0x000000ffff077224 */ /* 0x000fe400078e0015 */
[----:B------:R-:W3:Y:S01]  /*64be0*/  LDL.LU.64 R20, [R1+0x570] ;  /* 0x0005700001147983 */ /* 0x000ee20000300a00 */
[----:B------:R-:W3:Y:S02]  /*64bf0*/  LDL.LU.64 R22, [R1+0x578] ;  /* 0x0005780001167983 */ /* 0x000ee40000300a00 */
[----:B-1----:R-:W4:Y:S02]  /*64c00*/  LDL.LU.64 R12, [R1+0x2d0] ;  /* 0x0002d000010c7983 */ /* 0x002f240000300a00 */
[----:B--2---:R-:W2:Y:S02]  /*64c10*/  LDL.LU.64 R14, [R1+0x2d8] ;  /* 0x0002d800010e7983 */ /* 0x004ea40000300a00 */
[----:B------:R-:W-:Y:S02]  /*64c20*/  IMAD.MOV.U32 R4, RZ, RZ, R8 ;  /* 0x000000ffff047224 */ /* 0x000fe400078e0008 */
[----:B------:R-:W-:Y:S01]  /*64c30*/  IMAD.MOV.U32 R5, RZ, RZ, R9 ;  /* 0x000000ffff057224 */ /* 0x000fe200078e0009 */
[----:B--2---:R-:W-:Y:S01]  /*64c40*/  STL.64 [R1+0x7220], R14 ;  /* 0x0072200e01007387 */ /* 0x004fe20000100a00 */
[----:B----4-:R0:W-:Y:S03]  /*64c50*/  STL.64 [R1+0x7218], R12 ;  /* 0x0072180c01007387 */ /* 0x0101e60000100a00 */
[----:B0-----:R-:W2:Y:S01]  /*64c60*/  LDL.LU.64 R12, [R1+0x510] ;  /* 0x00051000010c7983 */ /* 0x001ea20000300a00 */
[----:B------:R-:W2:Y:S02]  /*64c70*/  LDL.LU.64 R14, [R1+0x518] ;  /* 0x00051800010e7983 */ /* 0x000ea40000300a00 */
[----:B------:R-:W-:Y:S02]  /*64c80*/  STL.64 [R1+0x71d0], R6 ;  /* 0x0071d00601007387 */ /* 0x000fe40000100a00 */
[----:B------:R0:W-:Y:S02]  /*64c90*/  STL.64 [R1+0x71c8], R4 ;  /* 0x0071c80401007387 */ /* 0x0001e40000100a00 */
[----:B0-----:R-:W4:Y:S01]  /*64ca0*/  LDL.LU.64 R4, [R1+0xc90] ;  /* 0x000c900001047983 */ /* 0x001f220000300a00 */
[----:B------:R-:W2:Y:S01]  /*64cb0*/  LDL.LU.64 R6, [R1+0xc98] ;  /* 0x000c980001067983 */ /* 0x000ea20000300a00 */
[C---:B---3--:R-:W-:Y:S02]  /*64cc0*/  HMMA.16816.F32 R20, R16.reuse, R24, R20 ;  /* 0x000000181014723c */ /* 0x048fe40000001814 */
[----:B--2---:R-:W-:Y:S01]  /*64cd0*/  STL.64 [R1+0x71f0], R6 ;  /* 0x0071f00601007387 */ /* 0x004fe20000100a00 */
[----:B----4-:R0:W-:Y:S03]  /*64ce0*/  STL.64 [R1+0x71e8], R4 ;  /* 0x0071e80401007387 */ /* 0x0101e60000100a00 */
[----:B0-----:R-:W2:Y:S01]  /*64cf0*/  LDL.LU.64 R4, [R1+0xcb0] ;  /* 0x000cb00001047983 */ /* 0x001ea20000300a00 */
[----:B------:R-:W2:Y:S02]  /*64d00*/  LDL.LU.64 R6, [R1+0xcb8] ;  /* 0x000cb80001067983 */ /* 0x000ea40000300a00 */
[----:B------:R-:W3:Y:S02]  /*64d10*/  LDL.LU.64 R8, [R1+0xc80] ;  /* 0x000c800001087983 */ /* 0x000ee40000300a00 */
[----:B------:R-:W3:Y:S11]  /*64d20*/  LDL.LU.64 R10, [R1+0xc88] ;  /* 0x000c8800010a7983 */ /* 0x000ef60000300a00 */
[----:B------:R-:W-:Y:S01]  /*64d30*/  @!UPT UIADD3 URZ, URZ, URZ, URZ ;  /* 0x0000003f3f3ff290 */ /* 0x000fe2000fffe03f */
[----:B------:R0:W-:Y:S01]  /*64d40*/  STL.64 [R1+0x6b0], R20 ;  /* 0x0006b01401007387 */ /* 0x0001e20000100a00 */
[----:B------:R-:W-:Y:S03]  /*64d50*/  STL.64 [R1+0x6b8], R22 ;  /* 0x0006b81601007387 */ /* 0x000fe60000100a00 */
[----:B0-----:R-:W4:Y:S01]  /*64d60*/  LDL.LU.64 R20, [R1+0x7230] ;  /* 0x0072300001147983 */ /* 0x001f220000300a00 */
[----:B------:R0:W-:Y:S03]  /*64d70*/  STL.64 [R1+0x7108], R24 ;  /* 0x0071081801007387 */ /* 0x0001e60000100a00 */
[----:B0-----:R-:W4:Y:S01]  /*64d80*/  LDL.LU.64 R24, [R1+0x520] ;  /* 0x0005200001187983 */ /* 0x001f220000300a00 */
[----:B------:R-:W4:Y:S02]  /*64d90*/  LDL.LU.64 R26, [R1+0x528] ;  /* 0x00052800011a7983 */ /* 0x000f240000300a00 */
[C---:B----4-:R-:W-:Y:S11]  /*64da0*/  HMMA.16816.F32 R24, R16.reuse, R20, R24 ;  /* 0x000000141018723c */ /* 0x050ff60000001818 */
[----:B------:R-:W-:Y:S11]  /*64db0*/  @!UPT UIADD3 URZ, URZ, URZ, URZ ;  /* 0x0000003f3f3ff290 */ /* 0x000ff6000fffe03f */
[----:B------:R-:W-:Y:S01]  /*64dc0*/  @!UPT UIADD3 URZ, URZ, URZ, URZ ;  /* 0x0000003f3f3ff290 */ /* 0x000fe2000fffe03f */
[----:B------:R-:W-:Y:S01]  /*64dd0*/  STL.64 [R1+0x6a0], R24 ;  /* 0x0006a01801007387 */ /* 0x000fe20000100a00 */
[----:B------:R0:W-:Y:S02]  /*64de0*/  STL.64 [R1+0x6a8], R26 ;  /* 0x0006a81a01007387 */ /* 0x0001e40000100a00 */
[----:B0-----:R-:W-:Y:S02]  /*64df0*/  IMAD.MOV.U32 R26, RZ, RZ, R20 ;  /* 0x000000ffff1a7224 */ /* 0x001fe400078e0014 */
[----:B------:R-:W-:Y:S02]  /*64e00*/  IMAD.MOV.U32 R27, RZ, RZ, R21 ;  /* 0x000000ffff1b7224 */ /* 0x000fe400078e0015 */
[----:B------:R-:W4:Y:S02]  /*64e10*/  LDL.LU.64 R20, [R1+0x7228] ;  /* 0x0072280001147983 */ /* 0x000f240000300a00 */
[C---:B----4-:R-:W-:Y:S02]  /*64e20*/  HMMA.16816.F32 R20, R16.reuse, R20, R12 ;  /* 0x000000141014723c */ /* 0x050fe4000000180c */
[----:B------:R-:W4:Y:S01]  /*64e30*/  LDL.LU.64 R14, [R1+0x7220] ;  /* 0x00722000010e7983 */ /* 0x000f220000300a00 */
[----:B------:R-:W4:Y:S11]  /*64e40*/  LDL.LU.64 R12, [R1+0x7218] ;  /* 0x00721800010c7983 */ /* 0x000f360000300a00 */
[----:B------:R-:W-:Y:S09]  /*64e50*/  @!UPT UIADD3 URZ, URZ, URZ, URZ ;  /* 0x0000003f3f3ff290 */ /* 0x000ff2000fffe03f */
        /* <DEDUP_REMOVED lines=9> */
[----:B------:R1:W-:Y:S03]  /*64ef0*/  STL.64 [R1+0x3a8], R18 ;  /* 0x0003a81201007387 */ /* 0x0003e60000100a00 */
[----:B0-----:R-:W4:Y:S01]  /*64f00*/  LDL.LU.64 R16, [R1+0xca0] ;  /* 0x000ca00001107983 */ /* 0x001f220000300a00 */
[----:B-1----:R-:W4:Y:S01]  /*64f10*/  LDL.LU.64 R18, [R1+0xca8] ;  /* 0x000ca80001127983 */ /* 0x002f220000300a00 */
[C---:B--2---:R-:W-:Y:S01]  /*64f20*/  HMMA.16816.F32 R4, R20.reuse, R12, R4 ;  /* 0x0000000c1404723c */ /* 0x044fe20000001804 */
[----:B------:R-:W-:Y:S02]  /*64f30*/  IMAD.MOV.U32 R2, RZ, RZ, R12 ;  /* 0x000000ffff027224 */ /* 0x000fe400078e000c */
[----:B------:R-:W-:Y:S11]  /*64f40*/  IMAD.MOV.U32 R0, RZ, RZ, R13 ;  /* 0x000000ffff007224 */ /* 0x000ff600078e000d */
[----:B------:R-:W-:Y:S09]  /*64f50*/  @!UPT UIADD3 URZ, URZ, URZ, URZ ;  /* 0x0000003f3f3ff290 */ /* 0x000ff2000fffe03f */
[----:B------:R-:W-:Y:S01]  /*64f60*/  STL.64 [R1+0x5e0], R4 ;  /* 0x0005e00401007387 */ /* 0x000fe20000100a00 */
[----:B------:R0:W-:Y:S03]  /*64f70*/  STL.64 [R1+0x5e8], R6 ;  /* 0x0005e80601007387 */ /* 0x0001e60000100a00 */
[----:B0-----:R-:W2:Y:S01]  /*64f80*/  LDL.LU.64 R6, [R1+0x71f0] ;  /* 0x0071f00001067983 */ /* 0x001ea20000300a00 */
[----:B------:R-:W2:Y:S02]  /*64f90*/  LDL.LU.64 R4, [R1+0x71e8] ;  /* 0x0071e80001047983 */ /* 0x000ea40000300a00 */
[----:B------:R-:W4:Y:S02]  /*64fa0*/  LDL.LU.64 R12, [R1+0x71e0] ;  /* 0x0071e000010c7983 */ /* 0x000f240000300a00 */
[C---:B----4-:R-:W-:Y:S11]  /*64fb0*/  HMMA.16816.F32 R16, R20.reuse, R12, R16 ;  /* 0x0000000c1410723c */ /* 0x050ff60000001810 */
[----:B------:R-:W-:Y:S11]  /*64fc0*/  @!UPT UIADD3 URZ, URZ, URZ, URZ ;  /* 0x0000003f3f3ff290 */ /* 0x000ff6000fffe03f */
[----:B------:R-:W-:Y:S01]  /*64fd0*/  @!UPT UIADD3 URZ, URZ, URZ, URZ ;  /* 0x0000003f3f3ff290 */ /* 0x000fe2000fffe03f */
[----:B------:R0:W-:Y:S01]  /*64fe0*/  STL.64 [R1+0x5d0], R16 ;  /* 0x0005d01001007387 */ /* 0x0001e20000100a00 */
[----:B------:R-:W-:Y:S02]  /*64ff0*/  STL.64 [R1+0x5d8], R18 ;  /* 0x0005d81201007387 */ /* 0x000fe40000100a00 */
[----:B0-----:R-:W-:Y:S02]  /*65000*/  IMAD.MOV.U32 R17, RZ, RZ, R12 ;  /* 0x000000ffff117224 */ /* 0x001fe400078e000c */
[----:B------:R-:W-:Y:S02]  /*65010*/  IMAD.MOV.U32 R16, RZ, RZ, R13 ;  /* 0x000000ffff107224 */ /* 0x000fe400078e000d */
[----:B------:R-:W2:Y:S02]  /*65020*/  LDL.LU.64 R12, [R1+0x71d8] ;  /* 0x0071d800010c7983 */ /* 0x000ea40000300a00 */
[C---:B--2---:R-:W-:Y:S02]  /*65030*/  HMMA.16816.F32 R12, R20.reuse, R12, R4 ;  /* 0x0000000c140c723c */ /* 0x044fe40000001804 */
[----:B------:R-:W2:Y:S01]  /*65040*/  LDL.LU.64 R6, [R1+0x71d0] ;  /* 0x0071d00001067983 */ /* 0x000ea20000300a00 */
[----:B------:R-:W4:Y:S11]  /*65050*/  LDL.LU.64 R4, [R1+0x71c8] ;  /* 0x0071c80001047983 */ /* 0x000f360000300a00 */
[----:B------:R-:W-:Y:S09]  /*65060*/  @!UPT UIADD3 URZ, URZ, URZ, URZ ;  /* 0x0000003f3f3ff290 */ /* 0x000ff2000fffe03f */
[----:B------:R-:W-:Y:S01]  /*65070*/  STL.64 [R1+0x5c0], R12 ;  /* 0x0005c00c01007387 */ /* 0x000fe20000100a00 */
[----:B------:R0:W-:Y:S03]  /*65080*/  STL.64 [R1+0x5c8], R14 ;  /* 0x0005c80e01007387 */ /* 0x0001e60000100a00 */
[----:B0-----:R-:W2:Y:S01]  /*65090*/  LDL.LU.64 R14, [R1+0x71c0] ;  /* 0x0071c000010e7983 */ /* 0x001ea20000300a00 */
[----:B------:R-:W3:Y:S02]  /*650a0*/  LDL.LU.64 R12, [R1+0x71b8] ;  /* 0x0071b800010c7983 */ /* 0x000ee40000300a00 */
[----:B---3--:R-:W-:Y:S11]  /*650b0*/  HMMA.16816.F32 R8, R20, R12, R8 ;  /* 0x0000000c1408723c */ /* 0x008ff60000001808 */
[----:B------:R-:W-:Y:S11]  /*650c0*/  @!UPT UIADD3 URZ, URZ, URZ, URZ ;  /* 0x0000003f3f3ff290 */ /* 0x000ff6000fffe03f */
[----:B------:R-:W-:Y:S01]  /*650d0*/  @!UPT UIADD3 URZ, URZ, URZ, URZ ;  /* 0x0000003f3f3ff290 */ /* 0x000fe2000fffe03f */
[----:B------:R-:W-:Y:S01]  /*650e0*/  STL.64 [R1+0x5b0], R8 ;  /* 0x0005b00801007387 */ /* 0x000fe20000100a00 */
[----:B------:R0:W-:Y:S03]  /*650f0*/  STL.64 [R1+0x5b8], R10 ;  /* 0x0005b80a01007387 */ /* 0x0001e60000100a00 */
[----:B0-----:R-:W3:Y:S01]  /*65100*/  LDL.LU.64 R10, [R1+0x71b0] ;  /* 0x0071b000010a7983 */ /* 0x001ee20000300a00 */
[----:B------:R-:W3:Y:S02]  /*65110*/  LDL.LU.64 R8, [R1+0x71a8] ;  /* 0x0071a80001087983 */ /* 0x000ee40000300a00 */
[----:B--2---:R-:W-:Y:S02]  /*65120*/  STL.64 [R1+0x70a8], R14 ;  /* 0x0070a80e01007387 */ /* 0x004fe40000100a00 */
[----:B------:R0:W-:Y:S02]  /*65130*/  STL.64 [R1+0x70a0], R12 ;  /* 0x0070a00c01007387 */ /* 0x0001e40000100a00 */
[----:B0-----:R-:W3:Y:S01]  /*65140*/  LDL.LU.64 R12, [R1+0xaa0] ;  /* 0x000aa000010c7983 */ /* 0x001ee20000300a00 */
[----:B------:R-:W3:Y:S02]  /*65150*/  LDL.LU.64 R14, [R1+0xaa8] ;  /* 0x000aa800010e7983 */ /* 0x000ee40000300a00 */
[----:B----4-:R-:W-:-:S02]  /*65160*/  IMAD.MOV.U32 R24, RZ, RZ, R4 ;  /* 0x000000ffff187224 */ /* 0x010fc400078e0004 */
[----:B------:R-:W-:Y:S01]  /*65170*/  IMAD.MOV.U32 R25, RZ, RZ, R5 ;  /* 0x000000ffff197224 */ /* 0x000fe200078e0005 */
[----:B------:R-:W2:Y:S01]  /*65180*/  LDL.LU R4, [R1+0x71a0] ;  /* 0x0071a00001047983 */ /* 0x000ea20000300800 */
[----:B---3--:R-:W-:Y:S11]  /*65190*/  HMMA.16816.F32 R12, R20, R8, R12 ;  /* 0x00000008140c723c */ /* 0x008ff6000000180c */
[----:B------:R-:W-:Y:S11]  /*651a0*/  @!UPT UIADD3 URZ, URZ, URZ, URZ ;  /* 0x0000003f3f3ff290 */ /* 0x000ff6000fffe03f */
[----:B------:R-:W-:Y:S01]  /*651b0*/  @!UPT UIADD3 URZ, URZ, URZ, URZ ;  /* 0x0000003f3f3ff290 */ /* 0x000fe2000fffe03f */
[----:B------:R0:W-:Y:S01]  /*651c0*/  STL.64 [R1+0x5a0], R12 ;  /* 0x0005a00c01007387 */ /* 0x0001e20000100a00 */
[----:B------:R-:W-:Y:S02]  /*651d0*/  STL.64 [R1+0x5a8], R14 ;  /* 0x0005a80e01007387 */ /* 0x000fe40000100a00 */
[----:B------:R-:W2:Y:S02]  /*651e0*/  LDL.LU R5, [R1+0x719c] ;  /* 0x00719c0001057983 */ /* 0x000ea40000300800 */
[----:B------:R-:W-:Y:S01]  /*651f0*/  STL.64 [R1+0x7120], R24 ;  /* 0x0071201801007387 */ /* 0x000fe20000100a00 */
[----:B0-----:R-:W3:Y:S04]  /*65200*/  LDL.LU.64 R12, [R1] ;  /* 0x00000000010c7983 */ /* 0x001ee80000300a00 */
[----:B---3--:R0:W-:Y:S04]  /*65210*/  STL.64 [R1+0x70b0], R12 ;  /* 0x0070b00c01007387 */ /* 0x0081e80000100a00 */
[----:B0-----:R-:W2:Y:S01]  /*65220*/  LDL.LU.64 R12, [R1+0xa70] ;  /* 0x000a7000010c7983 */ /* 0x001ea20000300a00 */
[----:B------:R-:W2:Y:S02]  /*65230*/  LDL.LU.64 R14, [R1+0xa78] ;  /* 0x000a7800010e7983 */ /* 0x000ea40000300a00 */
[----:B------:R-:W-:Y:S02]  /*65240*/  STL.64 [R1+0x7098], R10 ;  /* 0x0070980a01007387 */ /* 0x000fe40000100a00 */
[----:B------:R0:W-:Y:S02]  /*65250*/  STL.64 [R1+0x7090], R8 ;  /* 0x0070900801007387 */ /* 0x0001e40000100a00 */
[----:B0-----:R-:W-:-:S02]  /*65260*/  IMAD.MOV.U32 R8, RZ, RZ, R26 ;  /* 0x000000ffff087224 */ /* 0x001fc400078e001a */
[----:B------:R-:W-:Y:S01]  /*65270*/  IMAD.MOV.U32 R9, RZ, RZ, R27 ;  /* 0x000000ffff097224 */ /* 0x000fe200078e001b */
[----:B------:R-:W3:Y:S01]  /*65280*/  LDL.LU R26, [R1+0x7198] ;  /* 0x00719800011a7983 */ /* 0x000ee20000300800 */
[----:B------:R-:W4:Y:S03]  /*65290*/  LDL.LU R27, [R1+0x7194] ;  /* 0x00719400011b7983 */ /* 0x000f260000300800 */
[----:B------:R2:W-:Y:S02]  /*652a0*/  STL.64 [R1+0x7100], R8 ;  /* 0x0071000801007387 */ /* 0x0005e40000100a00 */
[----:B--2---:R-:W-:Y:S07]  /*652b0*/  HMMA.16816.F32 R8, R20, R4, R12 ;  /* 0x000000041408723c */ /* 0x004fee000000180c */
[----:B------:R-:W-:-:S02]  /*652c0*/  IMAD.MOV.U32 R12, RZ, RZ, R17 ;  /* 0x000000ffff0c7224 */ /* 0x000fc400078e0011 */
[----:B------:R-:W-:Y:S11]  /*652d0*/  IMAD.MOV.U32 R13, RZ, RZ, R16 ;  /* 0x000000ffff0d7224 */ /* 0x000ff600078e0010 */
[----:B------:R-:W-:Y:S03]  /*652e0*/  @!UPT UIADD3 URZ, URZ, URZ, URZ ;  /* 0x0000003f3f3ff290 */ /* 0x000fe6000fffe03f */
[----:B------:R-:W-:Y:S01]  /*652f0*/  STL.64 [R1+0x590], R8 ;  /* 0x0005900801007387 */ /* 0x000fe20000100a00 */
[----:B------:R-:W-:Y:S02]  /*65300*/  STL.64 [R1+0x598], R10 ;  /* 0x0005980a01007387 */ /* 0x000fe40000100a00 */
[----:B------:R-:W-:Y:S02]  /*65310*/  STL.64 [R1+0x70c8], R12 ;  /* 0x0070c80c01007387 */ /* 0x000fe40000100a00 */
[----:B------:R0:W-:Y:S02]  /*65320*/  STL.64 [R1+0x7088], R4 ;  /* 0x0070880401007387 */ /* 0x0001e40000100a00 */
[----:B0-----:R-:W2:Y:S04]  /*65330*/  LDL.LU.64 R4, [R1+0x40] ;  /* 0x0000400001047983 */ /* 0x001ea80000300a00 */
[----:B--2---:R0:W-:Y:S02]  /*65340*/  STL.64 [R1+0x70f0], R4 ;  /* 0x0070f00401007387 */ /* 0x0041e40000100a00 */
[----:B0-----:R-:W-:-:S02]  /*65350*/  IMAD.MOV.U32 R4, RZ, RZ, R6 ;  /* 0x000000ffff047224 */ /* 0x001fc400078e0006 */
[----:B------:R-:W-:Y:S01]  /*65360*/  IMAD.MOV.U32 R5, RZ, RZ, R7 ;  /* 0x000000ffff057224 */ /* 0x000fe200078e0007 */
[----:B------:R-:W2:Y:S01]  /*65370*/  LDL.LU R6, [R1+0x7190] ;  /* 0x0071900001067983 */ /* 0x000ea20000300800 */
[----:B------:R-:W2:Y:S03]  /*65380*/  LDL.LU R7, [R1+0x718c] ;  /* 0x00718c0001077983 */ /* 0x000ea60000300800 */
[----:B------:R0:W-:Y:S02]  /*65390*/  STL.64 [R1+0x7128], R4 ;  /* 0x0071280401007387 */ /* 0x0001e40000100a00 */
[----:B0-----:R-:W-:Y:S02]  /*653a0*/  IMAD.MOV.U32 R4, RZ, RZ, R3 ;  /* 0x000000ffff047224 */ /* 0x001fe400078e0003 */
[----:B------:R-:W2:Y:S01]  /*653b0*/  LDL.LU R3, [R1+0x7188] ;  /* 0x0071880001037983 */ /* 0x000ea20000300800 */
[----:B------:R-:W3:Y:S02]  /*653c0*/  LDL R5, [R1+0xa4] ;  /* 0x0000a40001057983 */ /* 0x000ee40000100800 */
[----:B------:R-:W-:-:S02]  /*653d0*/  IMAD.MOV.U32 R12, RZ, RZ, R2 ;  /* 0x000000ffff0c7224 */ /* 0x000fc400078e0002 */
[----:B------:R-:W-:Y:S01]  /*653e0*/  IMAD.MOV.U32 R13, RZ, RZ, R0 ;  /* 0x000000ffff0d7224 */ /* 0x000fe200078e0000 */
[----:B--2---:R-:W0:Y:S04]  /*653f0*/  LDSM.16.MT88.4 R16, [R3+0x20080] ;  /* 0x020080000310783b */ /* 0x004e280000004200 */
[----:B---3--:R1:W-:Y:S02]  /*65400*/  STL.64 [R1+0x7140], R4 ;  /* 0x0071400401007387 */ /* 0x0083e40000100a00 */
[----:B-1----:R-:W-:Y:S02]  /*65410*/  IMAD.MOV.U32 R4, RZ, RZ, R29 ;  /* 0x000000ffff047224 */ /* 0x002fe400078e001d */
[----:B------:R-:W-:-:S05]  /*65420*/  IMAD.MOV.U32 R5, RZ, RZ, R28 ;  /* 0x000000ffff057224 */ /* 0x000fca00078e001c */
[----:B------:R4:W-:Y:S02]  /*65430*/  STL.64 [R1+0x7158], R4 ;  /* 0x0071580401007387 */ /* 0x0009e40000100a00 */
[----:B----4-:R-:W-:Y:S02]  /*65440*/  IMAD.MOV.U32 R4, RZ, RZ, R27 ;  /* 0x000000ffff047224 */ /* 0x010fe400078e001b */
[----:B------:R-:W-:-:S05]  /*65450*/  IMAD.MOV.U32 R5, RZ, RZ, R26 ;  /* 0x000000ffff057224 */ /* 0x000fca00078e001a */
[----:B------:R-:W-:Y:S01]  /*65460*/  STL.64 [R1+0x7170], R4 ;  /* 0x0071700401007387 */ /* 0x000fe20000100a00 */
[----:B------:R-:W2:Y:S02]  /*65470*/  LDL.LU.64 R24, [R1+0x920] ;  /* 0x0009200001187983 */ /* 0x000ea40000300a00 */
[----:B------:R-:W3:Y:S02]  /*65480*/  LDL.LU.64 R26, [R1+0x928] ;  /* 0x00092800011a7983 */ /* 0x000ee40000300a00 */
[----:B---3--:R-:W-:Y:S01]  /*65490*/  STL.64 [R1+0x7138], R26 ;  /* 0x0071381a01007387 */ /* 0x008fe20000100a00 */
[----:B--2---:R1:W-:Y:S03]  /*654a0*/  STL.64 [R1+0x7130], R24 ;  /* 0x0071301801007387 */ /* 0x0043e60000100a00 */
        /* <DEDUP_REMOVED lines=10> */
[----:B------:R-:W-:-:S02]  /*65550*/  IMAD.MOV.U32 R4, RZ, RZ, R7 ;  /* 0x000000ffff047224 */ /* 0x000fc400078e0007 */
[----:B------:R-:W-:Y:S01]  /*65560*/  IMAD.MOV.U32 R5, RZ, RZ, R6 ;  /* 0x000000ffff057224 */ /* 0x000fe200078e0006 */
[----:B---3--:R-:W-:Y:S01]  /*65570*/  STL.64 [R1+0x7180], R26 ;  /* 0x0071801a01007387 */ /* 0x008fe20000100a00 */
[----:B--2---:R1:W-:Y:S03]  /*65580*/  STL.64 [R1+0x7178], R24 ;  /* 0x0071781801007387 */ /* 0x0043e60000100a00 */
[----:B-1----:R-:W2:Y:S01]  /*65590*/  LDL.LU.64 R24, [R1+0xa90] ;  /* 0x000a900001187983 */ /* 0x002ea20000300a00 */
[----:B------:R-:W2:Y:S02]  /*655a0*/  LDL.LU.64 R26, [R1+0xa98] ;  /* 0x000a9800011a7983 */ /* 0x000ea40000300a00 */
[----:B------:R-:W3:Y:S02]  /*655b0*/  LDL.LU.64 R8, [R1+0x320] ;  /* 0x0003200001087983 */ /* 0x000ee40000300a00 */
[----:B------:R-:W4:Y:S01]  /*655c0*/  LDL.LU.64 R10, [R1+0x328] ;  /* 0x00032800010a7983 */ /* 0x000f220000300a00 */
[C---:B--2---:R-:W-:Y:S01]  /*655d0*/  HMMA.16816.F32 R4, R20.reuse, R4, R24 ;  /* 0x000000041404723c */ /* 0x044fe20000001818 */
[----:B----4-:R-:W-:Y:S01]  /*655e0*/  STL.64 [R1+0x7118], R10 ;  /* 0x0071180a01007387 */ /* 0x010fe20000100a00 */
[----:B---3--:R1:W-:Y:S03]  /*655f0*/  STL.64 [R1+0x7110], R8 ;  /* 0x0071100801007387 */ /* 0x0083e60000100a00 */
[----:B-1----:R-:W2:Y:S01]  /*65600*/  LDL.LU.64 R8, [R1+0x910] ;  /* 0x0009100001087983 */ /* 0x002ea20000300a00 */
[----:B------:R-:W2:Y:S02]  /*65610*/  LDL.LU.64 R10, [R1+0x918] ;  /* 0x00091800010a7983 */ /* 0x000ea40000300a00 */
[----:B------:R1:W-:Y:S02]  /*65620*/  STL.64 [R1+0x70f8], R12 ;  /* 0x0070f80c01007387 */ /* 0x0003e40000100a00 */
[----:B-1----:R-:W3:Y:S01]  /*65630*/  LDL.LU.64 R12, [R1+0x310] ;  /* 0x00031000010c7983 */ /* 0x002ee20000300a00 */
[----:B------:R-:W3:Y:S02]  /*65640*/  LDL.LU.64 R14, [R1+0x318] ;  /* 0x00031800010e7983 */ /* 0x000ee40000300a00 */
[----:B0-----:R-:W-:Y:S02]  /*65650*/  STL.64 [R1+0x7020], R18 ;  /* 0x0070201201007387 */ /* 0x001fe40000100a00 */
[----:B------:R0:W-:Y:S02]  /*65660*/  STL.64 [R1+0x7018], R16 ;  /* 0x0070181001007387 */ /* 0x0001e40000100a00 */
[----:B0-----:R-:W4:Y:S01]  /*65670*/  LDL.LU.64 R16, [R1+0x50] ;  /* 0x0000500001107983 */ /* 0x001f220000300a00 */
[----:B------:R-:W2:Y:S02]  /*65680*/  LDL.LU.64 R26, [R1+0x7180] ;  /* 0x00718000011a7983 */ /* 0x000ea40000300a00 */
[----:B------:R-:W2:Y:S03]  /*65690*/  LDL.LU.64 R24, [R1+0x7178] ;  /* 0x0071780001187983 */ /* 0x000ea60000300a00 */
[----:B------:R0:W-:Y:S01]  /*656a0*/  STL.64 [R1+0x580], R4 ;  /* 0x0005800401007387 */ /* 0x0001e20000100a00 */
[----:B------:R2:W-:Y:S04]  /*656b0*/  STL.64 [R1+0x588], R6 ;  /* 0x0005880601007387 */ /* 0x0005e80000100a00 */
        /* <DEDUP_REMOVED lines=26> */
[----:B------:R1:W-:Y:S03]  /*65860*/  STL.64 [R1+0x548], R6 ;  /* 0x0005480601007387 */ /* 0x0003e60000100a00 */
[----:B0-----:R-:W4:Y:S01]  /*65870*/  LDL.LU.64 R4, [R1+0x300] ;  /* 0x0003000001047983 */ /* 0x001f220000300a00 */
[----:B-1----:R-:W4:Y:S01]  /*65880*/  LDL.LU.64 R6, [R1+0x308] ;  /* 0x0003080001067983 */ /* 0x002f220000300a00 */
        /* <DEDUP_REMOVED lines=13> */
[----:B-1----:R-:W2:Y:S02]  /*65960*/  LDL.LU.64 R26, [R1+0x2b8] ;  /* 0x0002b800011a7983 */ /* 0x002ea40000300a00 */
[----:B------:R-:W2:Y:S01]  /*65970*/  LDL R28, [R1+0xbd0] ;  /* 0x000bd000011c7983 */ /* 0x000ea20000100800 */
[C---:B---3--:R-:W-:Y:S01]  /*65980*/  HMMA.16816.F32 R8, R20.reuse, R8, R12 ;  /* 0x000000081408723c */ /* 0x048fe2000000180c */
[----:B------:R-:W3:Y:S11]  /*65990*/  LDL.LU.64 R12, [R1+0x70f8] ;  /* 0x0070f800010c7983 */ /* 0x000ef60000300a00 */
[----:B------:R-:W-:Y:S11]  /*659a0*/  @!UPT UIADD3 URZ, URZ, URZ, URZ ;  /* 0x0000003f3f3ff290 */ /* 0x000ff6000fffe03f */
[----:B------:R0:W-:Y:S01]  /*659b0*/  STL.64 [R1+0x510], R8 ;  /* 0x0005100801007387 */ /* 0x0001e20000100a00 */
[----:B------:R1:W-:Y:S03]  /*659c0*/  STL.64 [R1+0x518], R10 ;  /* 0x0005180a01007387 */ /* 0x0003e60000100a00 */
[----:B0-----:R-:W2:Y:S01]  /*659d0*/  LDL.LU.64 R8, [R1+0xd40] ;  /* 0x000d400001087983 */ /* 0x001ea20000300a00 */
[----:B-1----:R-:W2:Y:S01]  /*659e0*/  LDL.LU.64 R10, [R1+0xd48] ;  /* 0x000d4800010a7983 */ /* 0x002ea20000300a00 */
[C---:B----4-:R-:W-:Y:S02]  /*659f0*/  HMMA.16816.F32 R4, R20.reuse, R16, R4 ;  /* 0x000000101404723c */ /* 0x050fe40000001804 */
[----:B--2---:R-:W-:Y:S01]  /*65a00*/  STL.64 [R1+0x70c0], R10 ;  /* 0x0070c00a01007387 */ /* 0x004fe20000100a00 */
[----:B------:R0:W-:Y:S03]  /*65a10*/  STL.64 [R1+0x70b8], R8 ;  /* 0x0070b80801007387 */ /* 0x0001e60000100a00 */
[----:B0-----:R-:W2:Y:S01]  /*65a20*/  LDL.LU.64 R8, [R1+0xd60] ;  /* 0x000d600001087983 */ /* 0x001ea20000300a00 */
[----:B------:R-:W4:Y:S03]  /*65a30*/  LDL.LU.64 R10, [R1+0xd68] ;  /* 0x000d6800010a7983 */ /* 0x000f260000300a00 */
[----:B----4-:R-:W-:Y:S01]  /*65a40*/  STL.64 [R1+0x70d8], R10 ;  /* 0x0070d80a01007387 */ /* 0x010fe20000100a00 */
[----:B--2---:R0:W-:Y:S03]  /*65a50*/  STL.64 [R1+0x70d0], R8 ;  /* 0x0070d00801007387 */ /* 0x0041e60000100a00 */
[----:B0-----:R-:W3:Y:S01]  /*65a60*/  LDL.LU.64 R8, [R1+0xd70] ;  /* 0x000d700001087983 */ /* 0x001ee20000300a00 */
[----:B------:R-:W3:Y:S08]  /*65a70*/  LDL.LU.64 R10, [R1+0xd78] ;  /* 0x000d7800010a7983 */ /* 0x000ef00000300a00 */
[----:B------:R0:W-:Y:S02]  /*65a80*/  STL.64 [R1+0x500], R4 ;  /* 0x0005000401007387 */ /* 0x0001e40000100a00 */
[----:B------:R-:W-:Y:S01]  /*65a90*/  STL.64 [R1+0x508], R6 ;  /* 0x0005080601007387 */ /* 0x000fe20000100a00 */
[----:B0-----:R-:W2:Y:S01]  /*65aa0*/  LDL.LU.64 R4, [R1+0x70f0] ;  /* 0x0070f00001047983 */ /* 0x001ea20000300a00 */
[----:B------:R0:W-:Y:S03]  /*65ab0*/  STL.64 [R1+0x7028], R16 ;  /* 0x0070281001007387 */ /* 0x0001e60000100a00 */
[----:B0-----:R-:W4:Y:S01]  /*65ac0*/  LDL.LU.64 R16, [R1+0xd50] ;  /* 0x000d500001107983 */ /* 0x001f220000300a00 */
[----:B------:R-:W4:Y:S01]  /*65ad0*/  LDL.LU.64 R18, [R1+0xd58] ;  /* 0x000d580001127983 */ /* 0x000f220000300a00 */
[----:B--2---:R-:W-:Y:S02]  /*65ae0*/  HMMA.16816.F32 R20, R20, R4, R24 ;  /* 0x000000041414723c */ /* 0x004fe40000001818 */
[----:B------:R-:W3:Y:S01]  /*65af0*/  LDL.LU.64 R26, [R1+0x70e8] ;  /* 0x0070e800011a7983 */ /* 0x000ee20000300a00 */
[----:B------:R-:W3:Y:S02]  /*65b00*/  LDL.LU.64 R24, [R1+0x70e0] ;  /* 0x0070e00001187983 */ /* 0x000ee40000300a00 */
[----:B------:R-:W-:-:S02]  /*65b10*/  IMAD.MOV.U32 R3, RZ, RZ, R4 ;  /* 0x000000ffff037224 */ /* 0x000fc400078e0004 */
[----:B------:R-:W-:Y:S11]  /*65b20*/  IMAD.MOV.U32 R0, RZ, RZ, R5 ;  /* 0x000000ffff007224 */ /* 0x000ff600078e0005 */
[----:B------:R-:W-:Y:S05]  /*65b30*/  @!UPT UIADD3 URZ, URZ, URZ, URZ ;  /* 0x0000003f3f3ff290 */ /* 0x000fea000fffe03f */
[----:B------:R0:W-:Y:S01]  /*65b40*/  STL.64 [R1+0x140], R20 ;  /* 0x0001401401007387 */ /* 0x0001e20000100a00 */
[----:B------:R-:W-:Y:S02]  /*65b50*/  STL.64 [R1+0x148], R22 ;  /* 0x0001481601007387 */ /* 0x000fe40000100a00 */
[----:B------:R-:W2:Y:S02]  /*65b60*/  LDL.LU.64 R4, [R1+0xb60] ;  /* 0x000b600001047983 */ /* 0x000ea40000300a00 */
[----:B------:R-:W2:Y:S01]  /*65b70*/  LDL.LU.64 R6, [R1+0xb68] ;  /* 0x000b680001067983 */ /* 0x000ea20000300a00 */
[----:B0-----:R-:W2:Y:S01]  /*65b80*/  LDL.LU.64 R20, [R1+0x30] ;  /* 0x0000300001147983 */ /* 0x001ea20000300a00 */
[C---:B---3--:R-:W-:Y:S03]  /*65b90*/  HMMA.16816.F32 R12, R24.reuse, R12, R8 ;  /* 0x0000000c180c723c */ /* 0x048fe60000001808 */
[----:B--2---:R0:W-:Y:S04]  /*65ba0*/  STL.64 [R1+0x7080], R20 ;  /* 0x0070801401007387 */ /* 0x0041e80000100a00 */
[----:B0-----:R-:W2:Y:S01]  /*65bb0*/  LDL.LU.64 R20, [R1+0xb40] ;  /* 0x000b400001147983 */ /* 0x001ea20000300a00 */
[----:B------:R-:W2:Y:S02]  /*65bc0*/  LDL.LU.64 R22, [R1+0xb48] ;  /* 0x000b480001167983 */ /* 0x000ea40000300a00 */
[----:B------:R-:W3:Y:S02]  /*65bd0*/  LDL.LU.64 R10, [R1+0x70d8] ;  /* 0x0070d800010a7983 */ /* 0x000ee40000300a00 */
[----:B------:R-:W3:Y:S11]  /*65be0*/  LDL.LU.64 R8, [R1+0x70d0] ;  /* 0x0070d00001087983 */ /* 0x000ef60000300a00 */
[----:B------:R0:W-:Y:S01]  /*65bf0*/  STL.64 [R1+0x390], R12 ;  /* 0x0003900c01007387 */ /* 0x0001e20000100a00 */
[----:B------:R3:W-:Y:S03]  /*65c00*/  STL.64 [R1+0x398], R14 ;  /* 0x0003980e01007387 */ /* 0x0007e60000100a00 */
[----:B0-----:R-:W3:Y:S02]  /*65c10*/  LDL.LU.64 R12, [R1+0x70c8] ;  /* 0x0070c800010c7983 */ /* 0x001ee40000300a00 */
[C---:B---3--:R-:W-:Y:S02]  /*65c20*/  HMMA.16816.F32 R12, R24.reuse, R12, R8 ;  /* 0x0000000c180c723c */ /* 0x048fe40000001808 */
[----:B------:R-:W3:Y:S01]  /*65c30*/  LDL.LU.64 R10, [R1+0x70c0] ;  /* 0x0070c000010a7983 */ /* 0x000ee20000300a00 */
[----:B------:R-:W3:Y:S11]  /*65c40*/  LDL.LU.64 R8, [R1+0x70b8] ;  /* 0x0070b80001087983 */ /* 0x000ef60000300a00 */
[----:B------:R-:W-:Y:S09]  /*65c50*/  @!UPT UIADD3 URZ, URZ, URZ, URZ ;  /* 0x0000003f3f3ff290 */ /* 0x000ff2000fffe03f */
[----:B------:R0:W-:Y:S01]  /*65c60*/  STL.64 [R1+0x380], R12 ;  /* 0x0003800c01007387 */ /* 0x0001e20000100a00 */
[----:B------:R1:W-:Y:S03]  /*65c70*/  STL.64 [R1+0x388], R14 ;  /* 0x0003880e01007387 */ /* 0x0003e60000100a00 */
[----:B0-----:R-:W4:Y:S02]  /*65c80*/  LDL.LU.64 R12, [R1+0x70b0] ;  /* 0x0070b000010c7983 */ /* 0x001f240000300a00 */
[C---:B----4-:R-:W-:Y:S11]  /*65c90*/  HMMA.16816.F32 R16, R24.reuse, R12, R16 ;  /* 0x0000000c1810723c */ /* 0x050ff60000001810 */
[----:B------:R-:W-:Y:S11]  /*65ca0*/  @!UPT UIADD3 URZ, URZ, URZ, URZ ;  /* 0x0000003f3f3ff290 */ /* 0x000ff6000fffe03f */
[----:B------:R-:W-:Y:S01]  /*65cb0*/  @!UPT UIADD3 URZ, URZ, URZ, URZ ;  /* 0x0000003f3f3ff290 */ /* 0x000fe2000fffe03f */
[----:B------:R-:W-:Y:S01]  /*65cc0*/  STL.64 [R1+0x370], R16 ;  /* 0x0003701001007387 */ /* 0x000fe20000100a00 */
[----:B------:R0:W-:Y:S02]  /*65cd0*/  STL.64 [R1+0x378], R18 ;  /* 0x0003781201007387 */ /* 0x0001e40000100a00 */
[----:B-1----:R-:W4:Y:S02]  /*65ce0*/  LDL.LU.64 R14, [R1+0x70a8] ;  /* 0x0070a800010e7983 */ /* 0x002f240000300a00 */
[----:B0-----:R-:W-:Y:S02]  /*65cf0*/  IMAD.MOV.U32 R19, RZ, RZ, R12 ;  /* 0x000000ffff137224 */ /* 0x001fe400078e000c */
[----:B------:R-:W-:Y:S02]  /*65d00*/  IMAD.MOV.U32 R18, RZ, RZ, R13 ;  /* 0x000000ffff127224 */ /* 0x000fe400078e000d */
[----:B------:R-:W3:Y:S02]  /*65d10*/  LDL.LU.64 R12, [R1+0x70a0] ;  /* 0x0070a000010c7983 */ /* 0x000ee40000300a00 */
[C---:B---3--:R-:W-:Y:S11]  /*65d20*/  HMMA.16816.F32 R8, R24.reuse, R12, R8 ;  /* 0x0000000c1808723c */ /* 0x048ff60000001808 */
[----:B------:R-:W-:Y:S11]  /*65d30*/  @!UPT UIADD3 URZ, URZ, URZ, URZ ;  /* 0x0000003f3f3ff290 */ /* 0x000ff6000fffe03f */
[----:B------:R-:W-:Y:S01]  /*65d40*/  @!UPT UIADD3 URZ, URZ, URZ, URZ ;  /* 0x0000003f3f3ff290 */ /* 0x000fe2000fffe03f */
[----:B------:R-:W-:Y:S01]  /*65d50*/  STL.64 [R1+0x360], R8 ;  /* 0x0003600801007387 */ /* 0x000fe20000100a00 */
[----:B------:R0:W-:Y:S03]  /*65d60*/  STL.64 [R1+0x368], R10 ;  /* 0x0003680a01007387 */ /* 0x0001e60000100a00 */
[----:B0-----:R-:W3:Y:S01]  /*65d70*/  LDL.LU.64 R10, [R1+0x7098] ;  /* 0x00709800010a7983 */ /* 0x001ee20000300a00 */
[----:B------:R-:W2:Y:S02]  /*65d80*/  LDL.LU.64 R8, [R1+0x7090] ;  /* 0x0070900001087983 */ /* 0x000ea40000300a00 */
[----:B----4-:R-:W-:Y:S02]  /*65d90*/  STL.64 [R1+0x6fd0], R14 ;  /* 0x006fd00e01007387 */ /* 0x010fe40000100a00 */
[----:B------:R0:W-:Y:S02]  /*65da0*/  STL.64 [R1+0x6fc8], R12 ;  /* 0x006fc80c01007387 */ /* 0x0001e40000100a00 */
[----:B0-----:R-:W4:Y:S01]  /*65db0*/  LDL.LU.64 R12, [R1+0xb30] ;  /* 0x000b3000010c7983 */ /* 0x001f220000300a00 */
[----:B------:R-:W4:Y:S01]  /*65dc0*/  LDL.LU.64 R14, [R1+0xb38] ;  /* 0x000b3800010e7983 */ /* 0x000f220000300a00 */
[C---:B--2---:R-:W-:Y:S11]  /*65dd0*/  HMMA.16816.F32 R4, R24.reuse, R8, R4 ;  /* 0x000000081804723c */ /* 0x044ff60000001804 */
[----:B------:R-:W-:Y:S11]  /*65de0*/  @!UPT UIADD3 URZ, URZ, URZ, URZ ;  /* 0x0000003f3f3ff290 */ /* 0x000ff6000fffe03f */
[----:B------:R-:W-:Y:S01]  /*65df0*/  @!UPT UIADD3 URZ, URZ, URZ, URZ ;  /* 0x0000003f3f3ff290 */ /* 0x000fe2000fffe03f */
[----:B------:R0:W-:Y:S01]  /*65e00*/  STL.64 [R1+0x350], R4 ;  /* 0x0003500401007387 */ /* 0x0001e20000100a00 */
[----:B------:R-:W-:Y:S03]  /*65e10*/  STL.64 [R1+0x358], R6 ;  /* 0x0003580601007387 */ /* 0x000fe60000100a00 */
[----:B0-----:R-:W2:Y:S01]  /*65e20*/  LDL.LU.64 R4, [R1+0x7088] ;  /* 0x0070880001047983 */ /* 0x001ea20000300a00 */
[----:B---3--:R-:W-:Y:S02]  /*65e30*/  STL.64 [R1+0x6fc0], R10 ;  /* 0x006fc00a01007387 */ /* 0x008fe40000100a00 */
[----:B------:R0:W-:Y:S02]  /*65e40*/  STL.64 [R1+0x6fb8], R8 ;  /* 0x006fb80801007387 */ /* 0x0001e40000100a00 */
[----:B0-----:R-:W3:Y:S01]  /*65e50*/  LDL.LU.64 R8, [R1+0xc0] ;  /* 0x0000c00001087983 */ /* 0x001ee20000300a00 */
[C---:B--2---:R-:W-:Y:S11]  /*65e60*/  HMMA.16816.F32 R20, R24.reuse, R4, R20 ;  /* 0x000000041814723c */ /* 0x044ff60000001814 */
[----:B------:R-:W-:Y:S11]  /*65e70*/  @!UPT UIADD3 URZ, URZ, URZ, URZ ;  /* 0x0000003f3f3ff290 */ /* 0x000ff6000fffe03f */
[----:B------:R-:W-:Y:S01]  /*65e80*/  @!UPT UIADD3 URZ, URZ, URZ, URZ ;  /* 0x0000003f3f3ff290 */ /* 0x000fe2000fffe03f */
[----:B------:R0:W-:Y:S01]  /*65e90*/  STL.64 [R1+0x340], R20 ;  /* 0x0003401401007387 */ /* 0x0001e20000100a00 */
[----:B------:R-:W-:Y:S03]  /*65ea0*/  STL.64 [R1+0x348], R22 ;  /* 0x0003481601007387 */ /* 0x000fe60000100a00 */
[----:B0-----:R-:W4:Y:S01]  /*65eb0*/  LDL.LU.64 R20, [R1+0x7080] ;  /* 0x0070800001147983 */ /* 0x001f220000300a00 */
[----:B------:R4:W-:Y:S02]  /*65ec0*/  STL.64 [R1+0x7078], R4 ;  /* 0x0070780401007387 */ /* 0x0009e40000100a00 */
[----:B----4-:R-:W-:Y:S07]  /*65ed0*/  HMMA.16816.F32 R4, R24, R20, R12 ;  /* 0x000000141804723c */ /* 0x010fee000000180c */
[----:B------:R-:W-:Y:S11]  /*65ee0*/  IMAD.MOV.U32 R14, RZ, RZ, R20 ;  /* 0x000000ffff0e7224 */ /* 0x000ff600078e0014 */
[----:B------:R-:W-:Y:S05]  /*65ef0*/  @!UPT UIADD3 URZ, URZ, URZ, URZ ;  /* 0x0000003f3f3ff290 */ /* 0x000fea000fffe03f */
[----:B------:R-:W-:Y:S01]  /*65f00*/  STL.64 [R1+0x330], R4 ;  /* 0x0003300401007387 */ /* 0x000fe20000100a00 */
[----:B------:R-:W-:Y:S02]  /*65f10*/  STL.64 [R1+0x338], R6 ;  /* 0x0003380601007387 */ /* 0x000fe40000100a00 */
[----:B------:R-:W-:Y:S02]  /*65f20*/  STL [R1+0x7058], R14 ;  /* 0x0070580e01007387 */ /* 0x000fe40000100800 */
[----:B------:R-:W2:Y:S02]  /*65f30*/  LDL.LU.64 R12, [R1+0xa0] ;  /* 0x0000a000010c7983 */ /* 0x000ea40000300a00 */
[----:B------:R-:W-:Y:S02]  /*65f40*/  IMAD.MOV.U32 R2, RZ, RZ, R21 ;  /* 0x000000ffff027224 */ /* 0x000fe400078e0015 */
[----:B------:R-:W0:Y:S04]  /*65f50*/  LDSM.16.MT88.4 R20, [R28+0x21000] ;  /* 0x021000001c14783b */ /* 0x000e280000004200 */
[----:B--2---:R1:W-:Y:S04]  /*65f60*/  STL.64 [R1+0x7070], R12 ;  /* 0x0070700c01007387 */ /* 0x0043e80000100a00 */
[----:B-1----:R-:W2:Y:S01]  /*65f70*/  LDL.LU.64 R12, [R1+0xb0] ;  /* 0x0000b000010c7983 */ /* 0x002ea20000300a00 */
[----:B------:R-:W4:Y:S02]  /*65f80*/  LDL.LU.64 R16, [R1+0x90] ;  /* 0x0000900001107983 */ /* 0x000f240000300a00 */
[----:B------:R-:W-:Y:S01]  /*65f90*/  STL.64 [R1+0x7068], R18 ;  /* 0x0070681201007387 */ /* 0x000fe20000100a00 */
[----:B----4-:R1:W-:Y:S01]  /*65fa0*/  STL.64 [R1+0x7060], R16 ;  /* 0x0070601001007387 */ /* 0x0103e20000100a00 */
[----:B------:R-:W2:Y:S02]  /*65fb0*/  LDL.LU.64 R4, [R1+0x9b0] ;  /* 0x0009b00001047983 */ /* 0x000ea40000300a00 */
[----:B------:R-:W2:Y:S02]  /*65fc0*/  LDL.LU.64 R6, [R1+0x9b8] ;  /* 0x0009b80001067983 */ /* 0x000ea40000300a00 */
[----:B0-----:R-:W-:Y:S01]  /*65fd0*/  STL.64 [R1+0x6ea0], R22 ;  /* 0x006ea01601007387 */ /* 0x001fe20000100a00 */
[----:B------:R0:W-:Y:S04]  /*65fe0*/  STL.64 [R1+0x6e98], R20 ;  /* 0x006e981401007387 */ /* 0x0001e80000100a00 */
[----:B-1----:R-:W4:Y:S01]  /*65ff0*/  LDL.LU.64 R16, [R1+0x990] ;  /* 0x0009900001107983 */ /* 0x002f220000300a00 */
[----:B------:R-:W4:Y:S02]  /*66000*/  LDL.LU.64 R18, [R1+0x998] ;  /* 0x0009980001127983 */ /* 0x000f240000300a00 */
[----:B0-----:R-:W-:-:S02]  /*66010*/  IMAD.MOV.U32 R20, RZ, RZ, R3 ;  /* 0x000000ffff147224 */ /* 0x001fc400078e0003 */
[----:B------:R-:W-:-:S05]  /*66020*/  IMAD.MOV.U32 R21, RZ, RZ, R0 ;  /* 0x000000ffff157224 */ /* 0x000fca00078e0000 */
[----:B------:R0:W-:Y:S04]  /*66030*/  STL.64 [R1+0x7030], R20 ;  /* 0x0070301401007387 */ /* 0x0001e80000100a00 */
[----:B0-----:R-:W2:Y:S01]  /*66040*/  LDL.LU.64 R20, [R1+0xb50] ;  /* 0x000b500001147983 */ /* 0x001ea20000300a00 */
[----:B------:R-:W2:Y:S02]  /*66050*/  LDL.LU.64 R22, [R1+0xb58] ;  /* 0x000b580001167983 */ /* 0x000ea40000300a00 */
[----:B---3--:R-:W-:Y:S02]  /*66060*/  IMAD.MOV.U32 R28, RZ, RZ, R8 ;  /* 0x000000ffff1c7224 */ /* 0x008fe400078e0008 */
[----:B------:R-:W-:Y:S01]  /*66070*/  IMAD.MOV.U32 R29, RZ, RZ, R9 ;  /* 0x000000ffff1d7224 */ /* 0x000fe200078e0009 */
[C---:B--2---:R-:W-:Y:S11]  /*66080*/  HMMA.16816.F32 R20, R24.reuse, R8, R20 ;  /* 0x000000081814723c */ /* 0x044ff60000001814 */
[----:B------:R-:W-:Y:S11]  /*66090*/  @!UPT UIADD3 URZ, URZ, URZ, URZ ;  /* 0x0000003f3f3ff290 */ /* 0x000ff6000fffe03f */
[----:B------:R-:W-:Y:S01]  /*660a0*/  @!UPT UIADD3 URZ, URZ, URZ, URZ ;  /* 0x0000003f3f3ff290 */ /* 0x000fe2000fffe03f */
[----:B------:R0:W-:Y:S01]  /*660b0*/  STL.64 [R1+0x320], R20 ;  /* 0x0003201401007387 */ /* 0x0001e20000100a00 */
[----:B------:R-:W-:Y:S02]  /*660c0*/  STL.64 [R1+0x328], R22 ;  /* 0x0003281601007387 */ /* 0x000fe40000100a00 */
[----:B------:R-:W2:Y:S02]  /*660d0*/  LDL.LU.64 R8, [R1+0x980] ;  /* 0x0009800001087983 */ /* 0x000ea40000300a00 */
[----:B------:R-:W2:Y:S01]  /*660e0*/  LDL.LU.64 R10, [R1+0x988] ;  /* 0x00098800010a7983 */ /* 0x000ea20000300a00 */
[----:B0-----:R-:W3:Y:S01]  /*660f0*/  LDL.LU.64 R20, [R1+0x70] ;  /* 0x0000700001147983 */ /* 0x001ee20000300a00 */
[C---:B------:R-:W-:Y:S01]  /*66100*/  HMMA.16816.F32 R4, R24.reuse, R12, R4 ;  /* 0x0000000c1804723c */ /* 0x040fe20000001804 */
[----:B------:R-:W-:Y:S02]  /*66110*/  IMAD.MOV.U32 R3, RZ, RZ, R13 ;  /* 0x000000ffff037224 */ /* 0x000fe400078e000d */
[----:B---3--:R0:W-:Y:S04]  /*66120*/  STL.64 [R1+0x7048], R20 ;  /* 0x0070481401007387 */ /* 0x0081e80000100a00 */
[----:B0-----:R-:W3:Y:S01]  /*66130*/  LDL.LU.64 R20, [R1+0x80] ;  /* 0x0000800001147983 */ /* 0x001ee20000300a00 */
[----:B------:R-:W-:Y:S02]  /*66140*/  STL [R1+0x6f80], R29 ;  /* 0x006f801d01007387 */ /* 0x000fe40000100800 */
[----:B------:R-:W-:Y:S11]  /*66150*/  STL [R1+0x6f7c], R28 ;  /* 0x006f7c1c01007387 */ /* 0x000ff60000100800 */
[----:B------:R-:W-:Y:S02]  /*66160*/  @!UPT UIADD3 URZ, URZ, URZ, URZ ;  /* 0x0000003f3f3ff290 */ /* 0x000fe4000fffe03f */
[----:B------:R0:W-:Y:S01]  /*66170*/  STL.64 [R1+0x310], R4 ;  /* 0x0003100401007387 */ /* 0x0001e20000100a00 */
[----:B------:R1:W-:Y:S04]  /*66180*/  STL.64 [R1+0x318], R6 ;  /* 0x0003180601007387 */ /* 0x0003e80000100a00 */
[----:B0-----:R-:W2:Y:S01]  /*66190*/  LDL.LU.64 R4, [R1+0x7078] ;  /* 0x0070780001047983 */ /* 0x001ea20000300a00 */
[----:B-1----:R-:W-:Y:S02]  /*661a0*/  IMAD.MOV.U32 R6, RZ, RZ, R12 ;  /* 0x000000ffff067224 */ /* 0x002fe400078e000c */
[----:B------:R-:W4:Y:S02]  /*661b0*/  LDL.LU.64 R12, [R1+0x7070] ;  /* 0x00707000010c7983 */ /* 0x000f240000300a00 */
[----:B------:R-:W-:Y:S01]  /*661c0*/  STL [R1+0x6f88], R3 ;  /* 0x006f880301007387 */ /* 0x000fe20000100800 */
[----:B------:R-:W-:Y:S01]  /*661d0*/  STL [R1+0x6f84], R6 ;  /* 0x006f840601007387 */ /* 0x000fe20000100800 */
[C---:B----4-:R-:W-:Y:S11]  /*661e0*/  HMMA.16816.F32 R16, R24.reuse, R12, R16 ;  /* 0x0000000c1810723c */ /* 0x050ff60000001810 */
[----:B------:R-:W-:Y:S11]  /*661f0*/  @!UPT UIADD3 URZ, URZ, URZ, URZ ;  /* 0x0000003f3f3ff290 */ /* 0x000ff6000fffe03f */
[----:B------:R-:W-:Y:S01]  /*66200*/  @!UPT UIADD3 URZ, URZ, URZ, URZ ;  /* 0x0000003f3f3ff290 */ /* 0x000fe2000fffe03f */
[----:B------:R-:W-:Y:S01]  /*66210*/  STL.64 [R1+0x300], R16 ;  /* 0x0003001001007387 */ /* 0x000fe20000100a00 */
[----:B------:R0:W-:Y:S03]  /*66220*/  STL.64 [R1+0x308], R18 ;  /* 0x0003081201007387 */ /* 0x0001e60000100a00 */
[----:B0-----:R-:W4:Y:S01]  /*66230*/  LDL.LU.64 R18, [R1+0x7068] ;  /* 0x0070680001127983 */ /* 0x001f220000300a00 */
[----:B------:R-:W2:Y:S02]  /*66240*/  LDL.LU.64 R16, [R1+0x7060] ;  /* 0x0070600001107983 */ /* 0x000ea40000300a00 */
[----:B------:R-:W-:Y:S02]  /*66250*/  IMAD.MOV.U32 R0, RZ, RZ, R12 ;  /* 0x000000ffff007224 */ /* 0x000fe400078e000c */
[----:B------:R-:W-:Y:S01]  /*66260*/  IMAD.MOV.U32 R7, RZ, RZ, R13 ;  /* 0x000000ffff077224 */ /* 0x000fe200078e000d */
[----:B------:R-:W3:Y:S01]  /*66270*/  LDL.LU R14, [R1+0x7058] ;  /* 0x00705800010e7983 */ /* 0x000ee20000300800 */
[----:B--2---:R-:W-:Y:S01]  /*66280*/  HMMA.16816.F32 R8, R24, R16, R8 ;  /* 0x000000101808723c */ /* 0x004fe20000001808 */
[----:B----4-:R-:W-:-:S02]  /*66290*/  IMAD.MOV.U32 R12, RZ, RZ, R19 ;  /* 0x000000ffff0c7224 */ /* 0x010fc400078e0013 */
[----:B------:R-:W-:-:S05]  /*662a0*/  IMAD.MOV.U32 R13, RZ, RZ, R18 ;  /* 0x000000ffff0d7224 */ /* 0x000fca00078e0012 */
[----:B------:R-:W-:Y:S01]  /*662b0*/  STL.64 [R1+0x6fe8], R12 ;  /* 0x006fe80c01007387 */ /* 0x000fe20000100a00 */
[----:B------:R-:W-:Y:S02]  /*662c0*/  STL [R1+0x6f90], R7 ;  /* 0x006f900701007387 */ /* 0x000fe40000100800 */
[----:B------:R0:W-:Y:S02]  /*662d0*/  STL.64 [R1+0x7050], R4 ;  /* 0x0070500401007387 */ /* 0x0001e40000100a00 */
[----:B------:R-:W-:Y:S02]  /*662e0*/  IMAD.MOV.U32 R29, RZ, RZ, R16 ;  /* 0x000000ffff1d7224 */ /* 0x000fe400078e0010 */
[----:B------:R-:W-:Y:S01]  /*662f0*/  IMAD.MOV.U32 R28, RZ, RZ, R17 ;  /* 0x000000ffff1c7224 */ /* 0x000fe200078e0011 */
[----:B0-----:R-:W3:Y:S01]  /*66300*/  LDL.LU.64 R4, [R1+0x970] ;  /* 0x0009700001047983 */ /* 0x001ee20000300a00 */
[----:B------:R-:W3:Y:S02]  /*66310*/  LDL.LU.64 R6, [R1+0x978] ;  /* 0x0009780001067983 */ /* 0x000ee40000300a00 */
[----:B------:R-:W-:Y:S04]  /*66320*/  STL [R1+0x6f8c], R0 ;  /* 0x006f8c0001007387 */ /* 0x000fe80000100800 */
[----:B------:R-:W-:Y:S01]  /*66330*/  STL.64 [R1+0x2f0], R8 ;  /* 0x0002f00801007387 */ /* 0x000fe20000100a00 */
[----:B------:R-:W-:Y:S01]  /*66340*/  STL.64 [R1+0x2f8], R10 ;  /* 0x0002f80a01007387 */ /* 0x000fe20000100a00 */
[----:B------:R-:W2:Y:S02]  /*66350*/  LDL.LU.64 R16, [R1+0x8d0] ;  /* 0x0008d00001107983 */ /* 0x000ea40000300a00 */
[----:B------:R-:W4:Y:S02]  /*66360*/  LDL.LU.64 R18, [R1+0x8d8] ;  /* 0x0008d80001127983 */ /* 0x000f240000300a00 */
[----:B----4-:R-:W-:Y:S01]  /*66370*/  STL.64 [R1+0x7040], R18 ;  /* 0x0070401201007387 */ /* 0x010fe20000100a00 */
[----:B--2---:R0:W-:Y:S03]  /*66380*/  STL.64 [R1+0x7038], R16 ;  /* 0x0070381001007387 */ /* 0x0041e60000100a00 */
[----:B0-----:R-:W2:Y:S01]  /*66390*/  LDL.LU.64 R16, [R1+0x8e0] ;  /* 0x0008e00001107983 */ /* 0x001ea20000300a00 */
[----:B------:R-:W2:Y:S02]  /*663a0*/  LDL.LU.64 R18, [R1+0x8e8] ;  /* 0x0008e80001127983 */ /* 0x000ea40000300a00 */
[----:B------:R-:W4:Y:S02]  /*663b0*/  LDL.LU.64 R8, [R1+0x840] ;  /* 0x0008400001087983 */ /* 0x000f240000300a00 */
[----:B------:R-:W4:Y:S01]  /*663c0*/  LDL.LU.64 R10, [R1+0x848] ;  /* 0x00084800010a7983 */ /* 0x000f220000300a00 */
[----:B------:R-:W2:Y:S01]  /*663d0*/  LDL.LU R12, [R1+0x10] ;  /* 0x00001000010c7983 */ /* 0x000ea20000300800 */
[----:B------:R-:W2:Y:S01]  /*663e0*/  LDL.LU R13, [R1+0x14] ;  /* 0x00001400010d7983 */ /* 0x000ea20000300800 */
[C---:B---3--:R-:W-:Y:S01]  /*663f0*/  HMMA.16816.F32 R4, R24.reuse, R20, R4 ;  /* 0x000000141804723c */ /* 0x048fe20000001804 */
[----:B------:R-:W-:Y:S01]  /*66400*/  IMAD.MOV.U32 R3, RZ, RZ, R20 ;  /* 0x000000ffff037224 */ /* 0x000fe200078e0014 */
[----:B--2---:R-:W-:Y:S11]  /*66410*/  STL.64 [R1+0x7000], R12 ;  /* 0x0070000c01007387 */ /* 0x004ff60000100a00 */
[----:B------:R-:W-:Y:S10]  /*66420*/  @!UPT UIADD3 URZ, URZ, URZ, URZ ;  /* 0x0000003f3f3ff290 */ /* 0x000ff4000fffe03f */
[----:B------:R0:W-:Y:S02]  /*66430*/  STL.64 [R1+0x2e0], R4 ;  /* 0x0002e00401007387 */ /* 0x0001e40000100a00 */
[----:B------:R1:W-:Y:S01]  /*66440*/  STL.64 [R1+0x2e8], R6 ;  /* 0x0002e80601007387 */ /* 0x0003e20000100a00 */
[----:B0-----:R-:W2:Y:S01]  /*66450*/  LDL.LU.64 R4, [R1+0x7050] ;  /* 0x0070500001047983 */ /* 0x001ea20000300a00 */
[----:B-1----:R-:W-:Y:S02]  /*66460*/  IMAD.MOV.U32 R6, RZ, RZ, R21 ;  /* 0x000000ffff067224 */ /* 0x002fe400078e0015 */
[----:B------:R-:W3:Y:S02]  /*66470*/  LDL.LU.64 R20, [R1+0x7048] ;  /* 0x0070480001147983 */ /* 0x000ee40000300a00 */
[----:B------:R-:W2:Y:S01]  /*66480*/  LDL.LU R12, [R1+0x20] ;  /* 0x00002000010c7983 */ /* 0x000ea20000300800 */
[----:B------:R-:W2:Y:S01]  /*66490*/  LDL.LU R13, [R1+0x24] ;  /* 0x00002400010d7983 */ /* 0x000ea20000300800 */
[----:B---3--:R-:W-:Y:S01]  /*664a0*/  HMMA.16816.F32 R16, R24, R20, R16 ;  /* 0x000000141810723c */ /* 0x008fe20000001810 */
[----:B------:R-:W-:-:S02]  /*664b0*/  IMAD.MOV.U32 R7, RZ, RZ, R20 ;  /* 0x000000ffff077224 */ /* 0x000fc400078e0014 */
[----:B------:R-:W-:Y:S11]  /*664c0*/  IMAD.MOV.U32 R0, RZ, RZ, R21 ;  /* 0x000000ffff007224 */ /* 0x000ff600078e0015 */
[----:B------:R-:W-:Y:S09]  /*664d0*/  @!UPT UIADD3 URZ, URZ, URZ, URZ ;  /* 0x0000003f3f3ff290 */ /* 0x000ff2000fffe03f */
[----:B------:R-:W-:Y:S01]  /*664e0*/  STL.64 [R1+0x2d0], R16 ;  /* 0x0002d01001007387 */ /* 0x000fe20000100a00 */
[----:B------:R0:W-:Y:S03]  /*664f0*/  STL.64 [R1+0x2d8], R18 ;  /* 0x0002d81201007387 */ /* 0x0001e60000100a00 */
[----:B0-----:R-:W3:Y:S01]  /*66500*/  LDL.LU.64 R18, [R1+0x7040] ;  /* 0x0070400001127983 */ /* 0x001ee20000300a00 */
[----:B------:R-:W3:Y:S02]  /*66510*/  LDL.LU.64 R16, [R1+0x7038] ;  /* 0x0070380001107983 */ /* 0x000ee40000300a00 */
[----:B------:R-:W3:Y:S02]  /*66520*/  LDL.LU.64 R20, [R1+0x7030] ;  /* 0x0070300001147983 */ /* 0x000ee40000300a00 */
[----:B------:R-:W-:Y:S01]  /*66530*/  STL.64 [R1+0x6fb0], R6 ;  /* 0x006fb00601007387 */ /* 0x000fe20000100a00 */
[----:B--2---:R0:W-:Y:S04]  /*66540*/  STL.64 [R1+0x6fa8], R4 ;  /* 0x006fa80401007387 */ /* 0x0041e80000100a00 */
[----:B0-----:R-:W3:Y:S04]  /*66550*/  LDL R4, [R1+0x60] ;  /* 0x0000600001047983 */ /* 0x001ee80000100800 */
[----:B------:R-:W3:Y:S02]  /*66560*/  LDL R5, [R1+0x64] ;  /* 0x0000640001057983 */ /* 0x000ee40000100800 */
[C---:B---3--:R-:W-:Y:S02]  /*66570*/  HMMA.16816.F32 R4, R24.reuse, R4, R16 ;  /* 0x000000041804723c */ /* 0x048fe40000001810 */
[----:B------:R-:W4:Y:S11]  /*66580*/  LDL.LU.64 R16, [R1+0x7028] ;  /* 0x0070280001107983 */ /* 0x000f360000300a00 */
[----:B------:R-:W-:Y:S10]  /*66590*/  @!UPT UIADD3 URZ, URZ, URZ, URZ ;  /* 0x0000003f3f3ff290 */ /* 0x000ff4000fffe03f */
[----:B------:R-:W-:Y:S01]  /*665a0*/  STL.64 [R1+0x2c0], R4 ;  /* 0x0002c00401007387 */ /* 0x000fe20000100a00 */
[----:B------:R4:W-:Y:S02]  /*665b0*/  STL.64 [R1+0x2c8], R6 ;  /* 0x0002c80601007387 */ /* 0x0009e40000100a00 */
[C---:B----4-:R-:W-:Y:S01]  /*665c0*/  HMMA.16816.F32 R4, R24.reuse, R16, R8 ;  /* 0x000000101804723c */ /* 0x050fe20000001808 */
[----:B------:R-:W-:Y:S02]  /*665d0*/  IMAD.MOV.U32 R23, RZ, RZ, R16 ;  /* 0x000000ffff177224 */ /* 0x000fe400078e0010 */
[----:B------:R-:W-:Y:S11]  /*665e0*/  IMAD.MOV.U32 R22, RZ, RZ, R17 ;  /* 0x000000ffff167224 */ /* 0x000ff600078e0011 */
[----:B------:R-:W-:Y:S09]  /*665f0*/  @!UPT UIADD3 URZ, URZ, URZ, URZ ;  /* 0x0000003f3f3ff290 */ /* 0x000ff2000fffe03f */
[----:B------:R-:W-:Y:S01]  /*66600*/  STL.64 [R1+0x2b0], R4 ;  /* 0x0002b00401007387 */ /* 0x000fe20000100a00 */
[----:B------:R-:W-:Y:S02]  /*66610*/  STL.64 [R1+0x2b8], R6 ;  /* 0x0002b80601007387 */ /* 0x000fe40000100a00 */
[----:B------:R-:W2:Y:S02]  /*66620*/  LDL.LU.64 R16, [R1+0x830] ;  /* 0x0008300001107983 */ /* 0x000ea40000300a00 */
[----:B------:R-:W2:Y:S01]  /*66630*/  LDL.LU.64 R18, [R1+0x838] ;  /* 0x0008380001127983 */ /* 0x000ea20000300a00 */
[----:B------:R-:W3:Y:S01]  /*66640*/  LDL.LU.64 R8, [R1+0xbb0] ;  /* 0x000bb00001087983 */ /* 0x000ee20000300a00 */
[----:B------:R-:W4:Y:S03]  /*66650*/  LDL.LU.64 R10, [R1+0xbb8] ;  /* 0x000bb800010a7983 */ /* 0x000f260000300a00 */
[----:B----4-:R-:W-:Y:S01]  /*66660*/  STL.64 [R1+0x6fe0], R10 ;  /* 0x006fe00a01007387 */ /* 0x010fe20000100a00 */
[----:B---3--:R0:W-:Y:S03]  /*66670*/  STL.64 [R1+0x6fd8], R8 ;  /* 0x006fd80801007387 */ /* 0x0081e60000100a00 */
[----:B0-----:R-:W3:Y:S01]  /*66680*/  LDL.LU.64 R8, [R1+0xbe0] ;  /* 0x000be00001087983 */ /* 0x001ee20000300a00 */
[----:B------:R-:W4:Y:S03]  /*66690*/  LDL.LU.64 R10, [R1+0xbe8] ;  /* 0x000be800010a7983 */ /* 0x000f260000300a00 */
[----:B----4-:R-:W-:Y:S01]  /*666a0*/  STL.64 [R1+0x6ff8], R10 ;  /* 0x006ff80a01007387 */ /* 0x010fe20000100a00 */
[----:B---3--:R0:W-:Y:S03]  /*666b0*/  STL.64 [R1+0x6ff0], R8 ;  /* 0x006ff00801007387 */ /* 0x0081e60000100a00 */
[----:B0-----:R-:W3:Y:S01]  /*666c0*/  LDL.LU.64 R8, [R1+0xc20] ;  /* 0x000c200001087983 */ /* 0x001ee20000300a00 */
[----:B------:R-:W4:Y:S01]  /*666d0*/  LDL.LU.64 R10, [R1+0xc28] ;  /* 0x000c2800010a7983 */ /* 0x000f220000300a00 */
[----:B--2---:R-:W-:Y:S02]  /*666e0*/  HMMA.16816.F32 R24, R24, R20, R16 ;  /* 0x000000141818723c */ /* 0x004fe40000001810 */
[----:B----4-:R-:W-:Y:S01]  /*666f0*/  STL.64 [R1+0x7010], R10 ;  /* 0x0070100a01007387 */ /* 0x010fe20000100a00 */
[----:B---3--:R0:W-:Y:S03]  /*66700*/  STL.64 [R1+0x7008], R8 ;  /* 0x0070080801007387 */ /* 0x0081e60000100a00 */
[----:B0-----:R-:W2:Y:S01]  /*66710*/  LDL.LU.64 R8, [R1+0xc70] ;  /* 0x000c700001087983 */ /* 0x001ea20000300a00 */
[----:B------:R-:W2:Y:S02]  /*66720*/  LDL.LU.64 R10, [R1+0xc78] ;  /* 0x000c7800010a7983 */ /* 0x000ea40000300a00 */
[----:B------:R-:W3:Y:S02]  /*66730*/  LDL.LU.64 R4, [R1+0x9e0] ;  /* 0x0009e00001047983 */ /* 0x000ee40000300a00 */
[----:B------:R-:W3:Y:S01]  /*66740*/  LDL.LU.64 R6, [R1+0x9e8] ;  /* 0x0009e80001067983 */ /* 0x000ee20000300a00 */
[----:B------:R-:W2:Y:S01]  /*66750*/  LDL.LU.64 R18, [R1+0x7020] ;  /* 0x0070200001127983 */ /* 0x000ea20000300a00 */
[----:B------:R-:W2:Y:S10]  /*66760*/  LDL.LU.64 R16, [R1+0x7018] ;  /* 0x0070180001107983 */ /* 0x000eb40000300a00 */
[----:B------:R0:W-:Y:S02]  /*66770*/  STL.64 [R1+0x130], R24 ;  /* 0x0001301801007387 */ /* 0x0001e40000100a00 */
[----:B0-----:R-:W-:-:S02]  /*66780*/  IMAD.MOV.U32 R24, RZ, RZ, R14 ;  /* 0x000000ffff187224 */ /* 0x001fc400078e000e */
[----:B------:R-:W-:Y:S01]  /*66790*/  IMAD.MOV.U32 R25, RZ, RZ, R2 ;  /* 0x000000ffff197224 */ /* 0x000fe200078e0002 */
[----:B------:R-:W-:Y:S04]  /*667a0*/  STL.64 [R1+0x138], R26 ;  /* 0x0001381a01007387 */ /* 0x000fe80000100a00 */
[----:B------:R0:W-:Y:S04]  /*667b0*/  STL.64 [R1+0x6fa0], R24 ;  /* 0x006fa01801007387 */ /* 0x0001e80000100a00 */
[----:B0-----:R-:W4:Y:S01]  /*667c0*/  LDL.LU.64 R24, [R1+0x9a0] ;  /* 0x0009a00001187983 */ /* 0x001f220000300a00 */
[----:B------:R-:W4:Y:S02]  /*667d0*/  LDL.LU.64 R26, [R1+0x9a8] ;  /* 0x0009a800011a7983 */ /* 0x000f240000300a00 */
[----:B------:R0:W-:Y:S02]  /*667e0*/  STL.64 [R1+0x6eb0], R20 ;  /* 0x006eb01401007387 */ /* 0x0001e40000100a00 */
[----:B------:R1:W-:Y:S01]  /*667f0*/  STL.64 [R1+0x6f98], R22 ;  /* 0x006f981601007387 */ /* 0x0003e20000100a00 */
[----:B0-----:R-:W3:Y:S01]  /*66800*/  LDL.LU.64 R20, [R1+0x960] ;  /* 0x0009600001147983 */ /* 0x001ee20000300a00 */
[----:B-1----:R-:W3:Y:S01]  /*66810*/  LDL.LU.64 R22, [R1+0x968] ;  /* 0x0009680001167983 */ /* 0x002ee20000300a00 */
        /* <DEDUP_REMOVED lines=29> */
[C---:B---3--:R-:W-:Y:S11]  /*669f0*/  HMMA.16816.F32 R4, R16.reuse, R8, R4 ;  /* 0x000000081004723c */ /* 0x048ff60000001804 */
[----:B------:R-:W-:Y:S11]  /*66a00*/  @!UPT UIADD3 URZ, URZ, URZ, URZ ;  /* 0x0000003f3f3ff290 */ /* 0x000ff6000fffe03f */
[----:B------:R-:W-:Y:S01]  /*66a10*/  @!UPT UIADD3 URZ, URZ, URZ, URZ ;  /* 0x0000003f3f3ff290 */ /* 0x000fe2000fffe03f */
[----:B------:R-:W-:Y:S01]  /*66a20*/  STL.64 [R1+0xe0], R4 ;  /* 0x0000e00401007387 */ /* 0x000fe20000100a00 */
[----:B------:R0:W-:Y:S03]  /*66a30*/  STL.64 [R1+0xe8], R6 ;  /* 0x0000e80601007387 */ /* 0x0001e60000100a00 */
[----:B0-----:R-:W3:Y:S01]  /*66a40*/  LDL.LU.64 R6, [R1+0x6fb0] ;  /* 0x006fb00001067983 */ /* 0x001ee20000300a00 */
[----:B------:R-:W4:Y:S02]  /*66a50*/  LDL.LU.64 R4, [R1+0x6fa8] ;  /* 0x006fa80001047983 */ /* 0x000f240000300a00 */
[C---:B----4-:R-:W-:Y:S11]  /*66a60*/  HMMA.16816.F32 R24, R16.reuse, R4, R24 ;  /* 0x000000041018723c */ /* 0x050ff60000001818 */
[----:B------:R-:W-:Y:S11]  /*66a70*/  @!UPT UIADD3 URZ, URZ, URZ, URZ ;  /* 0x0000003f3f3ff290 */ /* 0x000ff6000fffe03f */
[----:B------:R-:W-:Y:S01]  /*66a80*/  @!UPT UIADD3 URZ, URZ, URZ, URZ ;  /* 0x0000003f3f3ff290 */ /* 0x000fe2000fffe03f */
[----:B------:R0:W-:Y:S01]  /*66a90*/  STL.64 [R1+0xd0], R24 ;  /* 0x0000d01801007387 */ /* 0x0001e20000100a00 */
[----:B------:R1:W-:Y:S03]  /*66aa0*/  STL.64 [R1+0xd8], R26 ;  /* 0x0000d81a01007387 */ /* 0x0003e60000100a00 */
[----:B0-----:R-:W1:Y:S01]  /*66ab0*/  LDL.LU.64 R24, [R1+0x6fa0] ;  /* 0x006fa00001187983 */ /* 0x001e620000300a00 */
[----:B------:R-:W4:Y:S01]  /*66ac0*/  LDL R5, [R1+0xbd0] ;  /* 0x000bd00001057983 */ /* 0x000f220000100800 */
[----:B-1----:R-:W-:Y:S02]  /*66ad0*/  HMMA.16816.F32 R24, R16, R24, R20 ;  /* 0x000000181018723c */ /* 0x002fe40000001814 */
[----:B------:R-:W2:Y:S11]  /*66ae0*/  LDL.LU.64 R22, [R1+0x6f98] ;  /* 0x006f980001167983 */ /* 0x000eb60000300a00 */
[----:B------:R-:W-:Y:S11]  /*66af0*/  @!UPT UIADD3 URZ, URZ, URZ, URZ ;  /* 0x0000003f3f3ff290 */ /* 0x000ff6000fffe03f */
[----:B------:R-:W-:-:S05]  /*66b00*/  IMAD.MOV.U32 R12, RZ, RZ, R24 ;  /* 0x000000ffff0c7224 */ /* 0x000fca00078e0018 */
[----:B------:R-:W-:Y:S01]  /*66b10*/  STL [R1+0x6d64], R12 ;  /* 0x006d640c01007387 */ /* 0x000fe20000100800 */
[----:B------:R0:W-:Y:S03]  /*66b20*/  STL.64 [R1+0x6e58], R14 ;  /* 0x006e580e01007387 */ /* 0x0001e60000100a00 */
[----:B0-----:R-:W2:Y:S04]  /*66b30*/  LDL R14, [R1+0x8] ;  /* 0x00000800010e7983 */ /* 0x001ea80000100800 */
[----:B------:R-:W2:Y:S01]  /*66b40*/  LDL R15, [R1+0xc] ;  /* 0x00000c00010f7983 */ /* 0x000ea20000100800 */
[----:B------:R-:W-:Y:S02]  /*66b50*/  IMAD.MOV.U32 R8, RZ, RZ, R26 ;  /* 0x000000ffff087224 */ /* 0x000fe400078e001a */
[----:B------:R-:W-:Y:S01]  /*66b60*/  IMAD.MOV.U32 R9, RZ, RZ, R25 ;  /* 0x000000ffff097224 */ /* 0x000fe200078e0019 */
[----:B--2---:R0:W-:Y:S04]  /*66b70*/  STL.64 [R1+0x6e68], R14 ;  /* 0x006e680e01007387 */ /* 0x0041e80000100a00 */
[----:B0-----:R-:W2:Y:S04]  /*66b80*/  LDL R14, [R1+0x18] ;  /* 0x00001800010e7983 */ /* 0x001ea80000100800 */
[----:B------:R-:W2:Y:S04]  /*66b90*/  LDL R15, [R1+0x1c] ;  /* 0x00001c00010f7983 */ /* 0x000ea80000100800 */
[----:B--2---:R-:W-:Y:S01]  /*66ba0*/  STL.64 [R1+0x6e80], R14 ;  /* 0x006e800e01007387 */ /* 0x004fe20000100a00 */
[----:B------:R0:W-:Y:S02]  /*66bb0*/  STL [R1+0x69b4], R8 ;  /* 0x0069b40801007387 */ /* 0x0001e40000100800 */
[----:B------:R1:W-:Y:S02]  /*66bc0*/  STL [R1+0x69b0], R9 ;  /* 0x0069b00901007387 */ /* 0x0003e40000100800 */
[----:B------:R2:W-:Y:S01]  /*66bd0*/  STL.64 [R1+0x6e60], R10 ;  /* 0x006e600a01007387 */ /* 0x0005e20000100a00 */
[----:B0-----:R-:W3:Y:S01]  /*66be0*/  LDL.LU R8, [R1+0x4d0] ;  /* 0x0004d00001087983 */ /* 0x001ee20000300800 */
[----:B-1----:R-:W3:Y:S03]  /*66bf0*/  LDL.LU R9, [R1+0x4d4] ;  /* 0x0004d40001097983 */ /* 0x002ee60000300800 */
[----:B--2---:R-:W2:Y:S01]  /*66c00*/  LDL.LU R10, [R1+0x4d8] ;  /* 0x0004d800010a7983 */ /* 0x004ea20000300800 */
[----:B------:R-:W2:Y:S02]  /*66c10*/  LDL.LU R11, [R1+0x4dc] ;  /* 0x0004dc00010b7983 */ /* 0x000ea40000300800 */
[----:B------:R-:W2:Y:S02]  /*66c20*/  LDL R14, [R1+0x28] ;  /* 0x00002800010e7983 */ /* 0x000ea40000100800 */
[----:B------:R-:W2:Y:S02]  /*66c30*/  LDL R15, [R1+0x2c] ;  /* 0x00002c00010f7983 */ /* 0x000ea40000100800 */
[----:B------:R-:W-:-:S02]  /*66c40*/  IMAD.MOV.U32 R20, RZ, RZ, R23 ;  /* 0x000000ffff147224 */ /* 0x000fc400078e0017 */
[----:B------:R-:W-:-:S05]  /*66c50*/  IMAD.MOV.U32 R21, RZ, RZ, R22 ;  /* 0x000000ffff157224 */ /* 0x000fca00078e0016 */
[----:B------:R-:W-:Y:S04]  /*66c60*/  STL.64 [R1+0x6ec8], R20 ;  /* 0x006ec81401007387 */ /* 0x000fe80000100a00 */
[----:B--2---:R-:W-:Y:S01]  /*66c70*/  STL.64 [R1+0x6ea8], R14 ;  /* 0x006ea80e01007387 */ /* 0x004fe20000100a00 */
[----:B------:R-:W-:Y:S02]  /*66c80*/  STL.64 [R1+0x6e78], R10 ;  /* 0x006e780a01007387 */ /* 0x000fe40000100a00 */
[----:B---3--:R0:W-:Y:S02]  /*66c90*/  STL.64 [R1+0x6e70], R8 ;  /* 0x006e700801007387 */ /* 0x0081e40000100a00 */
[----:B0-----:R-:W2:Y:S01]  /*66ca0*/  LDL.LU R8, [R1+0x4e0] ;  /* 0x0004e00001087983 */ /* 0x001ea20000300800 */
[----:B------:R-:W2:Y:S02]  /*66cb0*/  LDL.LU R9, [R1+0x4e4] ;  /* 0x0004e40001097983 */ /* 0x000ea40000300800 */
[----:B------:R-:W3:Y:S02]  /*66cc0*/  LDL.LU R10, [R1+0x4e8] ;  /* 0x0004e800010a7983 */ /* 0x000ee40000300800 */
[----:B------:R-:W3:Y:S02]  /*66cd0*/  LDL.LU R11, [R1+0x4ec] ;  /* 0x0004ec00010b7983 */ /* 0x000ee40000300800 */
[----:B---3--:R-:W-:Y:S01]  /*66ce0*/  STL.64 [R1+0x6e90], R10 ;  /* 0x006e900a01007387 */ /* 0x008fe20000100a00 */
[----:B--2---:R0:W-:Y:S03]  /*66cf0*/  STL.64 [R1+0x6e88], R8 ;  /* 0x006e880801007387 */ /* 0x0041e60000100a00 */
[----:B0-----:R-:W2:Y:S01]  /*66d00*/  LDL.LU R8, [R1+0x4f0] ;  /* 0x0004f00001087983 */ /* 0x001ea20000300800 */
[----:B------:R-:W2:Y:S02]  /*66d10*/  LDL.LU R9, [R1+0x4f4] ;  /* 0x0004f40001097983 */ /* 0x000ea40000300800 */
[----:B------:R-:W3:Y:S02]  /*66d20*/  LDL.LU R10, [R1+0x4f8] ;  /* 0x0004f800010a7983 */ /* 0x000ee40000300800 */
[----:B------:R-:W3:Y:S01]  /*66d30*/  LDL.LU R11, [R1+0x4fc] ;  /* 0x0004fc00010b7983 */ /* 0x000ee20000300800 */
[----:B------:R-:W2:Y:S01]  /*66d40*/  LDL.LU.64 R20, [R1+0x8a0] ;  /* 0x0008a00001147983 */ /* 0x000ea20000300a00 */
[----:B------:R-:W2:Y:S03]  /*66d50*/  LDL.LU.64 R22, [R1+0x8a8] ;  /* 0x0008a80001167983 */ /* 0x000ea60000300a00 */
[----:B--2---:R-:W-:Y:S01]  /*66d60*/  STL.64 [R1+0x6ed8], R22 ;  /* 0x006ed81601007387 */ /* 0x004fe20000100a00 */
[----:B------:R0:W-:Y:S02]  /*66d70*/  STL.64 [R1+0x6ed0], R20 ;  /* 0x006ed01401007387 */ /* 0x0001e40000100a00 */
[----:B0-----:R-:W-:-:S02]  /*66d80*/  IMAD.MOV.U32 R20, RZ, RZ, R7 ;  /* 0x000000ffff147224 */ /* 0x001fc400078e0007 */
[----:B------:R-:W-:Y:S01]  /*66d90*/  IMAD.MOV.U32 R21, RZ, RZ, R0 ;  /* 0x000000ffff157224 */ /* 0x000fe200078e0000 */
[----:B------:R-:W2:Y:S01]  /*66da0*/  LDL.LU R7, [R1+0x6f90] ;  /* 0x006f900001077983 */ /* 0x000ea20000300800 */
[----:B------:R-:W3:Y:S03]  /*66db0*/  LDL.LU R0, [R1+0x6f8c] ;  /* 0x006f8c0001007983 */ /* 0x000ee60000300800 */
[----:B------:R0:W-:Y:S02]  /*66dc0*/  STL.64 [R1+0x6ef0], R20 ;  /* 0x006ef01401007387 */ /* 0x0001e40000100a00 */
[----:B0-----:R-:W-:Y:S02]  /*66dd0*/  IMAD.MOV.U32 R20, RZ, RZ, R3 ;  /* 0x000000ffff147224 */ /* 0x001fe400078e0003 */
[----:B------:R-:W-:Y:S01]  /*66de0*/  IMAD.MOV.U32 R21, RZ, RZ, R6 ;  /* 0x000000ffff157224 */ /* 0x000fe200078e0006 */
[----:B------:R-:W4:Y:S01]  /*66df0*/  LDL.LU R3, [R1+0x6f88] ;  /* 0x006f880001037983 */ /* 0x000f220000300800 */
[----:B------:R-:W4:Y:S03]  /*66e00*/  LDL.LU R6, [R1+0x6f84] ;  /* 0x006f840001067983 */ /* 0x000f260000300800 */
[----:B------:R0:W-:Y:S02]  /*66e10*/  STL.64 [R1+0x6f08], R20 ;  /* 0x006f081401007387 */ /* 0x0001e40000100a00 */
[----:B0-----:R-:W-:-:S02]  /*66e20*/  IMAD.MOV.U32 R20, RZ, RZ, R29 ;  /* 0x000000ffff147224 */ /* 0x001fc400078e001d */
[----:B------:R-:W-:Y:S01]  /*66e30*/  IMAD.MOV.U32 R21, RZ, RZ, R28 ;  /* 0x000000ffff157224 */ /* 0x000fe200078e001c */
[----:B------:R-:W4:Y:S01]  /*66e40*/  LDL.LU R29, [R1+0x6f80] ;  /* 0x006f8000011d7983 */ /* 0x000f220000300800 */
[----:B------:R-:W4:Y:S03]  /*66e50*/  LDL.LU R28, [R1+0x6f7c] ;  /* 0x006f7c00011c7983 */ /* 0x000f260000300800 */
[----:B------:R2:W-:Y:S02]  /*66e60*/  STL.64 [R1+0x6f20], R20 ;  /* 0x006f201401007387 */ /* 0x0005e40000100a00 */
[----:B--2---:R-:W-:Y:S02]  /*66e70*/  IMAD.MOV.U32 R21, RZ, RZ, R7 ;  /* 0x000000ffff157224 */ /* 0x004fe400078e0007 */
[----:B---3--:R-:W-:Y:S02]  /*66e80*/  IMAD.MOV.U32 R20, RZ, RZ, R0 ;  /* 0x000000ffff147224 */ /* 0x008fe400078e0000 */
[----:B------:R-:W2:Y:S01]  /*66e90*/  LDL.LU R0, [R1+0x6f78] ;  /* 0x006f780001007983 */ /* 0x000ea20000300800 */
[----:B------:R-:W3:Y:S02]  /*66ea0*/  LDL.LU R7, [R1+0x6f74] ;  /* 0x006f740001077983 */ /* 0x000ee40000300800 */
[----:B------:R4:W-:Y:S02]  /*66eb0*/  STL.64 [R1+0x6f38], R20 ;  /* 0x006f381401007387 */ /* 0x0009e40000100a00 */
[----:B----4-:R-:W-:-:S02]  /*66ec0*/  IMAD.MOV.U32 R21, RZ, RZ, R3 ;  /* 0x000000ffff157224 */ /* 0x010fc400078e0003 */
[----:B------:R-:W-:Y:S02]  /*66ed0*/  IMAD.MOV.U32 R20, RZ, RZ, R6 ;  /* 0x000000ffff147224 */ /* 0x000fe400078e0006 */
[----:B------:R-:W4:Y:S01]  /*66ee0*/  LDL.LU R6, [R1+0x6f70] ;  /* 0x006f700001067983 */ /* 0x000f220000300800 */
[----:B------:R-:W2:Y:S02]  /*66ef0*/  LDL.LU R3, [R1+0x6f6c] ;  /* 0x006f6c0001037983 */ /* 0x000ea40000300800 */
[----:B------:R0:W-:Y:S02]  /*66f00*/  STL.64 [R1+0x6f50], R20 ;  /* 0x006f501401007387 */ /* 0x0001e40000100a00 */
[----:B0-----:R-:W-:Y:S02]  /*66f10*/  IMAD.MOV.U32 R20, RZ, RZ, R28 ;  /* 0x000000ffff147224 */ /* 0x001fe400078e001c */
[----:B------:R-:W2:Y:S01]  /*66f20*/  LDL.LU R28, [R1+0x6f68] ;  /* 0x006f6800011c7983 */ /* 0x000ea20000300800 */
[----:B------:R-:W-:Y:S02]  /*66f30*/  STL.64 [R1+0x6ec0], R10 ;  /* 0x006ec00a01007387 */ /* 0x000fe40000100a00 */
[----:B------:R0:W-:Y:S02]  /*66f40*/  STL.64 [R1+0x6eb8], R8 ;  /* 0x006eb80801007387 */ /* 0x0001e40000100a00 */
[----:B0-----:R-:W2:Y:S01]  /*66f50*/  LDL.LU.64 R8, [R1+0x890] ;  /* 0x0008900001087983 */ /* 0x001ea20000300a00 */
[----:B------:R-:W2:Y:S03]  /*66f60*/  LDL.LU.64 R10, [R1+0x898] ;  /* 0x00089800010a7983 */ /* 0x000ea60000300a00 */
[----:B--2---:R-:W-:Y:S01]  /*66f70*/  STL.64 [R1+0x6ee8], R10 ;  /* 0x006ee80a01007387 */ /* 0x004fe20000100a00 */
[----:B------:R0:W-:Y:S03]  /*66f80*/  STL.64 [R1+0x6ee0], R8 ;  /* 0x006ee00801007387 */ /* 0x0001e60000100a00 */
        /* <DEDUP_REMOVED lines=17> */
[----:B------:R-:W2:Y:S02]  /*670a0*/  LDL.LU.64 R10, [R1+0x858] ;  /* 0x00085800010a7983 */ /* 0x000ea40000300a00 */
[----:B------:R-:W-:-:S02]  /*670b0*/  IMAD.MOV.U32 R2, RZ, RZ, R27 ;  /* 0x000000ffff027224 */ /* 0x000fc400078e001b */
[----:B------:R-:W0:Y:S01]  /*670c0*/  LDSM.16.MT88.4 R24, [R5+0x21080] ;  /* 0x021080000518783b */ /* 0x000e220000004200 */
[----:B------:R-:W-:-:S03]  /*670d0*/  IMAD.MOV.U32 R21, RZ, RZ, R29 ;  /* 0x000000ffff157224 */ /* 0x000fc600078e001d */
[----:B--2---:R-:W-:Y:S01]  /*670e0*/  STL.64 [R1+0x6f60], R10 ;  /* 0x006f600a01007387 */ /* 0x004fe20000100a00 */
[----:B------:R1:W-:Y:S03]  /*670f0*/  STL.64 [R1+0x6f58], R8 ;  /* 0x006f580801007387 */ /* 0x0003e60000100a00 */
[----:B-1----:R-:W2:Y:S01]  /*67100*/  LDL.LU.64 R8, [R1+0x950] ;  /* 0x0009500001087983 */ /* 0x002ea20000300a00 */
[----:B------:R-:W2:Y:S02]  /*67110*/  LDL.LU.64 R10, [R1+0x958] ;  /* 0x00095800010a7983 */ /* 0x000ea40000300a00 */
[----:B------:R-:W3:Y:S02]  /*67120*/  LDL.LU.64 R12, [R1+0x880] ;  /* 0x00088000010c7983 */ /* 0x000ee40000300a00 */
[----:B------:R-:W3:Y:S01]  /*67130*/  LDL.LU.64 R14, [R1+0x888] ;  /* 0x00088800010e7983 */ /* 0x000ee20000300a00 */
[----:B------:R-:W-:Y:S01]  /*67140*/  STL [R1+0x66f8], R2 ;  /* 0x0066f80201007387 */ /* 0x000fe20000100800 */
[----:B0-----:R-:W-:Y:S02]  /*67150*/  STL.64 [R1+0x6d90], R26 ;  /* 0x006d901a01007387 */ /* 0x001fe40000100a00 */
[----:B------:R0:W-:Y:S02]  /*67160*/  STL.64 [R1+0x6d88], R24 ;  /* 0x006d881801007387 */ /* 0x0001e40000100a00 */
[----:B0-----:R-:W3:Y:S01]  /*67170*/  LDL.LU.64 R24, [R1+0x60] ;  /* 0x0000600001187983 */ /* 0x001ee20000300a00 */
[----:B------:R-:W3:Y:S02]  /*67180*/  LDL.64 R26, [R1+0x68] ;  /* 0x00006800011a7983 */ /* 0x000ee40000100a00 */
[----:B------:R-:W-:Y:S01]  /*67190*/  STL [R1+0x67d8], R5 ;  /* 0x0067d80501007387 */ /* 0x000fe20000100800 */
        /* <DEDUP_REMOVED lines=41> */
[----:B0-----:R-:W3:Y:S01]  /*67430*/  LDL.LU.64 R22, [R1+0x6ed8] ;  /* 0x006ed80001167983 */ /* 0x001ee20000300a00 */
[----:B------:R-:W3:Y:S02]  /*67440*/  LDL.LU.64 R20, [R1+0x6ed0] ;  /* 0x006ed00001147983 */ /* 0x000ee40000300a00 */
[C---:B---3--:R-:W-:Y:S11]  /*67450*/  HMMA.16816.F32 R20, R16.reuse, R24, R20 ;  /* 0x000000181014723c */ /* 0x048ff60000001814 */
[----:B------:R-:W-:Y:S11]  /*67460*/  @!UPT UIADD3 URZ, URZ, URZ, URZ ;  /* 0x0000003f3f3ff290 */ /* 0x000ff6000fffe03f */
[----:B------:R-:W-:Y:S01]  /*67470*/  @!UPT UIADD3 URZ, URZ, URZ, URZ ;  /* 0x0000003f3f3ff290 */ /* 0x000fe2000fffe03f */
[----:B------:R0:W-:Y:S01]  /*67480*/  STL.64 [R1+0x950], R20 ;  /* 0x0009501401007387 */ /* 0x0001e20000100a00 */
[----:B------:R-:W-:Y:S03]  /*67490*/  STL.64 [R1+0x958], R22 ;  /* 0x0009581601007387 */ /* 0x000fe60000100a00 */
[----:B0-----:R-:W2:Y:S01]  /*674a0*/  LDL.LU.64 R20, [R1+0x6ec8] ;  /* 0x006ec80001147983 */ /* 0x001ea20000300a00 */
[----:B------:R0:W-:Y:S02]  /*674b0*/  STL.64 [R1+0x6db0], R26 ;  /* 0x006db01a01007387 */ /* 0x0001e40000100a00 */
[----:B------:R-:W3:Y:S02]  /*674c0*/  LDL.LU R24, [R1+0x4b0] ;  /* 0x0004b00001187983 */ /* 0x000ee40000300800 */
[----:B------:R-:W3:Y:S01]  /*674d0*/  LDL.LU R25, [R1+0x4b4] ;  /* 0x0004b40001197983 */ /* 0x000ee20000300800 */
[----:B0-----:R-:W3:Y:S01]  /*674e0*/  LDL.LU R26, [R1+0x4b8] ;  /* 0x0004b800011a7983 */ /* 0x001ee20000300800 */
[----:B------:R-:W3:Y:S01]  /*674f0*/  LDL.LU R27, [R1+0x4bc] ;  /* 0x0004bc00011b7983 */ /* 0x000ee20000300800 */
[C---:B--2---:R-:W-:Y:S02]  /*67500*/  HMMA.16816.F32 R20, R16.reuse, R20, R8 ;  /* 0x000000141014723c */ /* 0x044fe40000001808 */
[----:B------:R-:W2:Y:S01]  /*67510*/  LDL.LU.64 R10, [R1+0x6ec0] ;  /* 0x006ec000010a7983 */ /* 0x000ea20000300a00 */
[----:B------:R-:W2:Y:S11]  /*67520*/  LDL.LU.64 R8, [R1+0x6eb8] ;  /* 0x006eb80001087983 */ /* 0x000eb60000300a00 */
[----:B------:R-:W-:Y:S09]  /*67530*/  @!UPT UIADD3 URZ, URZ, URZ, URZ ;  /* 0x0000003f3f3ff290 */ /* 0x000ff2000fffe03f */
[----:B------:R0:W-:Y:S01]  /*67540*/  STL.64 [R1+0x990], R20 ;  /* 0x0009901401007387 */ /* 0x0001e20000100a00 */
[----:B------:R1:W-:Y:S03]  /*67550*/  STL.64 [R1+0x998], R22 ;  /* 0x0009981601007387 */ /* 0x0003e60000100a00 */
[----:B0-----:R-:W2:Y:S02]  /*67560*/  LDL.LU.64 R20, [R1+0x6eb0] ;  /* 0x006eb00001147983 */ /* 0x001ea40000300a00 */
[----:B--2---:R-:W-:Y:S02]  /*67570*/  HMMA.16816.F32 R16, R16, R20, R12 ;  /* 0x000000141010723c */ /* 0x004fe4000000180c */
[----:B------:R-:W2:Y:S01]  /*67580*/  LDL.LU.64 R14, [R1+0x6ea8] ;  /* 0x006ea800010e7983 */ /* 0x000ea20000300a00 */
[----:B-1----:R-:W2:Y:S02]  /*67590*/  LDL.LU.64 R22, [R1+0x6ea0] ;  /* 0x006ea00001167983 */ /* 0x002ea40000300a00 */
[----:B------:R-:W2:Y:S11]  /*675a0*/  LDL.LU.64 R20, [R1+0x6e98] ;  /* 0x006e980001147983 */ /* 0x000eb60000300a00 */
[----:B------:R-:W-:Y:S07]  /*675b0*/  @!UPT UIADD3 URZ, URZ, URZ, URZ ;  /* 0x0000003f3f3ff290 */ /* 0x000fee000fffe03f */
[----:B------:R0:W-:Y:S01]  /*675c0*/  STL.64 [R1+0x980], R16 ;  /* 0x0009801001007387 */ /* 0x0001e20000100a00 */
[----:B------:R-:W-:Y:S03]  /*675d0*/  STL.64 [R1+0x988], R18 ;  /* 0x0009881201007387 */ /* 0x000fe60000100a00 */
[----:B0-----:R-:W3:Y:S01]  /*675e0*/  LDL.LU R16, [R1+0x4c0] ;  /* 0x0004c00001107983 */ /* 0x001ee20000300800 */
[----:B------:R-:W3:Y:S01]  /*675f0*/  LDL.LU R17, [R1+0x4c4] ;  /* 0x0004c40001117983 */ /* 0x000ee20000300800 */
[C---:B--2---:R-:W-:Y:S02]  /*67600*/  HMMA.16816.F32 R12, R20.reuse, R14, R8 ;  /* 0x0000000e140c723c */ /* 0x044fe40000001808 */
[----:B------:R-:W2:Y:S01]  /*67610*/  LDL.LU.64 R10, [R1+0x6e90] ;  /* 0x006e9000010a7983 */ /* 0x000ea20000300a00 */
[----:B------:R-:W2:Y:S11]  /*67620*/  LDL.LU.64 R8, [R1+0x6e88] ;  /* 0x006e880001087983 */ /* 0x000eb60000300a00 */
[----:B------:R-:W-:Y:S09]  /*67630*/  @!UPT UIADD3 URZ, URZ, URZ, URZ ;  /* 0x0000003f3f3ff290 */ /* 0x000ff2000fffe03f */
[----:B------:R-:W-:Y:S01]  /*67640*/  STL.64 [R1+0x4f0], R12 ;  /* 0x0004f00c01007387 */ /* 0x000fe20000100a00 */
        /* <DEDUP_REMOVED lines=8> */
[----:B0-----:R-:W2:Y:S02]  /*676d0*/  LDL.LU.64 R14, [R1+0x6e68] ;  /* 0x006e6800010e7983 */ /* 0x001ea40000300a00 */
[----:B--2---:R-:W-:Y:S02]  /*676e0*/  HMMA.16816.F32 R12, R20, R14, R8 ;  /* 0x0000000e140c723c */ /* 0x004fe40000001808 */
[----:B------:R-:W2:Y:S11]  /*676f0*/  LDL.LU.64 R10, [R1+0x6e60] ;  /* 0x006e6000010a7983 */ /* 0x000eb60000300a00 */
[----:B------:R-:W-:Y:S10]  /*67700*/  @!UPT UIADD3 URZ, URZ, URZ, URZ ;  /* 0x0000003f3f3ff290 */ /* 0x000ff4000fffe03f */
[----:B------:R-:W-:Y:S01]  /*67710*/  STL.64 [R1+0x4d0], R12 ;  /* 0x0004d00c01007387 */ /* 0x000fe20000100a00 */
[----:B------:R0:W-:Y:S03]  /*67720*/  STL.64 [R1+0x4d8], R14 ;  /* 0x0004d80e01007387 */ /* 0x0001e60000100a00 */
[----:B0-----:R-:W3:Y:S01]  /*67730*/  LDL.LU.64 R14, [R1+0x6e58] ;  /* 0x006e5800010e7983 */ /* 0x001ee20000300a00 */
[----:B------:R-:W-:Y:S02]  /*67740*/  IMAD.MOV.U32 R18, RZ, RZ, R28 ;  /* 0x000000ffff127224 */ /* 0x000fe400078e001c */
[----:B------:R-:W-:-:S07]  /*67750*/  IMAD.MOV.U32 R19, RZ, RZ, R3 ;  /* 0x000000ffff137224 */ /* 0x000fce00078e0003 */
[C---:B---3--:R-:W-:Y:S01]  /*67760*/  HMMA.16816.F32 R16, R20.reuse, R14, R16 ;  /* 0x0000000e1410723c */ /* 0x048fe20000001810 */
[----:B------:R-:W-:Y:S11]  /*67770*/  STL.64 [R1+0x6e38], R14 ;  /* 0x006e380e01007387 */ /* 0x000ff60000100a00 */
[----:B------:R-:W-:Y:S11]  /*67780*/  @!UPT UIADD3 URZ, URZ, URZ, URZ ;  /* 0x0000003f3f3ff290 */ /* 0x000ff6000fffe03f */
[----:B------:R-:W-:Y:S01]  /*67790*/  STL.64 [R1+0x4c0], R16 ;  /* 0x0004c01001007387 */ /* 0x000fe20000100a00 */
[----:B------:R2:W-:Y:S02]  /*677a0*/  STL.64 [R1+0x4c8], R18 ;  /* 0x0004c81201007387 */ /* 0x0005e40000100a00 */
[----:B--2---:R-:W-:Y:S07]  /*677b0*/  HMMA.16816.F32 R16, R20, R10, R24 ;  /* 0x0000000a1410723c */ /* 0x004fee0000001818 */
[----:B----4-:R-:W-:-:S02]  /*677c0*/  IMAD.MOV.U32 R26, RZ, RZ, R6 ;  /* 0x000000ffff1a7224 */ /* 0x010fc400078e0006 */
[----:B------:R-:W-:Y:S11]  /*677d0*/  IMAD.MOV.U32 R27, RZ, RZ, R7 ;  /* 0x000000ffff1b7224 */ /* 0x000ff600078e0007 */
[----:B------:R-:W-:Y:S03]  /*677e0*/  @!UPT UIADD3 URZ, URZ, URZ, URZ ;  /* 0x0000003f3f3ff290 */ /* 0x000fe6000fffe03f */
[----:B------:R-:W-:Y:S01]  /*677f0*/  STL.64 [R1+0x4b0], R16 ;  /* 0x0004b01001007387 */ /* 0x000fe20000100a00 */
[----:B------:R0:W-:Y:S02]  /*67800*/  STL.64 [R1+0x6dc8], R10 ;  /* 0x006dc80a01007387 */ /* 0x0001e40000100a00 */
[----:B------:R-:W2:Y:S02]  /*67810*/  LDL.LU R24, [R1+0x7c0] ;  /* 0x0007c00001187983 */ /* 0x000ea40000300800 */
[----:B------:R-:W2:Y:S01]  /*67820*/  LDL.LU R25, [R1+0x7c4] ;  /* 0x0007c40001197983 */ /* 0x000ea20000300800 */
[----:B------:R-:W3:Y:S01]  /*67830*/  LDL.LU R6, [R1+0x6e54] ;  /* 0x006e540001067983 */ /* 0x000ee20000300800 */
[----:B------:R-:W4:Y:S02]  /*67840*/  LDL.LU R7, [R1+0x6e50] ;  /* 0x006e500001077983 */ /* 0x000f240000300800 */
[----:B------:R-:W2:Y:S02]  /*67850*/  LDL.LU R8, [R1+0x7d0] ;  /* 0x0007d00001087983 */ /* 0x000ea40000300800 */
[----:B------:R-:W2:Y:S01]  /*67860*/  LDL.LU R9, [R1+0x7d4] ;  /* 0x0007d40001097983 */ /* 0x000ea20000300800 */
[----:B0-----:R-:W2:Y:S01]  /*67870*/  LDL.LU R10, [R1+0x7d8] ;  /* 0x0007d800010a7983 */ /* 0x001ea20000300800 */
[----:B------:R-:W2:Y:S03]  /*67880*/  LDL.LU R11, [R1+0x7dc] ;  /* 0x0007dc00010b7983 */ /* 0x000ea60000300800 */
[----:B--2---:R0:W-:Y:S01]  /*67890*/  STL.64 [R1+0x6dd8], R10 ;  /* 0x006dd80a01007387 */ /* 0x0041e20000100a00 */
[----:B------:R-:W-:Y:S03]  /*678a0*/  STL.64 [R1+0x6dd0], R8 ;  /* 0x006dd00801007387 */ /* 0x000fe60000100a00 */
[----:B0-----:R-:W2:Y:S04]  /*678b0*/  LDL.64 R10, [R1+0x98] ;  /* 0x00009800010a7983 */ /* 0x001ea80000100a00 */
[----:B--2---:R0:W-:Y:S04]  /*678c0*/  STL.64 [R1+0x6de8], R10 ;  /* 0x006de80a01007387 */ /* 0x0041e80000100a00 */
[----:B0-----:R-:W2:Y:S04]  /*678d0*/  LDL R10, [R1+0xa8] ;  /* 0x0000a800010a7983 */ /* 0x001ea80000100800 */
[----:B------:R-:W2:Y:S01]  /*678e0*/  LDL R11, [R1+0xac] ;  /* 0x0000ac00010b7983 */ /* 0x000ea20000100800 */
[----:B------:R-:W-:-:S03]  /*678f0*/  IMAD.MOV.U32 R28, RZ, RZ, R18 ;  /* 0x000000ffff1c7224 */ /* 0x000fc600078e0012 */
[----:B--2---:R0:W-:Y:S04]  /*67900*/  STL.64 [R1+0x6e00], R10 ;  /* 0x006e000a01007387 */ /* 0x0041e80000100a00 */
[----:B0-----:R-:W2:Y:S04]  /*67910*/  LDL R10, [R1+0xb8] ;  /* 0x0000b800010a7983 */ /* 0x001ea80000100800 */
[----:B------:R-:W2:Y:S01]  /*67920*/  LDL R11, [R1+0xbc] ;  /* 0x0000bc00010b7983 */ /* 0x000ea20000100800 */
[----:B------:R-:W3:Y:S02]  /*67930*/  LDL.LU R16, [R1+0x4a0] ;  /* 0x0004a00001107983 */ /* 0x000ee40000300800 */
[----:B------:R-:W3:Y:S02]  /*67940*/  LDL.LU R17, [R1+0x4a4] ;  /* 0x0004a40001117983 */ /* 0x000ee40000300800 */
[----:B------:R-:W-:Y:S01]  /*67950*/  IMAD.MOV.U32 R3, RZ, RZ, R19 ;  /* 0x000000ffff037224 */ /* 0x000fe200078e0013 */
[----:B------:R-:W3:Y:S01]  /*67960*/  LDL.LU R18, [R1+0x4a8] ;  /* 0x0004a80001127983 */ /* 0x000ee20000300800 */
[----:B------:R-:W3:Y:S03]  /*67970*/  LDL.LU R19, [R1+0x4ac] ;  /* 0x0004ac0001137983 */ /* 0x000ee60000300800 */
[----:B--2---:R-:W-:Y:S01]  /*67980*/  STL.64 [R1+0x6e18], R10 ;  /* 0x006e180a01007387 */ /* 0x004fe20000100a00 */
[----:B------:R0:W-:Y:S02]  /*67990*/  STL.64 [R1+0x6dc0], R26 ;  /* 0x006dc01a01007387 */ /* 0x0001e40000100a00 */
[----:B------:R1:W-:Y:S01]  /*679a0*/  STL.64 [R1+0x6db8], R24 ;  /* 0x006db81801007387 */ /* 0x0003e20000100a00 */
[----:B0-----:R-:W2:Y:S04]  /*679b0*/  LDL.64 R26, [R1+0x88] ;  /* 0x00008800011a7983 */ /* 0x001ea80000100a00 */
[----:B--2---:R4:W-:Y:S01]  /*679c0*/  STL.64 [R1+0x6de0], R26 ;  /* 0x006de01a01007387 */ /* 0x0049e20000100a00 */
[----:B-1----:R-:W2:Y:S02]  /*679d0*/  LDL.LU R24, [R1+0x7e0] ;  /* 0x0007e00001187983 */ /* 0x002ea40000300800 */
[----:B------:R-:W2:Y:S02]  /*679e0*/  LDL.LU R25, [R1+0x7e4] ;  /* 0x0007e40001197983 */ /* 0x000ea40000300800 */
[----:B----4-:R-:W-:-:S02]  /*679f0*/  IMAD.MOV.U32 R26, RZ, RZ, R7 ;  /* 0x000000ffff1a7224 */ /* 0x010fc400078e0007 */
[----:B---3--:R-:W-:Y:S01]  /*67a00*/  IMAD.MOV.U32 R27, RZ, RZ, R6 ;  /* 0x000000ffff1b7224 */ /* 0x008fe200078e0006 */
[----:B------:R-:W3:Y:S01]  /*67a10*/  LDL.LU R7, [R1+0x6e4c] ;  /* 0x006e4c0001077983 */ /* 0x000ee20000300800 */
[----:B------:R-:W4:Y:S02]  /*67a20*/  LDL.LU R6, [R1+0x6e48] ;  /* 0x006e480001067983 */ /* 0x000f240000300800 */
[----:B------:R-:W2:Y:S02]  /*67a30*/  LDL R10, [R1+0xc8] ;  /* 0x0000c800010a7983 */ /* 0x000ea40000100800 */
[----:B------:R-:W2:Y:S01]  /*67a40*/  LDL R11, [R1+0xcc] ;  /* 0x0000cc00010b7983 */ /* 0x000ea20000100800 */
[----:B------:R-:W3:Y:S01]  /*67a50*/  LDL.LU R12, [R1+0x820] ;  /* 0x00082000010c7983 */ /* 0x000ee20000300800 */
[----:B------:R-:W3:Y:S02]  /*67a60*/  LDL.LU R13, [R1+0x824] ;  /* 0x00082400010d7983 */ /* 0x000ee40000300800 */
[----:B------:R-:W3:Y:S02]  /*67a70*/  LDL.LU R14, [R1+0x828] ;  /* 0x00082800010e7983 */ /* 0x000ee40000300800 */
[----:B------:R-:W3:Y:S01]  /*67a80*/  LDL.LU R15, [R1+0x82c] ;  /* 0x00082c00010f7983 */ /* 0x000ee20000300800 */
[----:B--2---:R0:W-:Y:S04]  /*67a90*/  STL.64 [R1+0x6e30], R10 ;  /* 0x006e300a01007387 */ /* 0x0041e80000100a00 */
[----:B0-----:R-:W2:Y:S01]  /*67aa0*/  LDL.64 R10, [R1+0x38] ;  /* 0x00003800010a7983 */ /* 0x001ea20000100a00 */
[----:B------:R-:W-:Y:S02]  /*67ab0*/  STL.64 [R1+0x6df8], R26 ;  /* 0x006df81a01007387 */ /* 0x000fe40000100a00 */
[----:B------:R0:W-:Y:S02]  /*67ac0*/  STL.64 [R1+0x6df0], R24 ;  /* 0x006df01801007387 */ /* 0x0001e40000100a00 */
[----:B0-----:R-:W2:Y:S01]  /*67ad0*/  LDL.LU R24, [R1+0x7f0] ;  /* 0x0007f00001187983 */ /* 0x001ea20000300800 */
[----:B------:R-:W2:Y:S02]  /*67ae0*/  LDL.LU R25, [R1+0x7f4] ;  /* 0x0007f40001197983 */ /* 0x000ea40000300800 */
[----:B------:R-:W2:Y:S02]  /*67af0*/  LDL.LU R26, [R1+0x7f8] ;  /* 0x0007f800011a7983 */ /* 0x000ea40000300800 */
[----:B------:R-:W2:Y:S02]  /*67b00*/  LDL.LU R27, [R1+0x7fc] ;  /* 0x0007fc00011b7983 */ /* 0x000ea40000300800 */
[----:B--2---:R4:W-:Y:S01]  /*67b10*/  STL.64 [R1+0x6e10], R26 ;  /* 0x006e101a01007387 */ /* 0x0049e20000100a00 */
[----:B------:R0:W-:Y:S02]  /*67b20*/  STL.64 [R1+0x6e08], R24 ;  /* 0x006e081801007387 */ /* 0x0001e40000100a00 */
[----:B----4-:R-:W-:Y:S01]  /*67b30*/  IMAD.MOV.U32 R26, RZ, RZ, R6 ;  /* 0x000000ffff1a7224 */ /* 0x010fe200078e0006 */
[----:B0-----:R-:W2:Y:S01]  /*67b40*/  LDL.LU R24, [R1+0x800] ;  /* 0x0008000001187983 */ /* 0x001ea20000300800 */
[----:B------:R-:W2:Y:S02]  /*67b50*/  LDL.LU R25, [R1+0x804] ;  /* 0x0008040001197983 */ /* 0x000ea40000300800 */
[----:B------:R-:W4:Y:S02]  /*67b60*/  LDL.LU R6, [R1+0x6e44] ;  /* 0x006e440001067983 */ /* 0x000f240000300800 */
[----:B---3--:R-:W-:-:S02]  /*67b70*/  IMAD.MOV.U32 R27, RZ, RZ, R7 ;  /* 0x000000ffff1b7224 */ /* 0x008fc400078e0007 */
[----:B------:R-:W4:Y:S03]  /*67b80*/  LDL.LU R7, [R1+0x6e40] ;  /* 0x006e400001077983 */ /* 0x000f260000300800 */
[----:B------:R-:W-:Y:S01]  /*67b90*/  STL.64 [R1+0x6e28], R26 ;  /* 0x006e281a01007387 */ /* 0x000fe20000100a00 */
[C---:B----4-:R-:W-:Y:S01]  /*67ba0*/  HMMA.16816.F32 R16, R20.reuse, R6, R16 ;  /* 0x000000061410723c */ /* 0x050fe20000001810 */
[----:B--2---:R0:W-:Y:S04]  /*67bb0*/  STL.64 [R1+0x6e20], R24 ;  /* 0x006e201801007387 */ /* 0x0041e80000100a00 */
[----:B0-----:R-:W2:Y:S01]  /*67bc0*/  LDL.LU R24, [R1+0x810] ;  /* 0x0008100001187983 */ /* 0x001ea20000300800 */
[----:B------:R-:W2:Y:S02]  /*67bd0*/  LDL.LU R25, [R1+0x814] ;  /* 0x0008140001197983 */ /* 0x000ea40000300800 */
[----:B------:R-:W2:Y:S02]  /*67be0*/  LDL.LU R26, [R1+0x818] ;  /* 0x00081800011a7983 */ /* 0x000ea40000300800 */
[----:B------:R-:W2:Y:S01]  /*67bf0*/  LDL.LU R27, [R1+0x81c] ;  /* 0x00081c00011b7983 */ /* 0x000ea20000300800 */
[----:B------:R-:W-:Y:S01]  /*67c00*/  STL [R1+0x654c], R3 ;  /* 0x00654c0301007387 */ /* 0x000fe20000100800 */
[----:B------:R-:W-:Y:S11]  /*67c10*/  STL [R1+0x6548], R28 ;  /* 0x0065481c01007387 */ /* 0x000ff60000100800 */
[----:B------:R-:W-:Y:S01]  /*67c20*/  STL.64 [R1+0x4a0], R16 ;  /* 0x0004a01001007387 */ /* 0x000fe20000100a00 */
[----:B------:R-:W-:Y:S02]  /*67c30*/  STL.64 [R1+0x4a8], R18 ;  /* 0x0004a81201007387 */ /* 0x000fe40000100a00 */
[----:B------:R-:W0:Y:S02]  /*67c40*/  LDSM.16.MT88.4 R16, [R0+0x21000] ;  /* 0x021000000010783b */ /* 0x000e240000004200 */
[----:B0-----:R0:W-:Y:S02]  /*67c50*/  STL.64 [R1+0x6c58], R18 ;  /* 0x006c581201007387 */ /* 0x0011e40000100a00 */
[----:B------:R1:W-:Y:S02]  /*67c60*/  STL.64 [R1+0x6c50], R16 ;  /* 0x006c501001007387 */ /* 0x0003e40000100a00 */
[----:B0-----:R-:W3:Y:S04]  /*67c70*/  LDL R18, [R1+0x48] ;  /* 0x0000480001127983 */ /* 0x001ee80000100800 */
[----:B------:R-:W3:Y:S01]  /*67c80*/  LDL R19, [R1+0x4c] ;  /* 0x00004c0001137983 */ /* 0x000ee20000100800 */
[----:B------:R-:W-:Y:S01]  /*67c90*/  HMMA.16816.F32 R12, R20, R10, R12 ;  /* 0x0000000a140c723c */ /* 0x000fe2000000180c */
[----:B------:R-:W-:-:S02]  /*67ca0*/  IMAD.MOV.U32 R29, RZ, RZ, R11 ;  /* 0x000000ffff1d7224 */ /* 0x000fc400078e000b */
[----:B---3--:R0:W-:Y:S01]  /*67cb0*/  STL.64 [R1+0x6d98], R18 ;  /* 0x006d981201007387 */ /* 0x0081e20000100a00 */
[----:B-1----:R-:W3:Y:S02]  /*67cc0*/  LDL.LU R16, [R1+0x7b0] ;  /* 0x0007b00001107983 */ /* 0x002ee40000300800 */
[----:B------:R-:W3:Y:S01]  /*67cd0*/  LDL.LU R17, [R1+0x7b4] ;  /* 0x0007b40001117983 */ /* 0x000ee20000300800 */
[----:B0-----:R-:W3:Y:S01]  /*67ce0*/  LDL.LU R18, [R1+0x7b8] ;  /* 0x0007b80001127983 */ /* 0x001ee20000300800 */
[----:B------:R-:W3:Y:S11]  /*67cf0*/  LDL.LU R19, [R1+0x7bc] ;  /* 0x0007bc0001137983 */ /* 0x000ef60000300800 */
[----:B------:R-:W-:Y:S04]  /*67d00*/  @!UPT UIADD3 URZ, URZ, URZ, URZ ;  /* 0x0000003f3f3ff290 */ /* 0x000fe8000fffe03f */
[----:B------:R0:W-:Y:S02]  /*67d10*/  STL.64 [R1+0x9c0], R12 ;  /* 0x0009c00c01007387 */ /* 0x0001e40000100a00 */
[----:B------:R1:W-:Y:S02]  /*67d20*/  STL.64 [R1+0x9c8], R14 ;  /* 0x0009c80e01007387 */ /* 0x0003e40000100a00 */
[----:B0-----:R-:W-:Y:S01]  /*67d30*/  IMAD.MOV.U32 R12, RZ, RZ, R10 ;  /* 0x000000ffff0c7224 */ /* 0x001fe200078e000a */
[----:B-1----:R-:W4:Y:S01]  /*67d40*/  LDL.LU.64 R14, [R1+0x6e38] ;  /* 0x006e3800010e7983 */ /* 0x002f220000300a00 */
[----:B------:R-:W2:Y:S02]  /*67d50*/  LDL.LU.64 R10, [R1+0x6e30] ;  /* 0x006e3000010a7983 */ /* 0x000ea40000300a00 */
[C---:B--2---:R-:W-:Y:S01]  /*67d60*/  HMMA.16816.F32 R8, R20.reuse, R10, R24 ;  /* 0x0000000a1408723c */ /* 0x044fe20000001818 */
[----:B----4-:R0:W-:Y:S01]  /*67d70*/  STL.64 [R1+0x6da8], R14 ;  /* 0x006da80e01007387 */ /* 0x0101e20000100a00 */
[----:B------:R-:W-:Y:S03]  /*67d80*/  STL [R1+0x6da0], R12 ;  /* 0x006da00c01007387 */ /* 0x000fe60000100800 */
[----:B0-----:R-:W2:Y:S01]  /*67d90*/  LDL.64 R14, [R1+0x78] ;  /* 0x00007800010e7983 */ /* 0x001ea20000100a00 */
[----:B------:R-:W4:Y:S02]  /*67da0*/  LDL.LU.64 R26, [R1+0x6e28] ;  /* 0x006e2800011a7983 */ /* 0x000f240000300a00 */
[----:B------:R-:W4:Y:S11]  /*67db0*/  LDL.LU.64 R24, [R1+0x6e20] ;  /* 0x006e200001187983 */ /* 0x000f360000300a00 */
[----:B------:R-:W-:Y:S04]  /*67dc0*/  @!UPT UIADD3 URZ, URZ, URZ, URZ ;  /* 0x0000003f3f3ff290 */ /* 0x000fe8000fffe03f */
[----:B------:R-:W-:Y:S01]  /*67dd0*/  STL.64 [R1+0x820], R8 ;  /* 0x0008200801007387 */ /* 0x000fe20000100a00 */
[----:B------:R0:W-:Y:S03]  /*67de0*/  STL.64 [R1+0x828], R10 ;  /* 0x0008280a01007387 */ /* 0x0001e60000100a00 */
[----:B0-----:R-:W4:Y:S02]  /*67df0*/  LDL.LU.64 R10, [R1+0x6e18] ;  /* 0x006e1800010a7983 */ /* 0x001f240000300a00 */
[C---:B----4-:R-:W-:Y:S02]  /*67e00*/  HMMA.16816.F32 R8, R20.reuse, R10, R24 ;  /* 0x0000000a1408723c */ /* 0x050fe40000001818 */
[----:B------:R-:W4:Y:S01]  /*67e10*/  LDL.LU.64 R26, [R1+0x6e10] ;  /* 0x006e1000011a7983 */ /* 0x000f220000300a00 */
[----:B------:R-:W4:Y:S11]  /*67e20*/  LDL.LU.64 R24, [R1+0x6e08] ;  /* 0x006e080001187983 */ /* 0x000f360000300a00 */
[----:B------:R-:W-:Y:S09]  /*67e30*/  @!UPT UIADD3 URZ, URZ, URZ, URZ ;  /* 0x0000003f3f3ff290 */ /* 0x000ff2000fffe03f */
        /* <DEDUP_REMOVED lines=10> */
[C---:B----4-:R-:W-:Y:S01]  /*67ee0*/  HMMA.16816.F32 R24, R20.reuse, R10, R24 ;  /* 0x0000000a1418723c */ /* 0x050fe20000001818 */
[----:B------:R-:W-:Y:S02]  /*67ef0*/  IMAD.MOV.U32 R5, RZ, RZ, R10 ;  /* 0x000000ffff057224 */ /* 0x000fe400078e000a */
[----:B------:R-:W-:Y:S11]  /*67f00*/  IMAD.MOV.U32 R3, RZ, RZ, R11 ;  /* 0x000000ffff037224 */ /* 0x000ff600078e000b */
[----:B------:R-:W-:Y:S09]  /*67f10*/  @!UPT UIADD3 URZ, URZ, URZ, URZ ;  /* 0x0000003f3f3ff290 */ /* 0x000ff2000fffe03f */
[----:B------:R-:W-:Y:S01]  /*67f20*/  STL.64 [R1+0x7f0], R24 ;  /* 0x0007f01801007387 */ /* 0x000fe20000100a00 */
[----:B------:R0:W-:Y:S03]  /*67f30*/  STL.64 [R1+0x7f8], R26 ;  /* 0x0007f81a01007387 */ /* 0x0001e60000100a00 */
[----:B0-----:R-:W4:Y:S01]  /*67f40*/  LDL.LU.64 R26, [R1+0x6de0] ;  /* 0x006de000011a7983 */ /* 0x001f220000300a00 */
[----:B------:R-:W4:Y:S02]  /*67f50*/  LDL.LU.64 R10, [R1+0x6dd8] ;  /* 0x006dd800010a7983 */ /* 0x000f240000300a00 */
[----:B------:R-:W4:Y:S02]  /*67f60*/  LDL.LU.64 R8, [R1+0x6dd0] ;  /* 0x006dd00001087983 */ /* 0x000f240000300a00 */
[----:B------:R-:W-:Y:S01]  /*67f70*/  STL [R1+0x6cfc], R3 ;  /* 0x006cfc0301007387 */ /* 0x000fe20000100800 */
[----:B------:R-:W-:Y:S01]  /*67f80*/  STL [R1+0x6cf8], R5 ;  /* 0x006cf80501007387 */ /* 0x000fe20000100800 */
[C---:B----4-:R-:W-:Y:S11]  /*67f90*/  HMMA.16816.F32 R8, R20.reuse, R26, R8 ;  /* 0x0000001a1408723c */ /* 0x050ff60000001808 */
[----:B------:R-:W-:Y:S11]  /*67fa0*/  @!UPT UIADD3 URZ, URZ, URZ, URZ ;  /* 0x0000003f3f3ff290 */ /* 0x000ff6000fffe03f */
[----:B------:R-:W-:Y:S01]  /*67fb0*/  @!UPT UIADD3 URZ, URZ, URZ, URZ ;  /* 0x0000003f3f3ff290 */ /* 0x000fe2000fffe03f */
[----:B------:R0:W-:Y:S01]  /*67fc0*/  STL.64 [R1+0x7e0], R8 ;  /* 0x0007e00801007387 */ /* 0x0001e20000100a00 */
[----:B------:R1:W-:Y:S02]  /*67fd0*/  STL.64 [R1+0x7e8], R10 ;  /* 0x0007e80a01007387 */ /* 0x0003e40000100a00 */
[----:B0-----:R-:W-:Y:S01]  /*67fe0*/  IMAD.MOV.U32 R9, RZ, RZ, R26 ;  /* 0x000000ffff097224 */ /* 0x001fe200078e001a */
[----:B-1----:R-:W4:Y:S01]  /*67ff0*/  LDL.LU.64 R10, [R1+0x6dc8] ;  /* 0x006dc800010a7983 */ /* 0x002f220000300a00 */
[----:B------:R-:W-:Y:S02]  /*68000*/  IMAD.MOV.U32 R8, RZ, RZ, R27 ;  /* 0x000000ffff087224 */ /* 0x000fe400078e001b */
[----:B------:R-:W2:Y:S02]  /*68010*/  LDL.LU.64 R26, [R1+0x6dc0] ;  /* 0x006dc000011a7983 */ /* 0x000ea40000300a00 */
[----:B------:R-:W2:Y:S01]  /*68020*/  LDL.LU.64 R24, [R1+0x6db8] ;  /* 0x006db80001187983 */ /* 0x000ea20000300a00 */
[----:B------:R-:W-:Y:S01]  /*68030*/  STL [R1+0x6d1c], R9 ;  /* 0x006d1c0901007387 */ /* 0x000fe20000100800 */
[----:B------:R-:W3:Y:S01]  /*68040*/  LDL R4, [R1+0x22bc] ;  /* 0x0022bc0001047983 */ /* 0x000ee20000100800 */
[C---:B--2---:R-:W-:Y:S11]  /*68050*/  HMMA.16816.F32 R24, R20.reuse, R14, R24 ;  /* 0x0000000e1418723c */ /* 0x044ff60000001818 */
[----:B------:R-:W-:Y:S11]  /*68060*/  @!UPT UIADD3 URZ, URZ, URZ, URZ ;  /* 0x0000003f3f3ff290 */ /* 0x000ff6000fffe03f */
[----:B------:R-:W-:Y:S01]  /*68070*/  @!UPT UIADD3 URZ, URZ, URZ, URZ ;  /* 0x0000003f3f3ff290 */ /* 0x000fe2000fffe03f */
[----:B------:R-:W-:Y:S01]  /*68080*/  STL.64 [R1+0x7d0], R24 ;  /* 0x0007d01801007387 */ /* 0x000fe20000100a00 */
[----:B------:R0:W-:Y:S03]  /*68090*/  STL.64 [R1+0x7d8], R26 ;  /* 0x0007d81a01007387 */ /* 0x0001e60000100a00 */
[----:B0-----:R-:W2:Y:S01]  /*680a0*/  LDL.LU.64 R26, [R1+0x6db0] ;  /* 0x006db000011a7983 */ /* 0x001ea20000300a00 */
[----:B------:R-:W-:Y:S02]  /*680b0*/  IMAD.MOV.U32 R5, RZ, RZ, R14 ;  /* 0x000000ffff057224 */ /* 0x000fe400078e000e */
[----:B------:R-:W-:Y:S03]  /*680c0*/  STL.64 [R1+0x6d28], R6 ;  /* 0x006d280601007387 */ /* 0x000fe60000100a00 */
[----:B---3--:R2:W-:Y:S01]  /*680d0*/  STL.64 [R1+0x6d20], R4 ;  /* 0x006d200401007387 */ /* 0x0085e20000100a00 */
[----:B------:R-:W-:Y:S01]  /*680e0*/  IMAD.MOV.U32 R28, RZ, RZ, R15 ;  /* 0x000000ffff1c7224 */ /* 0x000fe200078e000f */
[----:B--2---:R-:W-:Y:S01]  /*680f0*/  HMMA.16816.F32 R4, R20, R26, R16 ;  /* 0x0000001a1404723c */ /* 0x004fe20000001810 */
[----:B------:R-:W-:-:S02]  /*68100*/  IMAD.MOV.U32 R9, RZ, RZ, R26 ;  /* 0x000000ffff097224 */ /* 0x000fc400078e001a */
[----:B------:R-:W-:Y:S11]  /*68110*/  IMAD.MOV.U32 R2, RZ, RZ, R27 ;  /* 0x000000ffff027224 */ /* 0x000ff600078e001b */
[----:B------:R-:W-:Y:S09]  /*68120*/  @!UPT UIADD3 URZ, URZ, URZ, URZ ;  /* 0x0000003f3f3ff290 */ /* 0x000ff2000fffe03f */
[----:B------:R-:W-:Y:S01]  /*68130*/  STL.64 [R1+0x7c0], R4 ;  /* 0x0007c00401007387 */ /* 0x000fe20000100a00 */
[----:B------:R-:W-:Y:S02]  /*68140*/  STL.64 [R1+0x7c8], R6 ;  /* 0x0007c80601007387 */ /* 0x000fe40000100a00 */
[----:B------:R-:W2:Y:S02]  /*68150*/  LDL.LU R24, [R1+0x490] ;  /* 0x0004900001187983 */ /* 0x000ea40000300800 */
[----:B------:R-:W2:Y:S01]  /*68160*/  LDL.LU R25, [R1+0x494] ;  /* 0x0004940001197983 */ /* 0x000ea20000300800 */
[----:B------:R-:W2:Y:S01]  /*68170*/  LDL.LU R26, [R1+0x498] ;  /* 0x00049800011a7983 */ /* 0x000ea20000300800 */
[----:B------:R-:W2:Y:S02]  /*68180*/  LDL.LU R27, [R1+0x49c] ;  /* 0x00049c00011b7983 */ /* 0x000ea40000300800 */
[----:B------:R-:W3:Y:S02]  /*68190*/  LDL.LU R12, [R1+0x7a0] ;  /* 0x0007a000010c7983 */ /* 0x000ee40000300800 */
[----:B------:R-:W3:Y:S01]  /*681a0*/  LDL.LU R13, [R1+0x7a4] ;  /* 0x0007a400010d7983 */ /* 0x000ee20000300800 */
[----:B------:R-:W3:Y:S01]  /*681b0*/  LDL.LU R14, [R1+0x7a8] ;  /* 0x0007a800010e7983 */ /* 0x000ee20000300800 */
[----:B------:R-:W3:Y:S02]  /*681c0*/  LDL.LU R15, [R1+0x7ac] ;  /* 0x0007ac00010f7983 */ /* 0x000ee40000300800 */
[----:B------:R-:W3:Y:S02]  /*681d0*/  LDL.64 R18, [R1+0x58] ;  /* 0x0000580001127983 */ /* 0x000ee40000100a00 */
[----:B----4-:R-:W-:Y:S01]  /*681e0*/  STL.64 [R1+0x6d38], R10 ;  /* 0x006d380a01007387 */ /* 0x010fe20000100a00 */
[----:B------:R0:W-:Y:S04]  /*681f0*/  STL.64 [R1+0x6d30], R8 ;  /* 0x006d300801007387 */ /* 0x0001e80000100a00 */
[----:B0-----:R-:W4:Y:S01]  /*68200*/  LDL.LU R8, [R1+0x270] ;  /* 0x0002700001087983 */ /* 0x001f220000300800 */
[----:B------:R-:W4:Y:S02]  /*68210*/  LDL.LU R9, [R1+0x274] ;  /* 0x0002740001097983 */ /* 0x000f240000300800 */
[----:B------:R-:W2:Y:S02]  /*68220*/  LDL.LU R10, [R1+0x278] ;  /* 0x00027800010a7983 */ /* 0x000ea40000300800 */
[----:B------:R-:W2:Y:S02]  /*68230*/  LDL.LU R11, [R1+0x27c] ;  /* 0x00027c00010b7983 */ /* 0x000ea40000300800 */
[----:B--2---:R0:W-:Y:S01]  /*68240*/  STL.64 [R1+0x6d48], R10 ;  /* 0x006d480a01007387 */ /* 0x0041e20000100a00 */
[----:B----4-:R-:W-:Y:S03]  /*68250*/  STL.64 [R1+0x6d40], R8 ;  /* 0x006d400801007387 */ /* 0x010fe60000100a00 */
[----:B0-----:R-:W2:Y:S04]  /*68260*/  LDL R10, [R1+0x8] ;  /* 0x00000800010a7983 */ /* 0x001ea80000100800 */
[----:B------:R-:W2:Y:S04]  /*68270*/  LDL R11, [R1+0xc] ;  /* 0x00000c00010b7983 */ /* 0x000ea80000100800 */
[----:B--2---:R0:W-:Y:S04]  /*68280*/  STL.64 [R1+0x6d68], R10 ;  /* 0x006d680a01007387 */ /* 0x0041e80000100a00 */
[----:B0-----:R-:W2:Y:S04]  /*68290*/  LDL.64 R10, [R1+0x18] ;  /* 0x00001800010a7983 */ /* 0x001ea80000100a00 */
[----:B--2---:R0:W-:Y:S04]  /*682a0*/  STL.64 [R1+0x6d70], R10 ;  /* 0x006d700a01007387 */ /* 0x0041e80000100a00 */
[----:B0-----:R-:W2:Y:S04]  /*682b0*/  LDL R10, [R1+0x28] ;  /* 0x00002800010a7983 */ /* 0x001ea80000100800 */
[----:B------:R-:W2:Y:S01]  /*682c0*/  LDL R11, [R1+0x2c] ;  /* 0x00002c00010b7983 */ /* 0x000ea20000100800 */
[----:B------:R-:W4:Y:S02]  /*682d0*/  LDL.LU R4, [R1+0x260] ;  /* 0x0002600001047983 */ /* 0x000f240000300800 */
[----:B------:R-:W4:Y:S02]  /*682e0*/  LDL.LU R5, [R1+0x264] ;  /* 0x0002640001057983 */ /* 0x000f240000300800 */
[----:B------:R-:W2:Y:S01]  /*682f0*/  LDL.LU R6, [R1+0x268] ;  /* 0x0002680001067983 */ /* 0x000ea20000300800 */
[----:B------:R-:W2:Y:S01]  /*68300*/  LDL.LU R7, [R1+0x26c] ;  /* 0x00026c0001077983 */ /* 0x000ea20000300800 */
[C---:B---3--:R-:W-:Y:S03]  /*68310*/  HMMA.16816.F32 R12, R20.reuse, R18, R12 ;  /* 0x00000012140c723c */ /* 0x048fe6000000180c */
[----:B--2---:R-:W-:Y:S01]  /*68320*/  STL.64 [R1+0x6d58], R6 ;  /* 0x006d580601007387 */ /* 0x004fe20000100a00 */
[----:B----4-:R0:W-:Y:S03]  /*68330*/  STL.64 [R1+0x6d50], R4 ;  /* 0x006d500401007387 */ /* 0x0101e60000100a00 */
[----:B0-----:R-:W2:Y:S01]  /*68340*/  LDL.LU R4, [R1+0x280] ;  /* 0x0002800001047983 */ /* 0x001ea20000300800 */
[----:B------:R-:W2:Y:S02]  /*68350*/  LDL.LU R5, [R1+0x284] ;  /* 0x0002840001057983 */ /* 0x000ea40000300800 */
[----:B------:R-:W3:Y:S02]  /*68360*/  LDL.LU R6, [R1+0x288] ;  /* 0x0002880001067983 */ /* 0x000ee40000300800 */
[----:B------:R-:W3:Y:S02]  /*68370*/  LDL.LU R7, [R1+0x28c] ;  /* 0x00028c0001077983 */ /* 0x000ee40000300800 */
[----:B------:R-:W-:Y:S01]  /*68380*/  IMAD.MOV.U32 R3, RZ, RZ, R18 ;  /* 0x000000ffff037224 */ /* 0x000fe200078e0012 */
[----:B---3--:R-:W-:Y:S01]  /*68390*/  STL.64 [R1+0x6d80], R6 ;  /* 0x006d800601007387 */ /* 0x008fe20000100a00 */
[----:B--2---:R0:W-:Y:S03]  /*683a0*/  STL.64 [R1+0x6d78], R4 ;  /* 0x006d780401007387 */ /* 0x0041e60000100a00 */
[----:B0-----:R-:W2:Y:S01]  /*683b0*/  LDL.LU R4, [R1+0x2a0] ;  /* 0x0002a00001047983 */ /* 0x001ea20000300800 */
[----:B------:R-:W2:Y:S02]  /*683c0*/  LDL.LU R5, [R1+0x2a4] ;  /* 0x0002a40001057983 */ /* 0x000ea40000300800 */
[----:B------:R-:W2:Y:S02]  /*683d0*/  LDL.LU R6, [R1+0x2a8] ;  /* 0x0002a80001067983 */ /* 0x000ea40000300800 */
[----:B------:R-:W2:Y:S01]  /*683e0*/  LDL.LU R7, [R1+0x2ac] ;  /* 0x0002ac0001077983 */ /* 0x000ea20000300800 */
[----:B------:R0:W-:Y:S01]  /*683f0*/  STL.64 [R1+0x7b0], R12 ;  /* 0x0007b00c01007387 */ /* 0x0001e20000100a00 */
[----:B------:R1:W-:Y:S02]  /*68400*/  STL.64 [R1+0x7b8], R14 ;  /* 0x0007b80e01007387 */ /* 0x0003e40000100a00 */
[----:B0-----:R-:W-:Y:S01]  /*68410*/  IMAD.MOV.U32 R13, RZ, RZ, R19 ;  /* 0x000000ffff0d7224 */ /* 0x001fe200078e0013 */
[----:B-1----:R-:W3:Y:S01]  /*68420*/  LDL.LU.64 R14, [R1+0x6da8] ;  /* 0x006da800010e7983 */ /* 0x002ee20000300a00 */
[----:B------:R-:W4:Y:S02]  /*68430*/  LDL.LU R12, [R1+0x6da0] ;  /* 0x006da000010c7983 */ /* 0x000f240000300800 */
[----:B------:R-:W2:Y:S02]  /*68440*/  LDL.LU.64 R18, [R1+0x6d98] ;  /* 0x006d980001127983 */ /* 0x000ea40000300a00 */
[----:B--2---:R-:W-:Y:S01]  /*68450*/  HMMA.16816.F32 R20, R20, R18, R24 ;  /* 0x000000121414723c */ /* 0x004fe20000001818 */
[----:B------:R-:W2:Y:S01]  /*68460*/  LDL.LU.64 R26, [R1+0x6d90] ;  /* 0x006d9000011a7983 */ /* 0x000ea20000300a00 */
[----:B------:R-:W2:Y:S11]  /*68470*/  LDL.LU.64 R24, [R1+0x6d88] ;  /* 0x006d880001187983 */ /* 0x000eb60000300a00 */
[----:B------:R-:W-:Y:S10]  /*68480*/  @!UPT UIADD3 URZ, URZ, URZ, URZ ;  /* 0x0000003f3f3ff290 */ /* 0x000ff4000fffe03f */
[----:B------:R0:W-:Y:S01]  /*68490*/  STL.64 [R1+0x490], R20 ;  /* 0x0004901401007387 */ /* 0x0001e20000100a00 */
[----:B------:R1:W-:Y:S03]  /*684a0*/  STL.64 [R1+0x498], R22 ;  /* 0x0004981601007387 */ /* 0x0003e60000100a00 */
[----:B0-----:R-:W3:Y:S01]  /*684b0*/  LDL.LU R20, [R1+0x250] ;  /* 0x0002500001147983 */ /* 0x001ee20000300800 */
[----:B------:R-:W3:Y:S02]  /*684c0*/  LDL.LU R21, [R1+0x254] ;  /* 0x0002540001157983 */ /* 0x000ee40000300800 */
[----:B-1----:R-:W3:Y:S02]  /*684d0*/  LDL.LU R22, [R1+0x258] ;  /* 0x0002580001167983 */ /* 0x002ee40000300800 */
[----:B------:R-:W3:Y:S01]  /*684e0*/  LDL.LU R23, [R1+0x25c] ;  /* 0x00025c0001177983 */ /* 0x000ee20000300800 */
[----:B------:R0:W-:Y:S01]  /*684f0*/  STL.64 [R1+0x6c68], R18 ;  /* 0x006c681201007387 */ /* 0x0001e20000100a00 */
        /* <DEDUP_REMOVED lines=10> */
[----:B0-----:R-:W3:Y:S02]  /*685a0*/  LDL.LU.64 R10, [R1+0x6d70] ;  /* 0x006d7000010a7983 */ /* 0x001ee40000300a00 */
[C---:B---3--:R-:W-:Y:S11]  /*685b0*/  HMMA.16816.F32 R16, R24.reuse, R10, R16 ;  /* 0x0000000a1810723c */ /* 0x048ff60000001810 */
[----:B------:R-:W-:Y:S11]  /*685c0*/  @!UPT UIADD3 URZ, URZ, URZ, URZ ;  /* 0x0000003f3f3ff290 */ /* 0x000ff6000fffe03f */
[----:B------:R-:W-:Y:S01]  /*685d0*/  @!UPT UIADD3 URZ, URZ, URZ, URZ ;  /* 0x0000003f3f3ff290 */ /* 0x000fe2000fffe03f */
[----:B------:R0:W-:Y:S01]  /*685e0*/  STL.64 [R1+0x290], R16 ;  /* 0x0002901001007387 */ /* 0x0001e20000100a00 */
[----:B------:R-:W-:Y:S02]  /*685f0*/  STL.64 [R1+0x298], R18 ;  /* 0x0002981201007387 */ /* 0x000fe40000100a00 */
[----:B0-----:R-:W-:Y:S02]  /*68600*/  IMAD.MOV.U32 R17, RZ, RZ, R10 ;  /* 0x000000ffff117224 */ /* 0x001fe400078e000a */
[----:B------:R-:W-:Y:S02]  /*68610*/  IMAD.MOV.U32 R16, RZ, RZ, R11 ;  /* 0x000000ffff107224 */ /* 0x000fe400078e000b */
[----:B------:R-:W2:Y:S03]  /*68620*/  LDL.LU.64 R10, [R1+0x6d68] ;  /* 0x006d6800010a7983 */ /* 0x000ea60000300a00 */
[----:B------:R0:W-:Y:S02]  /*68630*/  STL.64 [R1+0x6d00], R16 ;  /* 0x006d001001007387 */ /* 0x0001e40000100a00 */
[----:B0-----:R-:W3:Y:S01]  /*68640*/  LDL.LU R16, [R1+0x670] ;  /* 0x0006700001107983 */ /* 0x001ee20000300800 */
[----:B------:R-:W3:Y:S02]  /*68650*/  LDL.LU R17, [R1+0x674] ;  /* 0x0006740001117983 */ /* 0x000ee40000300800 */
[----:B------:R-:W3:Y:S02]  /*68660*/  LDL.LU R18, [R1+0x678] ;  /* 0x0006780001127983 */ /* 0x000ee40000300800 */
[----:B------:R-:W3:Y:S01]  /*68670*/  LDL.LU R19, [R1+0x67c] ;  /* 0x00067c0001137983 */ /* 0x000ee20000300800 */
[----:B--2---:R-:W-:Y:S01]  /*68680*/  HMMA.16816.F32 R8, R24, R10, R4 ;  /* 0x0000000a1808723c */ /* 0x004fe20000001804 */
[----:B---3--:R4:W-:Y:S01]  /*68690*/  STL.64 [R1+0x6d10], R18 ;  /* 0x006d101201007387 */ /* 0x0089e20000100a00 */
[----:B------:R-:W-:Y:S02]  /*686a0*/  STL.64 [R1+0x6d08], R16 ;  /* 0x006d081001007387 */ /* 0x000fe40000100a00 */
[----:B----4-:R-:W-:-:S02]  /*686b0*/  IMAD.MOV.U32 R18, RZ, RZ, R12 ;  /* 0x000000ffff127224 */ /* 0x010fc400078e000c */
[----:B------:R-:W-:Y:S01]  /*686c0*/  IMAD.MOV.U32 R19, RZ, RZ, R29 ;  /* 0x000000ffff137224 */ /* 0x000fe200078e001d */
[----:B------:R-:W2:Y:S01]  /*686d0*/  LDL.LU R12, [R1+0x6d64] ;  /* 0x006d6400010c7983 */ /* 0x000ea20000300800 */
[----:B------:R-:W3:Y:S02]  /*686e0*/  LDL.LU R29, [R1+0x6d60] ;  /* 0x006d6000011d7983 */ /* 0x000ee40000300800 */
[----:B------:R-:W4:Y:S02]  /*686f0*/  LDL.LU.64 R6, [R1+0x6d58] ;  /* 0x006d580001067983 */ /* 0x000f240000300a00 */
[----:B------:R-:W4:Y:S11]  /*68700*/  LDL.LU.64 R4, [R1+0x6d50] ;  /* 0x006d500001047983 */ /* 0x000f360000300a00 */
        /* <DEDUP_REMOVED lines=9> */
[----:B0-----:R-:W4:Y:S01]  /*687a0*/  LDL.LU.64 R10, [R1+0x6d38] ;  /* 0x006d3800010a7983 */ /* 0x001f220000300a00 */
[----:B------:R-:W2:Y:S02]  /*687b0*/  LDL.LU.64 R8, [R1+0x6d30] ;  /* 0x006d300001087983 */ /* 0x000ea40000300a00 */
[----:B------:R-:W-:Y:S02]  /*687c0*/  STL.64 [R1+0x6c38], R14 ;  /* 0x006c380e01007387 */ /* 0x000fe40000100a00 */
[----:B------:R0:W-:Y:S01]  /*687d0*/  STL [R1+0x6c30], R12 ;  /* 0x006c300c01007387 */ /* 0x0001e20000100800 */
[----:B------:R1:W-:Y:S04]  /*687e0*/  STL [R1+0x6d18], R13 ;  /* 0x006d180d01007387 */ /* 0x0003e80000100800 */
[----:B0-----:R-:W2:Y:S01]  /*687f0*/  LDL.LU R12, [R1+0x680] ;  /* 0x00068000010c7983 */ /* 0x001ea20000300800 */
[----:B-1----:R-:W2:Y:S02]  /*68800*/  LDL.LU R13, [R1+0x684] ;  /* 0x00068400010d7983 */ /* 0x002ea40000300800 */
[----:B------:R-:W2:Y:S02]  /*68810*/  LDL.LU R14, [R1+0x688] ;  /* 0x00068800010e7983 */ /* 0x000ea40000300800 */
[----:B---3--:R-:W-:Y:S01]  /*68820*/  IMAD.MOV.U32 R15, RZ, RZ, R29 ;  /* 0x000000ffff0f7224 */ /* 0x008fe200078e001d */
[C---:B----4-:R-:W-:Y:S11]  /*68830*/  HMMA.16816.F32 R4, R24.reuse, R10, R4 ;  /* 0x0000000a1804723c */ /* 0x050ff60000001804 */
[----:B------:R-:W-:Y:S11]  /*68840*/  @!UPT UIADD3 URZ, URZ, URZ, URZ ;  /* 0x0000003f3f3ff290 */ /* 0x000ff6000fffe03f */
[----:B------:R-:W-:Y:S01]  /*68850*/  @!UPT UIADD3 URZ, URZ, URZ, URZ ;  /* 0x0000003f3f3ff290 */ /* 0x000fe2000fffe03f */
[----:B------:R-:W-:Y:S01]  /*68860*/  STL.64 [R1+0x260], R4 ;  /* 0x0002600401007387 */ /* 0x000fe20000100a00 */
[----:B------:R0:W-:Y:S02]  /*68870*/  STL [R1+0x268], R6 ;  /* 0x0002680601007387 */ /* 0x0001e40000100800 */
[----:B------:R-:W-:Y:S02]  /*68880*/  IMAD.MOV.U32 R29, RZ, RZ, R7 ;  /* 0x000000ffff1d7224 */ /* 0x000fe400078e0007 */
[----:B0-----:R-:W3:Y:S01]  /*68890*/  LDL.LU.64 R6, [R1+0x6d28] ;  /* 0x006d280001067983 */ /* 0x001ee20000300a00 */
[----:B------:R-:W4:Y:S02]  /*688a0*/  LDL.LU.64 R4, [R1+0x6d20] ;  /* 0x006d200001047983 */ /* 0x000f240000300a00 */
[----:B------:R-:W-:Y:S02]  /*688b0*/  STL.64 [R1+0x6c18], R10 ;  /* 0x006c180a01007387 */ /* 0x000fe40000100a00 */
[----:B------:R-:W-:Y:S01]  /*688c0*/  STL [R1+0x6460], R29 ;  /* 0x0064601d01007387 */ /* 0x000fe20000100800 */
[C---:B--2---:R-:W-:Y:S08]  /*688d0*/  HMMA.16816.F32 R16, R24.reuse, R18, R12 ;  /* 0x000000121810723c */ /* 0x044ff0000000180c */
[C---:B---3--:R-:W-:Y:S01]  /*688e0*/  HMMA.16816.F32 R20, R24.reuse, R6, R20 ;  /* 0x000000061814723c */ /* 0x048fe20000001814 */
[----:B------:R-:W-:Y:S01]  /*688f0*/  STL.64 [R1+0x6c10], R6 ;  /* 0x006c100601007387 */ /* 0x000fe20000100a00 */
[----:B----4-:R-:W-:Y:S11]  /*68900*/  STL [R1+0x6c08], R4 ;  /* 0x006c080401007387 */ /* 0x010ff60000100800 */
[----:B------:R-:W-:Y:S10]  /*68910*/  @!UPT UIADD3 URZ, URZ, URZ, URZ ;  /* 0x0000003f3f3ff290 */ /* 0x000ff4000fffe03f */
[----:B------:R-:W-:Y:S01]  /*68920*/  STL.64 [R1+0x250], R20 ;  /* 0x0002501401007387 */ /* 0x000fe20000100a00 */
[----:B------:R-:W-:Y:S02]  /*68930*/  STL.64 [R1+0x258], R22 ;  /* 0x0002581601007387 */ /* 0x000fe40000100a00 */
[----:B------:R-:W0:Y:S02]  /*68940*/  LDSM.16.MT88.4 R20, [R0+0x21080] ;  /* 0x021080000014783b */ /* 0x000e240000004200 */
[----:B0-----:R0:W-:Y:S02]  /*68950*/  STL.64 [R1+0x6b48], R22 ;  /* 0x006b481601007387 */ /* 0x0011e40000100a00 */
[----:B------:R-:W-:Y:S02]  /*68960*/  STL.64 [R1+0x6b40], R20 ;  /* 0x006b401401007387 */ /* 0x000fe40000100a00 */
[----:B0-----:R-:W-:Y:S02]  /*68970*/  IMAD.MOV.U32 R22, RZ, RZ, R9 ;  /* 0x000000ffff167224 */ /* 0x001fe400078e0009 */
[----:B------:R-:W-:Y:S01]  /*68980*/  IMAD.MOV.U32 R23, RZ, RZ, R2 ;  /* 0x000000ffff177224 */ /* 0x000fe200078e0002 */
[----:B------:R-:W2:Y:S04]  /*68990*/  LDL.LU R9, [R1+0x6d1c] ;  /* 0x006d1c0001097983 */ /* 0x000ea80000300800 */
[----:B------:R0:W-:Y:S04]  /*689a0*/  STL.64 [R1+0x6c90], R22 ;  /* 0x006c901601007387 */ /* 0x0001e80000100a00 */
[----:B0-----:R-:W3:Y:S01]  /*689b0*/  LDL.64 R22, [R1+0xc8] ;  /* 0x0000c80001167983 */ /* 0x001ee20000100a00 */
[----:B------:R-:W-:Y:S02]  /*689c0*/  STL [R1+0x6590], R0 ;  /* 0x0065900001007387 */ /* 0x000fe40000100800 */
[----:B------:R-:W4:Y:S02]  /*689d0*/  LDL.LU R13, [R1+0x6d18] ;  /* 0x006d1800010d7983 */ /* 0x000f240000300800 */
[----:B------:R-:W-:Y:S01]  /*689e0*/  STL.64 [R1+0x7a0], R16 ;  /* 0x0007a01001007387 */ /* 0x000fe20000100a00 */
[----:B------:R0:W-:Y:S04]  /*689f0*/  STL.64 [R1+0x7a8], R18 ;  /* 0x0007a81201007387 */ /* 0x0001e80000100a00 */
[----:B0-----:R-:W3:Y:S01]  /*68a00*/  LDL.LU.64 R18, [R1+0x6d10] ;  /* 0x006d100001127983 */ /* 0x001ee20000300a00 */
[----:B------:R-:W3:Y:S02]  /*68a10*/  LDL.LU.64 R16, [R1+0x6d08] ;  /* 0x006d080001107983 */ /* 0x000ee40000300a00 */
[----:B------:R-:W2:Y:S01]  /*68a20*/  LDL.64 R14, [R1+0x28] ;  /* 0x00002800010e7983 */ /* 0x000ea20000100a00 */
[----:B---3--:R-:W-:Y:S01]  /*68a30*/  HMMA.16816.F32 R16, R24, R22, R16 ;  /* 0x000000161810723c */ /* 0x008fe20000001810 */
[----:B--2---:R-:W-:Y:S11]  /*68a40*/  STL.64 [R1+0x6c60], R14 ;  /* 0x006c600e01007387 */ /* 0x004ff60000100a00 */
[----:B------:R-:W-:Y:S11]  /*68a50*/  @!UPT UIADD3 URZ, URZ, URZ, URZ ;  /* 0x0000003f3f3ff290 */ /* 0x000ff6000fffe03f */
[----:B------:R0:W-:Y:S01]  /*68a60*/  STL.64 [R1+0x680], R16 ;  /* 0x0006801001007387 */ /* 0x0001e20000100a00 */
[----:B------:R1:W-:Y:S03]  /*68a70*/  STL.64 [R1+0x688], R18 ;  /* 0x0006881201007387 */ /* 0x0003e60000100a00 */
[----:B0-----:R-:W2:Y:S01]  /*68a80*/  LDL.LU.64 R16, [R1+0x6d00] ;  /* 0x006d000001107983 */ /* 0x001ea20000300a00 */
[----:B-1----:R-:W-:Y:S02]  /*68a90*/  IMAD.MOV.U32 R18, RZ, RZ, R3 ;  /* 0x000000ffff127224 */ /* 0x002fe400078e0003 */
[----:B----4-:R-:W-:Y:S02]  /*68aa0*/  IMAD.MOV.U32 R19, RZ, RZ, R13 ;  /* 0x000000ffff137224 */ /* 0x010fe400078e000d */
[----:B------:R-:W3:Y:S03]  /*68ab0*/  LDL.LU R3, [R1+0x6cfc] ;  /* 0x006cfc0001037983 */ /* 0x000ee60000300800 */
[----:B------:R-:W-:Y:S04]  /*68ac0*/  STL.64 [R1+0x6c88], R18 ;  /* 0x006c881201007387 */ /* 0x000fe80000100a00 */
[----:B--2---:R0:W-:Y:S01]  /*68ad0*/  STL.64 [R1+0x6c80], R16 ;  /* 0x006c801001007387 */ /* 0x0041e20000100a00 */
[----:B------:R-:W2:Y:S02]  /*68ae0*/  LDL.LU R12, [R1+0x240] ;  /* 0x00024000010c7983 */ /* 0x000ea40000300800 */
[----:B------:R-:W2:Y:S02]  /*68af0*/  LDL.LU R13, [R1+0x244] ;  /* 0x00024400010d7983 */ /* 0x000ea40000300800 */
[----:B------:R-:W4:Y:S01]  /*68b00*/  LDL.LU R14, [R1+0x248] ;  /* 0x00024800010e7983 */ /* 0x000f220000300800 */
[----:B------:R-:W4:Y:S04]  /*68b10*/  LDL.LU R15, [R1+0x24c] ;  /* 0x00024c00010f7983 */ /* 0x000f280000300800 */
[----:B0-----:R-:W2:Y:S01]  /*68b20*/  LDL.LU R16, [R1+0x610] ;  /* 0x0006100001107983 */ /* 0x001ea20000300800 */
[----:B------:R-:W2:Y:S02]  /*68b30*/  LDL.LU R17, [R1+0x614] ;  /* 0x0006140001117983 */ /* 0x000ea40000300800 */
[----:B------:R-:W2:Y:S02]  /*68b40*/  LDL.LU R18, [R1+0x618] ;  /* 0x0006180001127983 */ /* 0x000ea40000300800 */
[----:B------:R-:W2:Y:S02]  /*68b50*/  LDL.LU R19, [R1+0x61c] ;  /* 0x00061c0001137983 */ /* 0x000ea40000300800 */
[----:B------:R-:W-:-:S02]  /*68b60*/  IMAD.MOV.U32 R2, RZ, RZ, R22 ;  /* 0x000000ffff027224 */ /* 0x000fc400078e0016 */
[----:B------:R-:W-:Y:S02]  /*68b70*/  IMAD.MOV.U32 R0, RZ, RZ, R23 ;  /* 0x000000ffff007224 */ /* 0x000fe400078e0017 */
[----:B------:R-:W-:Y:S02]  /*68b80*/  IMAD.MOV.U32 R22, RZ, RZ, R5 ;  /* 0x000000ffff167224 */ /* 0x000fe400078e0005 */
[----:B------:R-:W-:Y:S01]  /*68b90*/  IMAD.MOV.U32 R23, RZ, RZ, R28 ;  /* 0x000000ffff177224 */ /* 0x000fe200078e001c */
[----:B--2---:R-:W-:Y:S01]  /*68ba0*/  STL.64 [R1+0x6ca0], R18 ;  /* 0x006ca01201007387 */ /* 0x004fe20000100a00 */
[----:B------:R-:W-:Y:S02]  /*68bb0*/  STL.64 [R1+0x6c98], R16 ;  /* 0x006c981001007387 */ /* 0x000fe40000100a00 */
[----:B------:R-:W2:Y:S02]  /*68bc0*/  LDL.LU R5, [R1+0x6cf8] ;  /* 0x006cf80001057983 */ /* 0x000ea40000300800 */
[----:B------:R0:W-:Y:S02]  /*68bd0*/  STL.64 [R1+0x6ca8], R22 ;  /* 0x006ca81601007387 */ /* 0x0001e40000100a00 */
[----:B0-----:R-:W-:-:S02]  /*68be0*/  IMAD.MOV.U32 R22, RZ, RZ, R9 ;  /* 0x000000ffff167224 */ /* 0x001fc400078e0009 */
[----:B------:R-:W-:-:S05]  /*68bf0*/  IMAD.MOV.U32 R23, RZ, RZ, R8 ;  /* 0x000000ffff177224 */ /* 0x000fca00078e0008 */
[----:B------:R3:W-:Y:S01]  /*68c00*/  STL.64 [R1+0x6cc0], R22 ;  /* 0x006cc01601007387 */ /* 0x0007e20000100a00 */
[----:B------:R-:W4:Y:S02]  /*68c10*/  LDL.LU R16, [R1+0x620] ;  /* 0x0006200001107983 */ /* 0x000f240000300800 */
[----:B------:R-:W4:Y:S02]  /*68c20*/  LDL.LU R17, [R1+0x624] ;  /* 0x0006240001117983 */ /* 0x000f240000300800 */
[----:B------:R-:W4:Y:S01]  /*68c30*/  LDL.LU R18, [R1+0x628] ;  /* 0x0006280001127983 */ /* 0x000f220000300800 */
[----:B------:R-:W4:Y:S01]  /*68c40*/  LDL.LU R19, [R1+0x62c] ;  /* 0x00062c0001137983 */ /* 0x000f220000300800 */
[----:B---3--:R-:W-:Y:S02]  /*68c50*/  IMAD.MOV.U32 R23, RZ, RZ, R3 ;  /* 0x000000ffff177224 */ /* 0x008fe400078e0003 */
[----:B--2---:R-:W-:-:S05]  /*68c60*/  IMAD.MOV.U32 R22, RZ, RZ, R5 ;  /* 0x000000ffff167224 */ /* 0x004fca00078e0005 */
[----:B------:R-:W-:Y:S04]  /*68c70*/  STL.64 [R1+0x6cd8], R22 ;  /* 0x006cd81601007387 */ /* 0x000fe80000100a00 */
[----:B----4-:R-:W-:Y:S01]  /*68c80*/  STL.64 [R1+0x6cb8], R18 ;  /* 0x006cb81201007387 */ /* 0x010fe20000100a00 */
[----:B------:R0:W-:Y:S03]  /*68c90*/  STL.64 [R1+0x6cb0], R16 ;  /* 0x006cb01001007387 */ /* 0x0001e60000100a00 */
[----:B0-----:R-:W2:Y:S01]  /*68ca0*/  LDL.LU R16, [R1+0x630] ;  /* 0x0006300001107983 */ /* 0x001ea20000300800 */
[----:B------:R-:W2:Y:S02]  /*68cb0*/  LDL.LU R17, [R1+0x634] ;  /* 0x0006340001117983 */ /* 0x000ea40000300800 */
[----:B------:R-:W3:Y:S02]  /*68cc0*/  LDL.LU R18, [R1+0x638] ;  /* 0x0006380001127983 */ /* 0x000ee40000300800 */
[----:B------:R-:W3:Y:S01]  /*68cd0*/  LDL.LU R19, [R1+0x63c] ;  /* 0x00063c0001137983 */ /* 0x000ee20000300800 */
[----:B------:R-:W4:Y:S01]  /*68ce0*/  LDL.LU R4, [R1+0x660] ;  /* 0x0006600001047983 */ /* 0x000f220000300800 */
[----:B------:R-:W4:Y:S02]  /*68cf0*/  LDL.LU R5, [R1+0x664] ;  /* 0x0006640001057983 */ /* 0x000f240000300800 */
[----:B------:R-:W4:Y:S02]  /*68d00*/  LDL.LU R6, [R1+0x668] ;  /* 0x0006680001067983 */ /* 0x000f240000300800 */
[----:B------:R-:W4:Y:S01]  /*68d10*/  LDL.LU R7, [R1+0x66c] ;  /* 0x00066c0001077983 */ /* 0x000f220000300800 */
[----:B------:R-:W2:Y:S04]  /*68d20*/  LDL.64 R22, [R1+0xa8] ;  /* 0x0000a80001167983 */ /* 0x000ea80000100a00 */
[----:B--2---:R0:W-:Y:S04]  /*68d30*/  STL.64 [R1+0x6cf0], R22 ;  /* 0x006cf01601007387 */ /* 0x0041e80000100a00 */
[----:B0-----:R-:W4:Y:S01]  /*68d40*/  LDL.64 R22, [R1+0xb8] ;  /* 0x0000b80001167983 */ /* 0x001f220000100a00 */
[----:B---3--:R-:W-:Y:S02]  /*68d50*/  STL.64 [R1+0x6cd0], R18 ;  /* 0x006cd01201007387 */ /* 0x008fe40000100a00 */
[----:B------:R0:W-:Y:S02]  /*68d60*/  STL.64 [R1+0x6cc8], R16 ;  /* 0x006cc81001007387 */ /* 0x0001e40000100a00 */
        /* <DEDUP_REMOVED lines=8> */
[----:B------:R-:W2:Y:S02]  /*68df0*/  LDL.LU R18, [R1+0x658] ;  /* 0x0006580001127983 */ /* 0x000ea40000300800 */
[----:B------:R-:W2:Y:S01]  /*68e00*/  LDL.LU R19, [R1+0x65c] ;  /* 0x00065c0001137983 */ /* 0x000ea20000300800 */
[----:B------:R-:W-:Y:S01]  /*68e10*/  STL.64 [R1+0x6c78], R14 ;  /* 0x006c780e01007387 */ /* 0x000fe20000100a00 */
[----:B------:R0:W-:Y:S03]  /*68e20*/  STL.64 [R1+0x6c70], R12 ;  /* 0x006c700c01007387 */ /* 0x0001e60000100a00 */
[----:B0-----:R-:W3:Y:S01]  /*68e30*/  LDL.LU R12, [R1+0x600] ;  /* 0x00060000010c7983 */ /* 0x001ee20000300800 */
[----:B------:R-:W3:Y:S02]  /*68e40*/  LDL.LU R13, [R1+0x604] ;  /* 0x00060400010d7983 */ /* 0x000ee40000300800 */
[----:B------:R-:W3:Y:S02]  /*68e50*/  LDL.LU R14, [R1+0x608] ;  /* 0x00060800010e7983 */ /* 0x000ee40000300800 */
[----:B------:R-:W3:Y:S01]  /*68e60*/  LDL.LU R15, [R1+0x60c] ;  /* 0x00060c00010f7983 */ /* 0x000ee20000300800 */
[----:B------:R-:W2:Y:S01]  /*68e70*/  LDL.LU R8, [R1+0x460] ;  /* 0x0004600001087983 */ /* 0x000ea20000300800 */
[----:B------:R-:W2:Y:S02]  /*68e80*/  LDL.LU R9, [R1+0x464] ;  /* 0x0004640001097983 */ /* 0x000ea40000300800 */
[----:B------:R-:W2:Y:S02]  /*68e90*/  LDL.LU R10, [R1+0x468] ;  /* 0x00046800010a7983 */ /* 0x000ea40000300800 */
[----:B------:R-:W2:Y:S01]  /*68ea0*/  LDL.LU R11, [R1+0x46c] ;  /* 0x00046c00010b7983 */ /* 0x000ea20000300800 */
[----:B----4-:R-:W-:Y:S01]  /*68eb0*/  HMMA.16816.F32 R4, R24, R22, R4 ;  /* 0x000000161804723c */ /* 0x010fe20000001804 */
[----:B--2---:R-:W-:Y:S01]  /*68ec0*/  STL.64 [R1+0x6c28], R10 ;  /* 0x006c280a01007387 */ /* 0x004fe20000100a00 */
[----:B------:R0:W-:Y:S03]  /*68ed0*/  STL.64 [R1+0x6c20], R8 ;  /* 0x006c200801007387 */ /* 0x0001e60000100a00 */
[----:B0-----:R-:W2:Y:S01]  /*68ee0*/  LDL.LU R8, [R1+0x470] ;  /* 0x0004700001087983 */ /* 0x001ea20000300800 */
[----:B------:R-:W2:Y:S02]  /*68ef0*/  LDL.LU R9, [R1+0x474] ;  /* 0x0004740001097983 */ /* 0x000ea40000300800 */
[----:B------:R-:W4:Y:S02]  /*68f00*/  LDL.LU R10, [R1+0x478] ;  /* 0x00047800010a7983 */ /* 0x000f240000300800 */
[----:B------:R-:W4:Y:S02]  /*68f10*/  LDL.LU R11, [R1+0x47c] ;  /* 0x00047c00010b7983 */ /* 0x000f240000300800 */
[----:B------:R-:W-:Y:S01]  /*68f20*/  IMAD.MOV.U32 R3, RZ, RZ, R23 ;  /* 0x000000ffff037224 */ /* 0x000fe200078e0017 */
[----:B----4-:R-:W-:Y:S01]  /*68f30*/  STL.64 [R1+0x6c48], R10 ;  /* 0x006c480a01007387 */ /* 0x010fe20000100a00 */
[----:B--2---:R0:W-:Y:S03]  /*68f40*/  STL.64 [R1+0x6c40], R8 ;  /* 0x006c400801007387 */ /* 0x0041e60000100a00 */
[----:B0-----:R-:W2:Y:S01]  /*68f50*/  LDL.LU R8, [R1+0x480] ;  /* 0x0004800001087983 */ /* 0x001ea20000300800 */
[----:B------:R-:W2:Y:S02]  /*68f60*/  LDL.LU R9, [R1+0x484] ;  /* 0x0004840001097983 */ /* 0x000ea40000300800 */
[----:B------:R-:W2:Y:S02]  /*68f70*/  LDL.LU R10, [R1+0x488] ;  /* 0x00048800010a7983 */ /* 0x000ea40000300800 */
[----:B------:R-:W2:Y:S01]  /*68f80*/  LDL.LU R11, [R1+0x48c] ;  /* 0x00048c00010b7983 */ /* 0x000ea20000300800 */
[----:B------:R0:W-:Y:S01]  /*68f90*/  STL.64 [R1+0x670], R4 ;  /* 0x0006700401007387 */ /* 0x0001e20000100a00 */
[----:B------:R1:W-:Y:S02]  /*68fa0*/  STL.64 [R1+0x678], R6 ;  /* 0x0006780601007387 */ /* 0x0003e40000100a00 */
[----:B0-----:R-:W-:-:S02]  /*68fb0*/  IMAD.MOV.U32 R4, RZ, RZ, R22 ;  /* 0x000000ffff047224 */ /* 0x001fc400078e0016 */
[----:B------:R-:W4:Y:S02]  /*68fc0*/  LDL.LU.64 R22, [R1+0x6cf0] ;  /* 0x006cf00001167983 */ /* 0x000f240000300a00 */
[C---:B----4-:R-:W-:Y:S01]  /*68fd0*/  HMMA.16816.F32 R16, R24.reuse, R22, R16 ;  /* 0x000000161810723c */ /* 0x050fe20000001810 */
[----:B-1----:R-:W-:Y:S02]  /*68fe0*/  IMAD.MOV.U32 R6, RZ, RZ, R22 ;  /* 0x000000ffff067224 */ /* 0x002fe400078e0016 */
[----:B------:R-:W-:Y:S11]  /*68ff0*/  IMAD.MOV.U32 R5, RZ, RZ, R23 ;  /* 0x000000ffff057224 */ /* 0x000ff600078e0017 */
[----:B------:R-:W-:Y:S09]  /*69000*/  @!UPT UIADD3 URZ, URZ, URZ, URZ ;  /* 0x0000003f3f3ff290 */ /* 0x000ff2000fffe03f */
[----:B------:R-:W-:Y:S01]  /*69010*/  STL.64 [R1+0x660], R16 ;  /* 0x0006601001007387 */ /* 0x000fe20000100a00 */
[----:B------:R0:W-:Y:S03]  /*69020*/  STL.64 [R1+0x668], R18 ;  /* 0x0006681201007387 */ /* 0x0001e60000100a00 */
[----:B0-----:R-:W4:Y:S01]  /*69030*/  LDL.LU.64 R18, [R1+0x6ce8] ;  /* 0x006ce80001127983 */ /* 0x001f220000300a00 */
[----:B------:R-:W4:Y:S02]  /*69040*/  LDL.LU.64 R16, [R1+0x6ce0] ;  /* 0x006ce00001107983 */ /* 0x000f240000300a00 */
[----:B------:R-:W4:Y:S02]  /*69050*/  LDL.LU.64 R22, [R1+0x6cd8] ;  /* 0x006cd80001167983 */ /* 0x000f240000300a00 */
[C---:B----4-:R-:W-:Y:S01]  /*69060*/  HMMA.16816.F32 R20, R24.reuse, R22, R16 ;  /* 0x000000161814723c */ /* 0x050fe20000001810 */
[----:B------:R-:W4:Y:S01]  /*69070*/  LDL.LU.64 R18, [R1+0x6cd0] ;  /* 0x006cd00001127983 */ /* 0x000f220000300a00 */
[----:B------:R-:W4:Y:S11]  /*69080*/  LDL.LU.64 R16, [R1+0x6cc8] ;  /* 0x006cc80001107983 */ /* 0x000f360000300a00 */
[----:B------:R-:W-:Y:S10]  /*69090*/  @!UPT UIADD3 URZ, URZ, URZ, URZ ;  /* 0x0000003f3f3ff290 */ /* 0x000ff4000fffe03f */
        /* <DEDUP_REMOVED lines=17> */
[----:B----4-:R-:W-:Y:S11]  /*691b0*/  HMMA.16816.F32 R16, R24, R22, R16 ;  /* 0x000000161810723c */ /* 0x010ff60000001810 */
[----:B------:R-:W-:Y:S11]  /*691c0*/  @!UPT UIADD3 URZ, URZ, URZ, URZ ;  /* 0x0000003f3f3ff290 */ /* 0x000ff6000fffe03f */
[----:B------:R-:W-:Y:S01]  /*691d0*/  @!UPT UIADD3 URZ, URZ, URZ, URZ ;  /* 0x0000003f3f3ff290 */ /* 0x000fe2000fffe03f */
[----:B------:R-:W-:Y:S01]  /*691e0*/  STL.64 [R1+0x620], R16 ;  /* 0x0006201001007387 */ /* 0x000fe20000100a00 */
[----:B------:R0:W-:Y:S03]  /*691f0*/  STL.64 [R1+0x628], R18 ;  /* 0x0006281201007387 */ /* 0x0001e60000100a00 */
[----:B0-----:R-:W3:Y:S01]  /*69200*/  LDL.LU.64 R18, [R1+0x6c88] ;  /* 0x006c880001127983 */ /* 0x001ee20000300a00 */
[----:B------:R-:W4:Y:S02]  /*69210*/  LDL.LU.64 R16, [R1+0x6c80] ;  /* 0x006c800001107983 */ /* 0x000f240000300a00 */
[----:B------:R4:W-:Y:S02]  /*69220*/  STL.64 [R1+0x6b70], R22 ;  /* 0x006b701601007387 */ /* 0x0009e40000100a00 */
[----:B----4-:R-:W-:Y:S02]  /*69230*/  IMAD.MOV.U32 R22, RZ, RZ, R17 ;  /* 0x000000ffff167224 */ /* 0x010fe400078e0011 */
[----:B------:R-:W-:-:S02]  /*69240*/  IMAD.MOV.U32 R23, RZ, RZ, R16 ;  /* 0x000000ffff177224 */ /* 0x000fc400078e0010 */
[C---:B---3--:R-:W-:Y:S01]  /*69250*/  HMMA.16816.F32 R16, R24.reuse, R18, R12 ;  /* 0x000000121810723c */ /* 0x048fe2000000180c */
[----:B------:R-:W3:Y:S01]  /*69260*/  LDL.LU.64 R14, [R1+0x6c78] ;  /* 0x006c7800010e7983 */ /* 0x000ee20000300a00 */
[----:B------:R-:W3:Y:S11]  /*69270*/  LDL.LU.64 R12, [R1+0x6c70] ;  /* 0x006c7000010c7983 */ /* 0x000ef60000300a00 */
[----:B------:R-:W-:Y:S10]  /*69280*/  @!UPT UIADD3 URZ, URZ, URZ, URZ ;  /* 0x0000003f3f3ff290 */ /* 0x000ff4000fffe03f */
[----:B------:R-:W-:Y:S01]  /*69290*/  STL.64 [R1+0x610], R16 ;  /* 0x0006101001007387 */ /* 0x000fe20000100a00 */
[----:B------:R0:W-:Y:S03]  /*692a0*/  STL.64 [R1+0x618], R18 ;  /* 0x0006181201007387 */ /* 0x0001e60000100a00 */
[----:B0-----:R-:W3:Y:S02]  /*692b0*/  LDL.LU.64 R18, [R1+0x6c68] ;  /* 0x006c680001127983 */ /* 0x001ee40000300a00 */
[----:B---3--:R-:W-:Y:S02]  /*692c0*/  HMMA.16816.F32 R24, R24, R18, R12 ;  /* 0x000000121818723c */ /* 0x008fe4000000180c */
[----:B------:R-:W2:Y:S01]  /*692d0*/  LDL.LU.64 R14, [R1+0x6c60] ;  /* 0x006c6000010e7983 */ /* 0x000ea20000300a00 */
[----:B------:R-:W2:Y:S02]  /*692e0*/  LDL.LU.64 R18, [R1+0x6c58] ;  /* 0x006c580001127983 */ /* 0x000ea40000300a00 */
[----:B------:R-:W2:Y:S11]  /*692f0*/  LDL.LU.64 R16, [R1+0x6c50] ;  /* 0x006c500001107983 */ /* 0x000eb60000300a00 */
[----:B------:R-:W-:Y:S07]  /*69300*/  @!UPT UIADD3 URZ, URZ, URZ, URZ ;  /* 0x0000003f3f3ff290 */ /* 0x000fee000fffe03f */
[----:B------:R0:W-:Y:S01]  /*69310*/  STL.64 [R1+0x240], R24 ;  /* 0x0002401801007387 */ /* 0x0001e20000100a00 */
[----:B------:R1:W-:Y:S03]  /*69320*/  STL.64 [R1+0x248], R26 ;  /* 0x0002481a01007387 */ /* 0x0003e60000100a00 */
[----:B0-----:R-:W3:Y:S01]  /*69330*/  LDL.LU R24, [R1+0x450] ;  /* 0x0004500001187983 */ /* 0x001ee20000300800 */
[----:B------:R-:W3:Y:S02]  /*69340*/  LDL.LU R25, [R1+0x454] ;  /* 0x0004540001197983 */ /* 0x000ee40000300800 */
[----:B-1----:R-:W3:Y:S02]  /*69350*/  LDL.LU R26, [R1+0x458] ;  /* 0x00045800011a7983 */ /* 0x002ee40000300800 */
[----:B------:R-:W3:Y:S01]  /*69360*/  LDL.LU R27, [R1+0x45c] ;  /* 0x00045c00011b7983 */ /* 0x000ee20000300800 */
[C---:B--2---:R-:W-:Y:S11]  /*69370*/  HMMA.16816.F32 R8, R16.reuse, R14, R8 ;  /* 0x0000000e1008723c */ /* 0x044ff60000001808 */
[----:B------:R-:W-:Y:S11]  /*69380*/  @!UPT UIADD3 URZ, URZ, URZ, URZ ;  /* 0x0000003f3f3ff290 */ /* 0x000ff6000fffe03f */
[----:B------:R-:W-:Y:S01]  /*69390*/  @!UPT UIADD3 URZ, URZ, URZ, URZ ;  /* 0x0000003f3f3ff290 */ /* 0x000fe2000fffe03f */
[----:B------:R-:W-:Y:S01]  /*693a0*/  STL.64 [R1+0x480], R8 ;  /* 0x0004800801007387 */ /* 0x000fe20000100a00 */
[----:B------:R0:W-:Y:S03]  /*693b0*/  STL.64 [R1+0x488], R10 ;  /* 0x0004880a01007387 */ /* 0x0001e60000100a00 */
[----:B0-----:R-:W2:Y:S01]  /*693c0*/  LDL.LU.64 R10, [R1+0x6c48] ;  /* 0x006c4800010a7983 */ /* 0x001ea20000300a00 */
[----:B------:R-:W2:Y:S02]  /*693d0*/  LDL.LU.64 R8, [R1+0x6c40] ;  /* 0x006c400001087983 */ /* 0x000ea40000300a00 */
[----:B------:R-:W-:Y:S02]  /*693e0*/  IMAD.MOV.U32 R13, RZ, RZ, R15 ;  /* 0x000000ffff0d7224 */ /* 0x000fe400078e000f */
[----:B------:R-:W3:Y:S01]  /*693f0*/  LDL.LU.64 R14, [R1+0x6c38] ;  /* 0x006c3800010e7983 */ /* 0x000ee20000300a00 */
[----:B------:R-:W4:Y:S02]  /*69400*/  LDL.LU R12, [R1+0x6c30] ;  /* 0x006c3000010c7983 */ /* 0x000f240000300800 */
[----:B------:R-:W-:Y:S01]  /*69410*/  STL [R1+0x6b68], R13 ;  /* 0x006b680d01007387 */ /* 0x000fe20000100800 */
[C---:B--2---:R-:W-:Y:S01]  /*69420*/  HMMA.16816.F32 R20, R16.reuse, R22, R8 ;  /* 0x000000161014723c */ /* 0x044fe20000001808 */
[----:B------:R-:W2:Y:S01]  /*69430*/  LDL.LU.64 R10, [R1+0x6c28] ;  /* 0x006c2800010a7983 */ /* 0x000ea20000300a00 */
[----:B------:R-:W2:Y:S11]  /*69440*/  LDL.LU.64 R8, [R1+0x6c20] ;  /* 0x006c200001087983 */ /* 0x000eb60000300a00 */
[----:B------:R-:W-:Y:S10]  /*69450*/  @!UPT UIADD3 URZ, URZ, URZ, URZ ;  /* 0x0000003f3f3ff290 */ /* 0x000ff4000fffe03f */
[----:B------:R0:W-:Y:S01]  /*69460*/  STL.64 [R1+0x470], R20 ;  /* 0x0004701401007387 */ /* 0x0001e20000100a00 */
[----:B------:R1:W-:Y:S03]  /*69470*/  STL.64 [R1+0x478], R22 ;  /* 0x0004781601007387 */ /* 0x0003e60000100a00 */
[----:B0-----:R-:W2:Y:S01]  /*69480*/  LDL.LU R20, [R1+0x730] ;  /* 0x0007300001147983 */ /* 0x001ea20000300800 */
[----:B------:R-:W2:Y:S02]  /*69490*/  LDL.LU R21, [R1+0x734] ;  /* 0x0007340001157983 */ /* 0x000ea40000300800 */
[----:B-1----:R-:W2:Y:S02]  /*694a0*/  LDL.LU R22, [R1+0x738] ;  /* 0x0007380001167983 */ /* 0x002ea40000300800 */
[----:B------:R-:W2:Y:S02]  /*694b0*/  LDL.LU R23, [R1+0x73c] ;  /* 0x00073c0001177983 */ /* 0x000ea40000300800 */
[----:B--2---:R0:W-:Y:S01]  /*694c0*/  STL.64 [R1+0x6b80], R22 ;  /* 0x006b801601007387 */ /* 0x0041e20000100a00 */
[----:B------:R-:W-:Y:S03]  /*694d0*/  STL.64 [R1+0x6b78], R20 ;  /* 0x006b781401007387 */ /* 0x000fe60000100a00 */
[----:B0-----:R-:W2:Y:S04]  /*694e0*/  LDL.64 R22, [R1+0x88] ;  /* 0x0000880001167983 */ /* 0x001ea80000100a00 */
[----:B--2---:R0:W-:Y:S04]  /*694f0*/  STL.64 [R1+0x6b90], R22 ;  /* 0x006b901601007387 */ /* 0x0041e80000100a00 */
[----:B0-----:R-:W2:Y:S04]  /*69500*/  LDL.64 R22, [R1+0x98] ;  /* 0x0000980001167983 */ /* 0x001ea80000100a00 */
[----:B--2---:R0:W-:Y:S04]  /*69510*/  STL.64 [R1+0x6ba8], R22 ;  /* 0x006ba81601007387 */ /* 0x0041e80000100a00 */
[----:B0-----:R-:W2:Y:S01]  /*69520*/  LDL.64 R22, [R1+0x8] ;  /* 0x0000080001167983 */ /* 0x001ea20000100a00 */
[C---:B---3--:R-:W-:Y:S08]  /*69530*/  HMMA.16816.F32 R24, R16.reuse, R14, R24 ;  /* 0x0000000e1018723c */ /* 0x048ff00000001818 */
[----:B--2---:R-:W-:Y:S01]  /*69540*/  HMMA.16816.F32 R8, R16, R22, R8 ;  /* 0x000000161008723c */ /* 0x004fe20000001808 */
[----:B------:R-:W-:-:S06]  /*69550*/  IMAD.MOV.U32 R13, RZ, RZ, R23 ;  /* 0x000000ffff0d7224 */ /* 0x000fcc00078e0017 */
[----:B------:R-:W-:Y:S02]  /*69560*/  IMAD.MOV.U32 R22, RZ, RZ, R6 ;  /* 0x000000ffff167224 */ /* 0x000fe400078e0006 */
[----:B------:R-:W-:Y:S11]  /*69570*/  IMAD.MOV.U32 R23, RZ, RZ, R5 ;  /* 0x000000ffff177224 */ /* 0x000ff600078e0005 */
[----:B------:R-:W-:Y:S03]  /*69580*/  @!UPT UIADD3 URZ, URZ, URZ, URZ ;  /* 0x0000003f3f3ff290 */ /* 0x000fe6000fffe03f */
[----:B------:R-:W-:Y:S01]  /*69590*/  STL.64 [R1+0x460], R8 ;  /* 0x0004600801007387 */ /* 0x000fe20000100a00 */
[----:B------:R0:W-:Y:S03]  /*695a0*/  STL.64 [R1+0x468], R10 ;  /* 0x0004680a01007387 */ /* 0x0001e60000100a00 */
[----:B0-----:R-:W2:Y:S01]  /*695b0*/  LDL.LU.64 R10, [R1+0x6c18] ;  /* 0x006c1800010a7983 */ /* 0x001ea20000300a00 */
[----:B------:R0:W-:Y:S02]  /*695c0*/  STL.64 [R1+0x6bc0], R22 ;  /* 0x006bc01601007387 */ /* 0x0001e40000100a00 */
[----:B------:R-:W-:Y:S02]  /*695d0*/  STL.64 [R1+0x450], R24 ;  /* 0x0004501801007387 */ /* 0x000fe40000100a00 */
[----:B------:R-:W-:Y:S02]  /*695e0*/  STL.64 [R1+0x458], R26 ;  /* 0x0004581a01007387 */ /* 0x000fe40000100a00 */
[----:B0-----:R-:W-:-:S02]  /*695f0*/  IMAD.MOV.U32 R22, RZ, RZ, R4 ;  /* 0x000000ffff167224 */ /* 0x001fc400078e0004 */
[----:B------:R-:W-:-:S05]  /*69600*/  IMAD.MOV.U32 R23, RZ, RZ, R3 ;  /* 0x000000ffff177224 */ /* 0x000fca00078e0003 */
[----:B------:R-:W-:Y:S01]  /*69610*/  STL.64 [R1+0x6bd8], R22 ;  /* 0x006bd81601007387 */ /* 0x000fe20000100a00 */
[----:B------:R-:W-:Y:S02]  /*69620*/  STL.64 [R1+0x6af8], R14 ;  /* 0x006af80e01007387 */ /* 0x000fe40000100a00 */
[----:B----4-:R0:W-:Y:S02]  /*69630*/  STL [R1+0x6af0], R12 ;  /* 0x006af00c01007387 */ /* 0x0101e40000100800 */
[----:B------:R1:W-:Y:S01]  /*69640*/  STL [R1+0x6b88], R13 ;  /* 0x006b880d01007387 */ /* 0x0003e20000100800 */
[----:B0-----:R-:W3:Y:S01]  /*69650*/  LDL.LU R12, [R1+0x740] ;  /* 0x00074000010c7983 */ /* 0x001ee20000300800 */
[----:B-1----:R-:W3:Y:S02]  /*69660*/  LDL.LU R13, [R1+0x744] ;  /* 0x00074400010d7983 */ /* 0x002ee40000300800 */
[----:B------:R-:W4:Y:S02]  /*69670*/  LDL.LU R14, [R1+0x748] ;  /* 0x00074800010e7983 */ /* 0x000f240000300800 */
[----:B------:R-:W4:Y:S01]  /*69680*/  LDL.LU R15, [R1+0x74c] ;  /* 0x00074c00010f7983 */ /* 0x000f220000300800 */
[----:B------:R-:W2:Y:S01]  /*69690*/  LDL.LU R24, [R1+0x430] ;  /* 0x0004300001187983 */ /* 0x000ea20000300800 */
[----:B------:R-:W2:Y:S02]  /*696a0*/  LDL.LU R25, [R1+0x434] ;  /* 0x0004340001197983 */ /* 0x000ea40000300800 */
[----:B------:R-:W2:Y:S02]  /*696b0*/  LDL.LU R26, [R1+0x438] ;  /* 0x00043800011a7983 */ /* 0x000ea40000300800 */
[----:B------:R-:W-:-:S02]  /*696c0*/  IMAD.MOV.U32 R22, RZ, RZ, R2 ;  /* 0x000000ffff167224 */ /* 0x000fc400078e0002 */
[----:B------:R-:W-:Y:S01]  /*696d0*/  IMAD.MOV.U32 R23, RZ, RZ, R0 ;  /* 0x000000ffff177224 */ /* 0x000fe200078e0000 */
[----:B------:R-:W2:Y:S01]  /*696e0*/  LDL.LU R27, [R1+0x43c] ;  /* 0x00043c00011b7983 */ /* 0x000ea20000300800 */
[----:B------:R-:W2:Y:S02]  /*696f0*/  LDL.LU R4, [R1+0x440] ;  /* 0x0004400001047983 */ /* 0x000ea40000300800 */
[----:B------:R-:W2:Y:S02]  /*69700*/  LDL.LU R5, [R1+0x444] ;  /* 0x0004440001057983 */ /* 0x000ea40000300800 */
[----:B------:R-:W2:Y:S01]  /*69710*/  LDL.LU R6, [R1+0x448] ;  /* 0x0004480001067983 */ /* 0x000ea20000300800 */
[----:B------:R-:W2:Y:S01]  /*69720*/  LDL.LU R7, [R1+0x44c] ;  /* 0x00044c0001077983 */ /* 0x000ea20000300800 */
[----:B------:R0:W-:Y:S03]  /*69730*/  STL.64 [R1+0x6bf0], R22 ;  /* 0x006bf01601007387 */ /* 0x0001e60000100a00 */
[----:B0-----:R-:W2:Y:S04]  /*69740*/  LDL.64 R22, [R1+0x38] ;  /* 0x0000380001167983 */ /* 0x001ea80000100a00 */
[----:B----4-:R-:W-:Y:S01]  /*69750*/  STL.64 [R1+0x6ba0], R14 ;  /* 0x006ba00e01007387 */ /* 0x010fe20000100a00 */
[----:B---3--:R0:W-:Y:S03]  /*69760*/  STL.64 [R1+0x6b98], R12 ;  /* 0x006b980c01007387 */ /* 0x0081e60000100a00 */
[----:B0-----:R-:W3:Y:S01]  /*69770*/  LDL.LU R12, [R1+0x750] ;  /* 0x00075000010c7983 */ /* 0x001ee20000300800 */
[----:B------:R-:W3:Y:S02]  /*69780*/  LDL.LU R13, [R1+0x754] ;  /* 0x00075400010d7983 */ /* 0x000ee40000300800 */
[----:B------:R-:W4:Y:S02]  /*69790*/  LDL.LU R14, [R1+0x758] ;  /* 0x00075800010e7983 */ /* 0x000f240000300800 */
[----:B------:R-:W4:Y:S02]  /*697a0*/  LDL.LU R15, [R1+0x75c] ;  /* 0x00075c00010f7983 */ /* 0x000f240000300800 */
        /* <DEDUP_REMOVED lines=11> */
[----:B------:R-:W4:Y:S01]  /*69860*/  LDL.LU R15, [R1+0x77c] ;  /* 0x00077c00010f7983 */ /* 0x000f220000300800 */
[C---:B--2---:R-:W-:Y:S01]  /*69870*/  HMMA.16816.F32 R4, R16.reuse, R10, R4 ;  /* 0x0000000a1004723c */ /* 0x044fe20000001804 */
[----:B----4-:R-:W-:Y:S01]  /*69880*/  STL.64 [R1+0x6be8], R14 ;  /* 0x006be80e01007387 */ /* 0x010fe20000100a00 */
[----:B---3--:R0:W-:Y:S03]  /*69890*/  STL.64 [R1+0x6be0], R12 ;  /* 0x006be00c01007387 */ /* 0x0081e60000100a00 */
        /* <DEDUP_REMOVED lines=9> */
[----:B------:R-:W2:Y:S02]  /*69930*/  LDL.LU R15, [R1+0x79c] ;  /* 0x00079c00010f7983 */ /* 0x000ea40000300800 */
[----:B------:R-:W-:Y:S01]  /*69940*/  STL.64 [R1+0x440], R4 ;  /* 0x0004400401007387 */ /* 0x000fe20000100a00 */
[----:B------:R0:W-:Y:S03]  /*69950*/  STL.64 [R1+0x448], R6 ;  /* 0x0004480601007387 */ /* 0x0001e60000100a00 */
[----:B0-----:R-:W3:Y:S01]  /*69960*/  LDL.LU.64 R6, [R1+0x6c10] ;  /* 0x006c100001067983 */ /* 0x001ee20000300a00 */
[----:B------:R-:W4:Y:S01]  /*69970*/  LDL.LU R4, [R1+0x6c08] ;  /* 0x006c080001047983 */ /* 0x000f220000300800 */
[C---:B---3--:R-:W-:Y:S11]  /*69980*/  HMMA.16816.F32 R24, R16.reuse, R6, R24 ;  /* 0x000000061018723c */ /* 0x048ff60000001818 */
[----:B------:R-:W-:Y:S11]  /*69990*/  @!UPT UIADD3 URZ, URZ, URZ, URZ ;  /* 0x0000003f3f3ff290 */ /* 0x000ff6000fffe03f */
[----:B------:R-:W-:Y:S01]  /*699a0*/  @!UPT UIADD3 URZ, URZ, URZ, URZ ;  /* 0x0000003f3f3ff290 */ /* 0x000fe2000fffe03f */
[----:B------:R-:W-:Y:S01]  /*699b0*/  STL.64 [R1+0x430], R24 ;  /* 0x0004301801007387 */ /* 0x000fe20000100a00 */
[----:B------:R-:W-:Y:S02]  /*699c0*/  STL.64 [R1+0x438], R26 ;  /* 0x0004381a01007387 */ /* 0x000fe40000100a00 */
[----:B----4-:R-:W0:Y:S02]  /*699d0*/  LDSM.16.MT88.4 R24, [R4+0x21000] ;  /* 0x021000000418783b */ /* 0x010e240000004200 */
[----:B0-----:R0:W-:Y:S02]  /*699e0*/  STL.64 [R1+0x6a18], R26 ;  /* 0x006a181a01007387 */ /* 0x0011e40000100a00 */
[----:B------:R1:W-:Y:S02]  /*699f0*/  STL.64 [R1+0x6a10], R24 ;  /* 0x006a101801007387 */ /* 0x0003e40000100a00 */
[----:B0-----:R-:W3:Y:S01]  /*69a00*/  LDL.64 R26, [R1+0x48] ;  /* 0x00004800011a7983 */ /* 0x001ee20000100a00 */
[----:B--2---:R-:W-:Y:S01]  /*69a10*/  HMMA.16816.F32 R12, R16, R22, R12 ;  /* 0x00000016100c723c */ /* 0x004fe2000000180c */
[----:B------:R-:W-:-:S02]  /*69a20*/  IMAD.MOV.U32 R2, RZ, RZ, R22 ;  /* 0x000000ffff027224 */ /* 0x000fc400078e0016 */
[----:B------:R-:W-:Y:S01]  /*69a30*/  IMAD.MOV.U32 R0, RZ, RZ, R23 ;  /* 0x000000ffff007224 */ /* 0x000fe200078e0017 */
[----:B---3--:R0:W-:Y:S01]  /*69a40*/  STL.64 [R1+0x6b60], R26 ;  /* 0x006b601a01007387 */ /* 0x0081e20000100a00 */
[----:B-1----:R-:W2:Y:S02]  /*69a50*/  LDL.LU R24, [R1+0x720] ;  /* 0x0007200001187983 */ /* 0x002ea40000300800 */
[----:B------:R-:W2:Y:S01]  /*69a60*/  LDL.LU R25, [R1+0x724] ;  /* 0x0007240001197983 */ /* 0x000ea20000300800 */
[----:B0-----:R-:W2:Y:S01]  /*69a70*/  LDL.LU R26, [R1+0x728] ;  /* 0x00072800011a7983 */ /* 0x001ea20000300800 */
[----:B------:R-:W2:Y:S11]  /*69a80*/  LDL.LU R27, [R1+0x72c] ;  /* 0x00072c00011b7983 */ /* 0x000eb60000300800 */
[----:B------:R-:W-:Y:S03]  /*69a90*/  @!UPT UIADD3 URZ, URZ, URZ, URZ ;  /* 0x0000003f3f3ff290 */ /* 0x000fe6000fffe03f */
[----:B------:R-:W-:Y:S02]  /*69aa0*/  STL.64 [R1+0x9b0], R12 ;  /* 0x0009b00c01007387 */ /* 0x000fe40000100a00 */
[----:B------:R0:W-:Y:S02]  /*69ab0*/  STL.64 [R1+0x9b8], R14 ;  /* 0x0009b80e01007387 */ /* 0x0001e40000100a00 */
[----:B0-----:R-:W3:Y:S01]  /*69ac0*/  LDL.LU.64 R14, [R1+0x6c00] ;  /* 0x006c0000010e7983 */ /* 0x001ee20000300a00 */
[----:B------:R-:W3:Y:S02]  /*69ad0*/  LDL.LU.64 R12, [R1+0x6bf8] ;  /* 0x006bf800010c7983 */ /* 0x000ee40000300a00 */
[----:B------:R-:W3:Y:S02]  /*69ae0*/  LDL.LU.64 R22, [R1+0x6bf0] ;  /* 0x006bf00001167983 */ /* 0x000ee40000300a00 */
[C---:B---3--:R-:W-:Y:S01]  /*69af0*/  HMMA.16816.F32 R20, R16.reuse, R22, R12 ;  /* 0x000000161014723c */ /* 0x048fe2000000180c */
[----:B------:R-:W3:Y:S01]  /*69b00*/  LDL.LU.64 R14, [R1+0x6be8] ;  /* 0x006be800010e7983 */ /* 0x000ee20000300a00 */
[----:B------:R-:W3:Y:S11]  /*69b10*/  LDL.LU.64 R12, [R1+0x6be0] ;  /* 0x006be000010c7983 */ /* 0x000ef60000300a00 */
[----:B------:R-:W-:Y:S10]  /*69b20*/  @!UPT UIADD3 URZ, URZ, URZ, URZ ;  /* 0x0000003f3f3ff290 */ /* 0x000ff4000fffe03f */
[----:B------:R-:W-:Y:S01]  /*69b30*/  STL.64 [R1+0x790], R20 ;  /* 0x0007901401007387 */ /* 0x000fe20000100a00 */
        /* <DEDUP_REMOVED lines=16> */
[C---:B---3--:R-:W-:Y:S01]  /*69c40*/  HMMA.16816.F32 R12, R16.reuse, R22, R12 ;  /* 0x00000016100c723c */ /* 0x048fe2000000180c */
[----:B------:R-:W-:Y:S02]  /*69c50*/  IMAD.MOV.U32 R5, RZ, RZ, R22 ;  /* 0x000000ffff057224 */ /* 0x000fe400078e0016 */
[----:B------:R-:W-:Y:S11]  /*69c60*/  IMAD.MOV.U32 R3, RZ, RZ, R23 ;  /* 0x000000ffff037224 */ /* 0x000ff600078e0017 */
[----:B------:R-:W-:Y:S09]  /*69c70*/  @!UPT UIADD3 URZ, URZ, URZ, URZ ;  /* 0x0000003f3f3ff290 */ /* 0x000ff2000fffe03f */
[----:B------:R-:W-:Y:S01]  /*69c80*/  STL.64 [R1+0x760], R12 ;  /* 0x0007600c01007387 */ /* 0x000fe20000100a00 */
[----:B------:R0:W-:Y:S03]  /*69c90*/  STL.64 [R1+0x768], R14 ;  /* 0x0007680e01007387 */ /* 0x0001e60000100a00 */
[----:B0-----:R-:W3:Y:S01]  /*69ca0*/  LDL.LU.64 R14, [R1+0x6ba0] ;  /* 0x006ba000010e7983 */ /* 0x001ee20000300a00 */
[----:B------:R-:W3:Y:S02]  /*69cb0*/  LDL.LU.64 R12, [R1+0x6b98] ;  /* 0x006b9800010c7983 */ /* 0x000ee40000300a00 */
[----:B------:R-:W3:Y:S02]  /*69cc0*/  LDL.LU.64 R22, [R1+0x6b90] ;  /* 0x006b900001167983 */ /* 0x000ee40000300a00 */
[----:B------:R0:W-:Y:S01]  /*69cd0*/  STL.64 [R1+0x6ad8], R6 ;  /* 0x006ad80601007387 */ /* 0x0001e20000100a00 */
[----:B------:R-:W-:Y:S04]  /*69ce0*/  STL.64 [R1+0x6ad0], R4 ;  /* 0x006ad00401007387 */ /* 0x000fe80000100a00 */
[----:B0-----:R-:W4:Y:S01]  /*69cf0*/  LDL.64 R6, [R1+0x78] ;  /* 0x0000780001067983 */ /* 0x001f220000100a00 */
[----:B---3--:R-:W-:Y:S01]  /*69d00*/  HMMA.16816.F32 R12, R16, R22, R12 ;  /* 0x00000016100c723c */ /* 0x008fe2000000180c */
[----:B------:R-:W-:-:S02]  /*69d10*/  IMAD.MOV.U32 R29, RZ, RZ, R22 ;  /* 0x000000ffff1d7224 */ /* 0x000fc400078e0016 */
[----:B------:R-:W-:Y:S11]  /*69d20*/  IMAD.MOV.U32 R28, RZ, RZ, R23 ;  /* 0x000000ffff1c7224 */ /* 0x000ff600078e0017 */
[----:B------:R-:W-:Y:S09]  /*69d30*/  @!UPT UIADD3 URZ, URZ, URZ, URZ ;  /* 0x0000003f3f3ff290 */ /* 0x000ff2000fffe03f */
[----:B------:R0:W-:Y:S01]  /*69d40*/  STL.64 [R1+0x750], R12 ;  /* 0x0007500c01007387 */ /* 0x0001e20000100a00 */
[----:B------:R-:W-:Y:S03]  /*69d50*/  STL.64 [R1+0x758], R14 ;  /* 0x0007580e01007387 */ /* 0x000fe60000100a00 */
[----:B0-----:R-:W3:Y:S01]  /*69d60*/  LDL.LU R13, [R1+0x6b88] ;  /* 0x006b8800010d7983 */ /* 0x001ee20000300800 */
[----:B------:R-:W4:Y:S02]  /*69d70*/  LDL.LU.64 R22, [R1+0x6b80] ;  /* 0x006b800001167983 */ /* 0x000f240000300a00 */
[----:B------:R-:W4:Y:S02]  /*69d80*/  LDL.LU.64 R20, [R1+0x6b78] ;  /* 0x006b780001147983 */ /* 0x000f240000300a00 */
[C---:B----4-:R-:W-:Y:S11]  /*69d90*/  HMMA.16816.F32 R20, R16.reuse, R6, R20 ;  /* 0x000000061014723c */ /* 0x050ff60000001814 */
[----:B------:R-:W-:Y:S11]  /*69da0*/  @!UPT UIADD3 URZ, URZ, URZ, URZ ;  /* 0x0000003f3f3ff290 */ /* 0x000ff6000fffe03f */
[----:B------:R-:W-:Y:S01]  /*69db0*/  @!UPT UIADD3 URZ, URZ, URZ, URZ ;  /* 0x0000003f3f3ff290 */ /* 0x000fe2000fffe03f */
[----:B------:R-:W-:Y:S01]  /*69dc0*/  STL.64 [R1+0x740], R20 ;  /* 0x0007401401007387 */ /* 0x000fe20000100a00 */
[----:B------:R0:W-:Y:S03]  /*69dd0*/  STL.64 [R1+0x748], R22 ;  /* 0x0007481601007387 */ /* 0x0001e60000100a00 */
[----:B0-----:R-:W2:Y:S01]  /*69de0*/  LDL.LU.64 R22, [R1+0x6b70] ;  /* 0x006b700001167983 */ /* 0x001ea20000300a00 */
[----:B------:R-:W-:Y:S02]  /*69df0*/  IMAD.MOV.U32 R9, RZ, RZ, R6 ;  /* 0x000000ffff097224 */ /* 0x000fe400078e0006 */
[----:B------:R-:W-:Y:S02]  /*69e00*/  IMAD.MOV.U32 R8, RZ, RZ, R7 ;  /* 0x000000ffff087224 */ /* 0x000fe400078e0007 */
[----:B------:R-:W-:Y:S03]  /*69e10*/  STL.64 [R1+0x6ae8], R10 ;  /* 0x006ae80a01007387 */ /* 0x000fe60000100a00 */
[----:B------:R0:W-:Y:S04]  /*69e20*/  STL.64 [R1+0x6ae0], R8 ;  /* 0x006ae00801007387 */ /* 0x0001e80000100a00 */
[----:B0-----:R-:W4:Y:S01]  /*69e30*/  LDL.LU R8, [R1+0x200] ;  /* 0x0002000001087983 */ /* 0x001f220000300800 */
[----:B--2---:R-:W-:Y:S11]  /*69e40*/  HMMA.16816.F32 R4, R16, R22, R24 ;  /* 0x000000161004723c */ /* 0x004ff60000001818 */
[----:B------:R-:W-:Y:S11]  /*69e50*/  @!UPT UIADD3 URZ, URZ, URZ, URZ ;  /* 0x0000003f3f3ff290 */ /* 0x000ff6000fffe03f */
[----:B------:R-:W-:Y:S01]  /*69e60*/  @!UPT UIADD3 URZ, URZ, URZ, URZ ;  /* 0x0000003f3f3ff290 */ /* 0x000fe2000fffe03f */
[----:B------:R-:W-:Y:S01]  /*69e70*/  STL.64 [R1+0x730], R4 ;  /* 0x0007300401007387 */ /* 0x000fe20000100a00 */
[----:B------:R-:W-:Y:S02]  /*69e80*/  STL.64 [R1+0x738], R6 ;  /* 0x0007380601007387 */ /* 0x000fe40000100a00 */
[----:B------:R-:W4:Y:S02]  /*69e90*/  LDL.LU R9, [R1+0x204] ;  /* 0x0002040001097983 */ /* 0x000f240000300800 */
[----:B------:R-:W2:Y:S01]  /*69ea0*/  LDL.LU R10, [R1+0x208] ;  /* 0x00020800010a7983 */ /* 0x000ea20000300800 */
[----:B------:R-:W2:Y:S01]  /*69eb0*/  LDL.LU R11, [R1+0x20c] ;  /* 0x00020c00010b7983 */ /* 0x000ea20000300800 */
[----:B------:R-:W2:Y:S02]  /*69ec0*/  LDL.LU R20, [R1+0x420] ;  /* 0x0004200001147983 */ /* 0x000ea40000300800 */
[----:B------:R-:W2:Y:S02]  /*69ed0*/  LDL.LU R21, [R1+0x424] ;  /* 0x0004240001157983 */ /* 0x000ea40000300800 */
[----:B------:R-:W2:Y:S01]  /*69ee0*/  LDL.LU R22, [R1+0x428] ;  /* 0x0004280001167983 */ /* 0x000ea20000300800 */
[----:B------:R-:W2:Y:S01]  /*69ef0*/  LDL.LU R23, [R1+0x42c] ;  /* 0x00042c0001177983 */ /* 0x000ea20000300800 */
[----:B------:R-:W3:Y:S02]  /*69f00*/  LDL.LU R24, [R1+0x710] ;  /* 0x0007100001187983 */ /* 0x000ee40000300800 */
[----:B------:R-:W3:Y:S02]  /*69f10*/  LDL.LU R25, [R1+0x714] ;  /* 0x0007140001197983 */ /* 0x000ee40000300800 */
[----:B------:R-:W3:Y:S01]  /*69f20*/  LDL.LU R26, [R1+0x718] ;  /* 0x00071800011a7983 */ /* 0x000ee20000300800 */
[----:B------:R-:W3:Y:S04]  /*69f30*/  LDL.LU R27, [R1+0x71c] ;  /* 0x00071c00011b7983 */ /* 0x000ee80000300800 */
[----:B--2---:R0:W-:Y:S01]  /*69f40*/  STL.64 [R1+0x6b58], R22 ;  /* 0x006b581601007387 */ /* 0x0041e20000100a00 */
[----:B------:R-:W-:Y:S03]  /*69f50*/  STL.64 [R1+0x6b50], R20 ;  /* 0x006b501401007387 */ /* 0x000fe60000100a00 */
[----:B0-----:R-:W2:Y:S01]  /*69f60*/  LDL.64 R22, [R1+0x58] ;  /* 0x0000580001167983 */ /* 0x001ea20000100a00 */
[----:B------:R-:W-:Y:S02]  /*69f70*/  STL.64 [R1+0x6b08], R10 ;  /* 0x006b080a01007387 */ /* 0x000fe40000100a00 */
[----:B----4-:R0:W-:Y:S02]  /*69f80*/  STL.64 [R1+0x6b00], R8 ;  /* 0x006b000801007387 */ /* 0x0101e40000100a00 */
[----:B------:R-:W4:Y:S02]  /*69f90*/  LDL R14, [R1+0x8] ;  /* 0x00000800010e7983 */ /* 0x000f240000100800 */
[----:B---3--:R-:W-:-:S02]  /*69fa0*/  IMAD.MOV.U32 R15, RZ, RZ, R13 ;  /* 0x000000ffff0f7224 */ /* 0x008fc400078e000d */
[----:B------:R-:W3:Y:S04]  /*69fb0*/  LDL.LU R13, [R1+0x6b68] ;  /* 0x006b6800010d7983 */ /* 0x000ee80000300800 */
[----:B----4-:R1:W-:Y:S01]  /*69fc0*/  STL.64 [R1+0x6b10], R14 ;  /* 0x006b100e01007387 */ /* 0x0103e20000100a00 */
[----:B0-----:R-:W4:Y:S02]  /*69fd0*/  LDL.LU R8, [R1+0x210] ;  /* 0x0002100001087983 */ /* 0x001f240000300800 */
[----:B------:R-:W4:Y:S02]  /*69fe0*/  LDL.LU R9, [R1+0x214] ;  /* 0x0002140001097983 */ /* 0x000f240000300800 */
[----:B------:R-:W2:Y:S01]  /*69ff0*/  LDL.LU R10, [R1+0x218] ;  /* 0x00021800010a7983 */ /* 0x000ea20000300800 */
[----:B------:R-:W2:Y:S04]  /*6a000*/  LDL.LU R11, [R1+0x21c] ;  /* 0x00021c00010b7983 */ /* 0x000ea80000300800 */
[----:B--2---:R-:W-:Y:S01]  /*6a010*/  STL.64 [R1+0x6b20], R10 ;  /* 0x006b200a01007387 */ /* 0x004fe20000100a00 */
[----:B----4-:R-:W-:Y:S02]  /*6a020*/  STL.64 [R1+0x6b18], R8 ;  /* 0x006b180801007387 */ /* 0x010fe40000100a00 */
[----:B-1----:R-:W2:Y:S02]  /*6a030*/  LDL R14, [R1+0x18] ;  /* 0x00001800010e7983 */ /* 0x002ea40000100800 */
[----:B------:R-:W2:Y:S01]  /*6a040*/  LDL R15, [R1+0x1c] ;  /* 0x00001c00010f7983 */ /* 0x000ea20000100800 */
[----:B------:R-:W-:Y:S01]  /*6a050*/  HMMA.16816.F32 R24, R16, R22, R24 ;  /* 0x000000161018723c */ /* 0x000fe20000001818 */
[----:B--2---:R0:W-:Y:S04]  /*6a060*/  STL.64 [R1+0x6b28], R14 ;  /* 0x006b280e01007387 */ /* 0x0041e80000100a00 */
[----:B0-----:R-:W2:Y:S01]  /*6a070*/  LDL R14, [R1+0x28] ;  /* 0x00002800010e7983 */ /* 0x001ea20000100800 */
[----:B------:R-:W4:Y:S02]  /*6a080*/  LDL.LU R8, [R1+0x220] ;  /* 0x0002200001087983 */ /* 0x000f240000300800 */
[----:B------:R-:W4:Y:S02]  /*6a090*/  LDL.LU R9, [R1+0x224] ;  /* 0x0002240001097983 */ /* 0x000f240000300800 */
[----:B------:R-:W2:Y:S01]  /*6a0a0*/  LDL.LU R10, [R1+0x228] ;  /* 0x00022800010a7983 */ /* 0x000ea20000300800 */
[----:B------:R-:W2:Y:S04]  /*6a0b0*/  LDL.LU R11, [R1+0x22c] ;  /* 0x00022c00010b7983 */ /* 0x000ea80000300800 */
[----:B--2---:R-:W-:Y:S01]  /*6a0c0*/  STL.64 [R1+0x6b38], R10 ;  /* 0x006b380a01007387 */ /* 0x004fe20000100a00 */
[----:B----4-:R0:W-:Y:S03]  /*6a0d0*/  STL.64 [R1+0x6b30], R8 ;  /* 0x006b300801007387 */ /* 0x0101e60000100a00 */
[----:B0-----:R-:W2:Y:S01]  /*6a0e0*/  LDL.LU R8, [R1+0x230] ;  /* 0x0002300001087983 */ /* 0x001ea20000300800 */
[----:B------:R-:W2:Y:S02]  /*6a0f0*/  LDL.LU R9, [R1+0x234] ;  /* 0x0002340001097983 */ /* 0x000ea40000300800 */
[----:B------:R-:W2:Y:S02]  /*6a100*/  LDL.LU R10, [R1+0x238] ;  /* 0x00023800010a7983 */ /* 0x000ea40000300800 */
[----:B------:R-:W2:Y:S01]  /*6a110*/  LDL.LU R11, [R1+0x23c] ;  /* 0x00023c00010b7983 */ /* 0x000ea20000300800 */
[----:B------:R-:W4:Y:S01]  /*6a120*/  LDL.LU R4, [R1+0x1f0] ;  /* 0x0001f00001047983 */ /* 0x000f220000300800 */
[----:B------:R-:W4:Y:S02]  /*6a130*/  LDL.LU R5, [R1+0x1f4] ;  /* 0x0001f40001057983 */ /* 0x000f240000300800 */
[----:B------:R-:W4:Y:S02]  /*6a140*/  LDL.LU R6, [R1+0x1f8] ;  /* 0x0001f80001067983 */ /* 0x000f240000300800 */
[----:B------:R-:W4:Y:S01]  /*6a150*/  LDL.LU R7, [R1+0x1fc] ;  /* 0x0001fc0001077983 */ /* 0x000f220000300800 */
[----:B------:R0:W-:Y:S01]  /*6a160*/  STL.64 [R1+0x720], R24 ;  /* 0x0007201801007387 */ /* 0x0001e20000100a00 */
[----:B------:R1:W-:Y:S02]  /*6a170*/  STL.64 [R1+0x728], R26 ;  /* 0x0007281a01007387 */ /* 0x0003e40000100a00 */
[----:B0-----:R-:W-:Y:S01]  /*6a180*/  IMAD.MOV.U32 R25, RZ, RZ, R22 ;  /* 0x000000ffff197224 */ /* 0x001fe200078e0016 */
[----:B-1----:R-:W2:Y:S01]  /*6a190*/  LDL.LU.64 R26, [R1+0x6b60] ;  /* 0x006b6000011a7983 */ /* 0x002ea20000300a00 */
[----:B------:R-:W-:-:S02]  /*6a1a0*/  IMAD.MOV.U32 R24, RZ, RZ, R23 ;  /* 0x000000ffff187224 */ /* 0x000fc400078e0017 */
[----:B------:R-:W2:Y:S02]  /*6a1b0*/  LDL.LU.64 R22, [R1+0x6b58] ;  /* 0x006b580001167983 */ /* 0x000ea40000300a00 */
[----:B------:R-:W2:Y:S02]  /*6a1c0*/  LDL.LU.64 R20, [R1+0x6b50] ;  /* 0x006b500001147983 */ /* 0x000ea40000300a00 */
[----:B--2---:R-:W-:Y:S01]  /*6a1d0*/  HMMA.16816.F32 R16, R16, R26, R20 ;  /* 0x0000001a1010723c */ /* 0x004fe20000001814 */
[----:B------:R-:W2:Y:S01]  /*6a1e0*/  LDL.LU.64 R22, [R1+0x6b48] ;  /* 0x006b480001167983 */ /* 0x000ea20000300a00 */
[----:B------:R-:W2:Y:S11]  /*6a1f0*/  LDL.LU.64 R20, [R1+0x6b40] ;  /* 0x006b400001147983 */ /* 0x000eb60000300a00 */
[----:B------:R-:W-:Y:S10]  /*6a200*/  @!UPT UIADD3 URZ, URZ, URZ, URZ ;  /* 0x0000003f3f3ff290 */ /* 0x000ff4000fffe03f */
[----:B------:R-:W-:Y:S01]  /*6a210*/  STL.64 [R1+0x420], R16 ;  /* 0x0004201001007387 */ /* 0x000fe20000100a00 */
[----:B------:R0:W-:Y:S03]  /*6a220*/  STL.64 [R1+0x428], R18 ;  /* 0x0004281201007387 */ /* 0x0001e60000100a00 */
[----:B0-----:R-:W2:Y:S01]  /*6a230*/  LDL.64 R18, [R1+0xc8] ;  /* 0x0000c80001127983 */ /* 0x001ea20000100a00 */
[----:B---3--:R-:W-:-:S03]  /*6a240*/  IMAD.MOV.U32 R15, RZ, RZ, R13 ;  /* 0x000000ffff0f7224 */ /* 0x008fc600078e000d */
[----:B--2---:R0:W-:Y:S02]  /*6a250*/  STL.64 [R1+0x6ab0], R18 ;  /* 0x006ab01201007387 */ /* 0x0041e40000100a00 */
[----:B0-----:R-:W-:Y:S02]  /*6a260*/  IMAD.MOV.U32 R18, RZ, RZ, R2 ;  /* 0x000000ffff127224 */ /* 0x001fe400078e0002 */
[----:B------:R-:W-:-:S05]  /*6a270*/  IMAD.MOV.U32 R19, RZ, RZ, R0 ;  /* 0x000000ffff137224 */ /* 0x000fca00078e0000 */
[----:B------:R0:W-:Y:S01]  /*6a280*/  STL.64 [R1+0x6ac8], R18 ;  /* 0x006ac81201007387 */ /* 0x0001e20000100a00 */
[----:B------:R-:W2:Y:S02]  /*6a290*/  LDL.LU R16, [R1+0x1e0] ;  /* 0x0001e00001107983 */ /* 0x000ea40000300800 */
[----:B------:R-:W2:Y:S01]  /*6a2a0*/  LDL.LU R17, [R1+0x1e4] ;  /* 0x0001e40001117983 */ /* 0x000ea20000300800 */
[----:B0-----:R-:W2:Y:S01]  /*6a2b0*/  LDL.LU R18, [R1+0x1e8] ;  /* 0x0001e80001127983 */ /* 0x001ea20000300800 */
[----:B------:R-:W2:Y:S02]  /*6a2c0*/  LDL.LU R19, [R1+0x1ec] ;  /* 0x0001ec0001137983 */ /* 0x000ea40000300800 */
[----:B------:R-:W-:Y:S02]  /*6a2d0*/  STL.64 [R1+0x6a30], R26 ;  /* 0x006a301a01007387 */ /* 0x000fe40000100a00 */
[----:B------:R0:W-:Y:S02]  /*6a2e0*/  STL.64 [R1+0x6aa8], R24 ;  /* 0x006aa81801007387 */ /* 0x0001e40000100a00 */
[----:B0-----:R-:W3:Y:S01]  /*6a2f0*/  LDL.LU R24, [R1+0x1c0] ;  /* 0x0001c00001187983 */ /* 0x001ee20000300800 */
[----:B------:R-:W3:Y:S02]  /*6a300*/  LDL.LU R25, [R1+0x1c4] ;  /* 0x0001c40001197983 */ /* 0x000ee40000300800 */
[----:B------:R-:W2:Y:S02]  /*6a310*/  LDL.LU R26, [R1+0x1c8] ;  /* 0x0001c800011a7983 */ /* 0x000ea40000300800 */
[----:B------:R-:W2:Y:S01]  /*6a320*/  LDL.LU R27, [R1+0x1cc] ;  /* 0x0001cc00011b7983 */ /* 0x000ea20000300800 */
[C---:B------:R-:W-:Y:S01]  /*6a330*/  HMMA.16816.F32 R12, R20.reuse, R14, R8 ;  /* 0x0000000e140c723c */ /* 0x040fe20000001808 */
[----:B--2---:R-:W-:Y:S01]  /*6a340*/  STL.64 [R1+0x6ac0], R26 ;  /* 0x006ac01a01007387 */ /* 0x004fe20000100a00 */
[----:B---3--:R0:W-:Y:S03]  /*6a350*/  STL.64 [R1+0x6ab8], R24 ;  /* 0x006ab81801007387 */ /* 0x0081e60000100a00 */
[----:B0-----:R-:W2:Y:S01]  /*6a360*/  LDL.LU R24, [R1+0x1d0] ;  /* 0x0001d00001187983 */ /* 0x001ea20000300800 */
[----:B------:R-:W2:Y:S02]  /*6a370*/  LDL.LU R25, [R1+0x1d4] ;  /* 0x0001d40001197983 */ /* 0x000ea40000300800 */
[----:B------:R-:W2:Y:S02]  /*6a380*/  LDL.LU R26, [R1+0x1d8] ;  /* 0x0001d800011a7983 */ /* 0x000ea40000300800 */
[----:B------:R-:W2:Y:S01]  /*6a390*/  LDL.LU R27, [R1+0x1dc] ;  /* 0x0001dc00011b7983 */ /* 0x000ea20000300800 */
[----:B------:R-:W3:Y:S01]  /*6a3a0*/  LDL.LU.64 R10, [R1+0x6b38] ;  /* 0x006b3800010a7983 */ /* 0x000ee20000300a00 */
[----:B------:R-:W3:Y:S11]  /*6a3b0*/  LDL.LU.64 R8, [R1+0x6b30] ;  /* 0x006b300001087983 */ /* 0x000ef60000300a00 */
[----:B------:R-:W-:Y:S02]  /*6a3c0*/  STL.64 [R1+0x230], R12 ;  /* 0x0002300c01007387 */ /* 0x000fe40000100a00 */
[----:B------:R0:W-:Y:S02]  /*6a3d0*/  STL.64 [R1+0x238], R14 ;  /* 0x0002380e01007387 */ /* 0x0001e40000100a00 */
        /* <DEDUP_REMOVED lines=14> */
[----:B0-----:R-:W3:Y:S01]  /*6a4c0*/  LDL.LU.64 R14, [R1+0x6af8] ;  /* 0x006af800010e7983 */ /* 0x001ee20000300a00 */
[----:B------:R-:W2:Y:S01]  /*6a4d0*/  LDL.LU R12, [R1+0x6af0] ;  /* 0x006af000010c7983 */ /* 0x000ea20000300800 */
[C---:B---3--:R-:W-:Y:S11]  /*6a4e0*/  HMMA.16816.F32 R8, R20.reuse, R14, R8 ;  /* 0x0000000e1408723c */ /* 0x048ff60000001808 */
[----:B------:R-:W-:Y:S11]  /*6a4f0*/  @!UPT UIADD3 URZ, URZ, URZ, URZ ;  /* 0x0000003f3f3ff290 */ /* 0x000ff6000fffe03f */
[----:B------:R-:W-:Y:S01]  /*6a500*/  @!UPT UIADD3 URZ, URZ, URZ, URZ ;  /* 0x0000003f3f3ff290 */ /* 0x000fe2000fffe03f */
[----:B------:R-:W-:Y:S01]  /*6a510*/  STL.64 [R1+0x200], R8 ;  /* 0x0002000801007387 */ /* 0x000fe20000100a00 */
[----:B------:R0:W-:Y:S03]  /*6a520*/  STL.64 [R1+0x208], R10 ;  /* 0x0002080a01007387 */ /* 0x0001e60000100a00 */
[----:B0-----:R-:W4:Y:S01]  /*6a530*/  LDL.LU.64 R10, [R1+0x6ae8] ;  /* 0x006ae800010a7983 */ /* 0x001f220000300a00 */
[----:B------:R-:W3:Y:S02]  /*6a540*/  LDL.LU.64 R8, [R1+0x6ae0] ;  /* 0x006ae00001087983 */ /* 0x000ee40000300a00 */
[----:B------:R0:W-:Y:S02]  /*6a550*/  STL.64 [R1+0x6a28], R14 ;  /* 0x006a280e01007387 */ /* 0x0001e40000100a00 */
[----:B--2---:R-:W-:Y:S01]  /*6a560*/  STL [R1+0x6a20], R12 ;  /* 0x006a200c01007387 */ /* 0x004fe20000100800 */
[----:B0-----:R-:W2:Y:S01]  /*6a570*/  LDL.64 R14, [R1+0xb8] ;  /* 0x0000b800010e7983 */ /* 0x001ea20000100a00 */
[C---:B----4-:R-:W-:Y:S11]  /*6a580*/  HMMA.16816.F32 R4, R20.reuse, R10, R4 ;  /* 0x0000000a1404723c */ /* 0x050ff60000001804 */
[----:B------:R-:W-:Y:S11]  /*6a590*/  @!UPT UIADD3 URZ, URZ, URZ, URZ ;  /* 0x0000003f3f3ff290 */ /* 0x000ff6000fffe03f */
[----:B------:R-:W-:Y:S01]  /*6a5a0*/  @!UPT UIADD3 URZ, URZ, URZ, URZ ;  /* 0x0000003f3f3ff290 */ /* 0x000fe2000fffe03f */
[----:B------:R-:W-:Y:S01]  /*6a5b0*/  STL.64 [R1+0x1f0], R4 ;  /* 0x0001f00401007387 */ /* 0x000fe20000100a00 */
[----:B------:R0:W-:Y:S03]  /*6a5c0*/  STL.64 [R1+0x1f8], R6 ;  /* 0x0001f80601007387 */ /* 0x0001e60000100a00 */
[----:B0-----:R-:W4:Y:S01]  /*6a5d0*/  LDL.LU.64 R6, [R1+0x6ad8] ;  /* 0x006ad80001067983 */ /* 0x001f220000300a00 */
[----:B------:R-:W2:Y:S01]  /*6a5e0*/  LDL.LU.64 R4, [R1+0x6ad0] ;  /* 0x006ad00001047983 */ /* 0x000ea20000300a00 */
[C---:B----4-:R-:W-:Y:S11]  /*6a5f0*/  HMMA.16816.F32 R16, R20.reuse, R6, R16 ;  /* 0x000000061410723c */ /* 0x050ff60000001810 */
[----:B------:R-:W-:Y:S11]  /*6a600*/  @!UPT UIADD3 URZ, URZ, URZ, URZ ;  /* 0x0000003f3f3ff290 */ /* 0x000ff6000fffe03f */
[----:B------:R-:W-:Y:S01]  /*6a610*/  @!UPT UIADD3 URZ, URZ, URZ, URZ ;  /* 0x0000003f3f3ff290 */ /* 0x000fe2000fffe03f */
[----:B------:R-:W-:Y:S01]  /*6a620*/  STL.64 [R1+0x1e0], R16 ;  /* 0x0001e01001007387 */ /* 0x000fe20000100a00 */
[----:B------:R0:W-:Y:S03]  /*6a630*/  STL.64 [R1+0x1e8], R18 ;  /* 0x0001e81201007387 */ /* 0x0001e60000100a00 */
[----:B0-----:R-:W4:Y:S01]  /*6a640*/  LDL.LU.64 R18, [R1+0x6ac8] ;  /* 0x006ac80001127983 */ /* 0x001f220000300a00 */
[----:B------:R-:W-:Y:S02]  /*6a650*/  STL [R1+0x69bc], R6 ;  /* 0x0069bc0601007387 */ /* 0x000fe40000100800 */
[----:B------:R-:W-:Y:S02]  /*6a660*/  STL [R1+0x69b8], R7 ;  /* 0x0069b80701007387 */ /* 0x000fe40000100800 */
[----:B--2---:R-:W-:Y:S01]  /*6a670*/  STL [R1+0x6aa0], R4 ;  /* 0x006aa00401007387 */ /* 0x004fe20000100800 */
[C---:B----4-:R-:W-:Y:S01]  /*6a680*/  HMMA.16816.F32 R16, R20.reuse, R18, R24 ;  /* 0x000000121410723c */ /* 0x050fe20000001818 */
[----:B------:R-:W2:Y:S01]  /*6a690*/  LDL.LU.64 R26, [R1+0x6ac0] ;  /* 0x006ac000011a7983 */ /* 0x000ea20000300a00 */
[----:B------:R-:W2:Y:S11]  /*6a6a0*/  LDL.LU.64 R24, [R1+0x6ab8] ;  /* 0x006ab80001187983 */ /* 0x000eb60000300a00 */
[----:B------:R-:W-:Y:S10]  /*6a6b0*/  @!UPT UIADD3 URZ, URZ, URZ, URZ ;  /* 0x0000003f3f3ff290 */ /* 0x000ff4000fffe03f */
[----:B------:R-:W-:Y:S01]  /*6a6c0*/  STL.64 [R1+0x1d0], R16 ;  /* 0x0001d01001007387 */ /* 0x000fe20000100a00 */
[----:B------:R0:W-:Y:S03]  /*6a6d0*/  STL.64 [R1+0x1d8], R18 ;  /* 0x0001d81201007387 */ /* 0x0001e60000100a00 */
[----:B0-----:R-:W2:Y:S02]  /*6a6e0*/  LDL.LU.64 R18, [R1+0x6ab0] ;  /* 0x006ab00001127983 */ /* 0x001ea40000300a00 */
[----:B--2---:R-:W-:Y:S01]  /*6a6f0*/  HMMA.16816.F32 R24, R20, R18, R24 ;  /* 0x000000121418723c */ /* 0x004fe20000001818 */
[----:B------:R-:W-:Y:S02]  /*6a700*/  IMAD.MOV.U32 R2, RZ, RZ, R18 ;  /* 0x000000ffff027224 */ /* 0x000fe400078e0012 */
[----:B------:R-:W-:Y:S11]  /*6a710*/  IMAD.MOV.U32 R0, RZ, RZ, R19 ;  /* 0x000000ffff007224 */ /* 0x000ff600078e0013 */
[----:B------:R-:W-:Y:S09]  /*6a720*/  @!UPT UIADD3 URZ, URZ, URZ, URZ ;  /* 0x0000003f3f3ff290 */ /* 0x000ff2000fffe03f */
[----:B------:R0:W-:Y:S01]  /*6a730*/  STL.64 [R1+0x1c0], R24 ;  /* 0x0001c01801007387 */ /* 0x0001e20000100a00 */
[----:B------:R-:W-:Y:S03]  /*6a740*/  STL.64 [R1+0x1c8], R26 ;  /* 0x0001c81a01007387 */ /* 0x000fe60000100a00 */
[----:B0-----:R-:W2:Y:S01]  /*6a750*/  LDL.LU.64 R24, [R1+0x6aa8] ;  /* 0x006aa80001187983 */ /* 0x001ea20000300a00 */
[----:B------:R-:W4:Y:S03]  /*6a760*/  LDL.64 R18, [R1+0x68] ;  /* 0x0000680001127983 */ /* 0x000f260000100a00 */
[----:B----4-:R3:W-:Y:S02]  /*6a770*/  STL.64 [R1+0x6a50], R18 ;  /* 0x006a501201007387 */ /* 0x0107e40000100a00 */
[----:B---3--:R-:W-:-:S02]  /*6a780*/  IMAD.MOV.U32 R18, RZ, RZ, R9 ;  /* 0x000000ffff127224 */ /* 0x008fc400078e0009 */
[----:B------:R-:W-:-:S05]  /*6a790*/  IMAD.MOV.U32 R19, RZ, RZ, R8 ;  /* 0x000000ffff137224 */ /* 0x000fca00078e0008 */
[----:B------:R0:W-:Y:S01]  /*6a7a0*/  STL.64 [R1+0x6a68], R18 ;  /* 0x006a681201007387 */ /* 0x0001e20000100a00 */
[----:B------:R-:W3:Y:S02]  /*6a7b0*/  LDL.LU R16, [R1+0x1b0] ;  /* 0x0001b00001107983 */ /* 0x000ee40000300800 */
[----:B------:R-:W3:Y:S01]  /*6a7c0*/  LDL.LU R17, [R1+0x1b4] ;  /* 0x0001b40001117983 */ /* 0x000ee20000300800 */
[----:B0-----:R-:W3:Y:S01]  /*6a7d0*/  LDL.LU R18, [R1+0x1b8] ;  /* 0x0001b80001127983 */ /* 0x001ee20000300800 */
[----:B------:R-:W3:Y:S02]  /*6a7e0*/  LDL.LU R19, [R1+0x1bc] ;  /* 0x0001bc0001137983 */ /* 0x000ee40000300800 */
[----:B------:R-:W-:Y:S02]  /*6a7f0*/  STL [R1+0x69c4], R0 ;  /* 0x0069c40001007387 */ /* 0x000fe40000100800 */
[----:B------:R-:W-:Y:S02]  /*6a800*/  STL [R1+0x69c0], R2 ;  /* 0x0069c00201007387 */ /* 0x000fe40000100800 */
[----:B------:R-:W-:-:S02]  /*6a810*/  IMAD.MOV.U32 R8, RZ, RZ, R14 ;  /* 0x000000ffff087224 */ /* 0x000fc400078e000e */
[----:B------:R-:W-:Y:S01]  /*6a820*/  IMAD.MOV.U32 R9, RZ, RZ, R15 ;  /* 0x000000ffff097224 */ /* 0x000fe200078e000f */
[----:B---3--:R-:W-:Y:S11]  /*6a830*/  HMMA.16816.F32 R16, R20, R14, R16 ;  /* 0x0000000e1410723c */ /* 0x008ff60000001810 */
[----:B------:R-:W-:Y:S11]  /*6a840*/  @!UPT UIADD3 URZ, URZ, URZ, URZ ;  /* 0x0000003f3f3ff290 */ /* 0x000ff6000fffe03f */
[----:B------:R-:W-:Y:S01]  /*6a850*/  @!UPT UIADD3 URZ, URZ, URZ, URZ ;  /* 0x0000003f3f3ff290 */ /* 0x000fe2000fffe03f */
[----:B------:R-:W-:Y:S01]  /*6a860*/  STL.64 [R1+0x1b0], R16 ;  /* 0x0001b01001007387 */ /* 0x000fe20000100a00 */
[----:B------:R0:W-:Y:S02]  /*6a870*/  STL.64 [R1+0x1b8], R18 ;  /* 0x0001b81201007387 */ /* 0x0001e40000100a00 */
[----:B------:R-:W3:Y:S02]  /*6a880*/  LDL.LU R12, [R1+0x150] ;  /* 0x00015000010c7983 */ /* 0x000ee40000300800 */
[----:B------:R-:W3:Y:S01]  /*6a890*/  LDL.LU R13, [R1+0x154] ;  /* 0x00015400010d7983 */ /* 0x000ee20000300800 */
[----:B------:R-:W4:Y:S01]  /*6a8a0*/  LDL.LU R14, [R1+0x158] ;  /* 0x00015800010e7983 */ /* 0x000f220000300800 */
[----:B------:R-:W4:Y:S02]  /*6a8b0*/  LDL.LU R15, [R1+0x15c] ;  /* 0x00015c00010f7983 */ /* 0x000f240000300800 */
[----:B0-----:R-:W-:Y:S02]  /*6a8c0*/  IMAD.MOV.U32 R18, RZ, RZ, R29 ;  /* 0x000000ffff127224 */ /* 0x001fe400078e001d */
[----:B------:R-:W-:-:S02]  /*6a8d0*/  IMAD.MOV.U32 R19, RZ, RZ, R28 ;  /* 0x000000ffff137224 */ /* 0x000fc400078e001c */
[----:B--2---:R-:W-:-:S03]  /*6a8e0*/  IMAD.MOV.U32 R26, RZ, RZ, R25 ;  /* 0x000000ffff1a7224 */ /* 0x004fc600078e0019 */
[----:B------:R0:W-:Y:S01]  /*6a8f0*/  STL.64 [R1+0x6a80], R18 ;  /* 0x006a801201007387 */ /* 0x0001e20000100a00 */
[----:B------:R-:W-:Y:S02]  /*6a900*/  IMAD.MOV.U32 R27, RZ, RZ, R24 ;  /* 0x000000ffff1b7224 */ /* 0x000fe400078e0018 */
[----:B0-----:R-:W-:Y:S02]  /*6a910*/  IMAD.MOV.U32 R18, RZ, RZ, R5 ;  /* 0x000000ffff127224 */ /* 0x001fe400078e0005 */
[----:B------:R-:W-:Y:S01]  /*6a920*/  IMAD.MOV.U32 R19, RZ, RZ, R3 ;  /* 0x000000ffff137224 */ /* 0x000fe200078e0003 */
[----:B----4-:R-:W-:Y:S01]  /*6a930*/  STL.64 [R1+0x6a40], R14 ;  /* 0x006a400e01007387 */ /* 0x010fe20000100a00 */
[----:B---3--:R-:W-:Y:S02]  /*6a940*/  STL.64 [R1+0x6a38], R12 ;  /* 0x006a380c01007387 */ /* 0x008fe40000100a00 */
[----:B------:R-:W2:Y:S02]  /*6a950*/  LDL.LU R4, [R1+0x1a0] ;  /* 0x0001a00001047983 */ /* 0x000ea40000300800 */
[----:B------:R-:W2:Y:S01]  /*6a960*/  LDL.LU R5, [R1+0x1a4] ;  /* 0x0001a40001057983 */ /* 0x000ea20000300800 */
[----:B------:R-:W2:Y:S01]  /*6a970*/  LDL.LU R6, [R1+0x1a8] ;  /* 0x0001a80001067983 */ /* 0x000ea20000300800 */
[----:B------:R-:W2:Y:S02]  /*6a980*/  LDL.LU R7, [R1+0x1ac] ;  /* 0x0001ac0001077983 */ /* 0x000ea40000300800 */
[----:B------:R0:W-:Y:S02]  /*6a990*/  STL.64 [R1+0x6a98], R18 ;  /* 0x006a981201007387 */ /* 0x0001e40000100a00 */
[----:B0-----:R-:W2:Y:S01]  /*6a9a0*/  LDL.64 R18, [R1+0xa8] ;  /* 0x0000a80001127983 */ /* 0x001ea20000100a00 */
[----:B------:R0:W-:Y:S02]  /*6a9b0*/  STL.64 [R1+0x6a48], R26 ;  /* 0x006a481a01007387 */ /* 0x0001e40000100a00 */
[----:B------:R-:W3:Y:S02]  /*6a9c0*/  LDL.LU R24, [R1+0x160] ;  /* 0x0001600001187983 */ /* 0x000ee40000300800 */
[----:B------:R-:W3:Y:S01]  /*6a9d0*/  LDL.LU R25, [R1+0x164] ;  /* 0x0001640001197983 */ /* 0x000ee20000300800 */
[----:B0-----:R-:W4:Y:S01]  /*6a9e0*/  LDL.LU R26, [R1+0x168] ;  /* 0x00016800011a7983 */ /* 0x001f220000300800 */
[----:B------:R-:W4:Y:S03]  /*6a9f0*/  LDL.LU R27, [R1+0x16c] ;  /* 0x00016c00011b7983 */ /* 0x000f260000300800 */
        /* <DEDUP_REMOVED lines=16> */
[----:B------:R-:W3:Y:S02]  /*6ab00*/  LDL.LU R26, [R1+0x198] ;  /* 0x00019800011a7983 */ /* 0x000ee40000300800 */
[----:B------:R-:W3:Y:S01]  /*6ab10*/  LDL.LU R27, [R1+0x19c] ;  /* 0x00019c00011b7983 */ /* 0x000ee20000300800 */
[----:B------:R-:W4:Y:S01]  /*6ab20*/  LDL.LU R12, [R1+0x5f0] ;  /* 0x0005f000010c7983 */ /* 0x000f220000300800 */
[----:B------:R-:W4:Y:S02]  /*6ab30*/  LDL.LU R13, [R1+0x5f4] ;  /* 0x0005f400010d7983 */ /* 0x000f240000300800 */
[----:B------:R-:W4:Y:S02]  /*6ab40*/  LDL.LU R14, [R1+0x5f8] ;  /* 0x0005f800010e7983 */ /* 0x000f240000300800 */
[----:B------:R-:W4:Y:S01]  /*6ab50*/  LDL.LU R15, [R1+0x5fc] ;  /* 0x0005fc00010f7983 */ /* 0x000f220000300800 */
[----:B------:R0:W-:Y:S01]  /*6ab60*/  STL.64 [R1+0x69d0], R10 ;  /* 0x0069d00a01007387 */ /* 0x0001e20000100a00 */
[----:B------:R-:W-:Y:S03]  /*6ab70*/  STL.64 [R1+0x69c8], R8 ;  /* 0x0069c80801007387 */ /* 0x000fe60000100a00 */
[----:B0-----:R-:W3:Y:S01]  /*6ab80*/  LDL.64 R10, [R1+0x8] ;  /* 0x00000800010a7983 */ /* 0x001ee20000100a00 */
[----:B--2---:R-:W-:Y:S03]  /*6ab90*/  HMMA.16816.F32 R4, R20, R18, R4 ;  /* 0x000000121404723c */ /* 0x004fe60000001804 */
[----:B---3--:R0:W-:Y:S04]  /*6aba0*/  STL.64 [R1+0x69e0], R10 ;  /* 0x0069e00a01007387 */ /* 0x0081e80000100a00 */
[----:B0-----:R-:W2:Y:S04]  /*6abb0*/  LDL.64 R10, [R1+0x18] ;  /* 0x00001800010a7983 */ /* 0x001ea80000100a00 */
[----:B--2---:R0:W-:Y:S04]  /*6abc0*/  STL.64 [R1+0x69f8], R10 ;  /* 0x0069f80a01007387 */ /* 0x0041e80000100a00 */
[----:B0-----:R-:W2:Y:S08]  /*6abd0*/  LDL.64 R10, [R1+0x28] ;  /* 0x00002800010a7983 */ /* 0x001eb00000100a00 */
[----:B------:R0:W-:Y:S02]  /*6abe0*/  STL.64 [R1+0x1a0], R4 ;  /* 0x0001a00401007387 */ /* 0x0001e40000100a00 */
[----:B------:R1:W-:Y:S01]  /*6abf0*/  STL.64 [R1+0x1a8], R6 ;  /* 0x0001a80601007387 */ /* 0x0003e20000100a00 */
[----:B0-----:R-:W3:Y:S01]  /*6ac00*/  LDL.LU R4, [R1+0x6aa0] ;  /* 0x006aa00001047983 */ /* 0x001ee20000300800 */
[----:B-1----:R-:W-:-:S02]  /*6ac10*/  IMAD.MOV.U32 R6, RZ, RZ, R18 ;  /* 0x000000ffff067224 */ /* 0x002fc400078e0012 */
[----:B------:R-:W-:Y:S02]  /*6ac20*/  IMAD.MOV.U32 R7, RZ, RZ, R19 ;  /* 0x000000ffff077224 */ /* 0x000fe400078e0013 */
[----:B------:R-:W2:Y:S02]  /*6ac30*/  LDL.LU.64 R18, [R1+0x6a98] ;  /* 0x006a980001127983 */ /* 0x000ea40000300a00 */
        /* <DEDUP_REMOVED lines=21> */
[C---:B--2---:R-:W-:Y:S01]  /*6ad90*/  HMMA.16816.F32 R24, R20.reuse, R18, R24 ;  /* 0x000000121418723c */ /* 0x044fe20000001818 */
[----:B------:R-:W-:Y:S02]  /*6ada0*/  IMAD.MOV.U32 R0, RZ, RZ, R18 ;  /* 0x000000ffff007224 */ /* 0x000fe400078e0012 */
[----:B------:R-:W-:Y:S02]  /*6adb0*/  IMAD.MOV.U32 R2, RZ, RZ, R19 ;  /* 0x000000ffff027224 */ /* 0x000fe400078e0013 */
[----:B---3--:R-:W0:Y:S11]  /*6adc0*/  LDSM.16.MT88.4 R16, [R4+0x21080] ;  /* 0x021080000410783b */ /* 0x008e360000004200 */
[----:B------:R-:W-:Y:S07]  /*6add0*/  @!UPT UIADD3 URZ, URZ, URZ, URZ ;  /* 0x0000003f3f3ff290 */ /* 0x000fee000fffe03f */
[----:B------:R-:W-:Y:S01]  /*6ade0*/  STL.64 [R1+0x160], R24 ;  /* 0x0001601801007387 */ /* 0x000fe20000100a00 */
[----:B------:R1:W-:Y:S03]  /*6adf0*/  STL.64 [R1+0x168], R26 ;  /* 0x0001681a01007387 */ /* 0x0003e60000100a00 */
[----:B-1----:R-:W4:Y:S04]  /*6ae00*/  LDL.LU.64 R26, [R1+0x6a48] ;  /* 0x006a4800011a7983 */ /* 0x002f280000300a00 */
[----:B0-----:R-:W-:Y:S01]  /*6ae10*/  STL [R1+0x68d4], R18 ;  /* 0x0068d41201007387 */ /* 0x001fe20000100800 */
[----:B------:R-:W-:Y:S02]  /*6ae20*/  STL [R1+0x68d0], R19 ;  /* 0x0068d01301007387 */ /* 0x000fe40000100800 */
        /* <DEDUP_REMOVED lines=11> */
[C---:B----4-:R-:W-:Y:S01]  /*6aee0*/  HMMA.16816.F32 R24, R20.reuse, R26, R12 ;  /* 0x0000001a1418723c */ /* 0x050fe2000000180c */
[----:B---3--:R-:W-:Y:S01]  /*6aef0*/  STL.64 [R1+0x6a08], R18 ;  /* 0x006a081201007387 */ /* 0x008fe20000100a00 */
[----:B--2---:R0:W-:Y:S03]  /*6af00*/  STL.64 [R1+0x6a00], R16 ;  /* 0x006a001001007387 */ /* 0x0041e60000100a00 */
        /* <DEDUP_REMOVED lines=9> */
[----:B---3--:R-:W-:Y:S02]  /*6afa0*/  HMMA.16816.F32 R20, R20, R26, R12 ;  /* 0x0000001a1414723c */ /* 0x008fe4000000180c */
[----:B------:R-:W3:Y:S01]  /*6afb0*/  LDL.LU.64 R14, [R1+0x6a28] ;  /* 0x006a2800010e7983 */ /* 0x000ee20000300a00 */
[----:B------:R-:W4:Y:S02]  /*6afc0*/  LDL.LU R12, [R1+0x6a20] ;  /* 0x006a2000010c7983 */ /* 0x000f240000300800 */
[----:B------:R-:W-:-:S02]  /*6afd0*/  IMAD.MOV.U32 R5, RZ, RZ, R27 ;  /* 0x000000ffff057224 */ /* 0x000fc400078e001b */
[----:B------:R-:W-:Y:S11]  /*6afe0*/  IMAD.MOV.U32 R13, RZ, RZ, R26 ;  /* 0x000000ffff0d7224 */ /* 0x000ff600078e001a */
[----:B------:R-:W-:Y:S05]  /*6aff0*/  @!UPT UIADD3 URZ, URZ, URZ, URZ ;  /* 0x0000003f3f3ff290 */ /* 0x000fea000fffe03f */
[----:B------:R0:W-:Y:S01]  /*6b000*/  STL.64 [R1+0x5f0], R20 ;  /* 0x0005f01401007387 */ /* 0x0001e20000100a00 */
[----:B------:R1:W-:Y:S02]  /*6b010*/  STL.64 [R1+0x5f8], R22 ;  /* 0x0005f81601007387 */ /* 0x0003e40000100a00 */
[----:B------:R-:W2:Y:S02]  /*6b020*/  LDL.LU.64 R26, [R1+0x6a18] ;  /* 0x006a1800011a7983 */ /* 0x000ea40000300a00 */
[----:B------:R-:W2:Y:S02]  /*6b030*/  LDL.LU.64 R24, [R1+0x6a10] ;  /* 0x006a100001187983 */ /* 0x000ea40000300a00 */
[----:B------:R-:W-:Y:S02]  /*6b040*/  IMAD.MOV.U32 R4, RZ, RZ, R10 ;  /* 0x000000ffff047224 */ /* 0x000fe400078e000a */
[----:B------:R-:W-:Y:S01]  /*6b050*/  IMAD.MOV.U32 R3, RZ, RZ, R11 ;  /* 0x000000ffff037224 */ /* 0x000fe200078e000b */
        /* <DEDUP_REMOVED lines=21> */
[C---:B--2---:R-:W-:Y:S11]  /*6b1b0*/  HMMA.16816.F32 R16, R24.reuse, R10, R16 ;  /* 0x0000000a1810723c */ /* 0x044ff60000001810 */
[----:B------:R-:W-:Y:S11]  /*6b1c0*/  @!UPT UIADD3 URZ, URZ, URZ, URZ ;  /* 0x0000003f3f3ff290 */ /* 0x000ff6000fffe03f */
[----:B------:R-:W-:Y:S01]  /*6b1d0*/  @!UPT UIADD3 URZ, URZ, URZ, URZ ;  /* 0x0000003f3f3ff290 */ /* 0x000fe2000fffe03f */
[----:B------:R0:W-:Y:S01]  /*6b1e0*/  STL.64 [R1+0x3f0], R16 ;  /* 0x0003f01001007387 */ /* 0x0001e20000100a00 */
[----:B------:R1:W-:Y:S03]  /*6b1f0*/  STL.64 [R1+0x3f8], R18 ;  /* 0x0003f81201007387 */ /* 0x0003e60000100a00 */
[----:B0-----:R-:W2:Y:S01]  /*6b200*/  LDL.LU.64 R16, [R1+0x69d8] ;  /* 0x0069d80001107983 */ /* 0x001ea20000300a00 */
[----:B-1----:R-:W-:Y:S02]  /*6b210*/  IMAD.MOV.U32 R18, RZ, RZ, R10 ;  /* 0x000000ffff127224 */ /* 0x002fe400078e000a */
[----:B------:R-:W-:Y:S02]  /*6b220*/  IMAD.MOV.U32 R19, RZ, RZ, R11 ;  /* 0x000000ffff137224 */ /* 0x000fe400078e000b */
[----:B------:R-:W3:Y:S01]  /*6b230*/  LDL.LU.64 R10, [R1+0x69d0] ;  /* 0x0069d000010a7983 */ /* 0x000ee20000300a00 */
[----:B------:R-:W3:Y:S02]  /*6b240*/  LDL.LU.64 R8, [R1+0x69c8] ;  /* 0x0069c80001087983 */ /* 0x000ee40000300a00 */
[----:B------:R0:W-:Y:S01]  /*6b250*/  STL.64 [R1+0x68e0], R18 ;  /* 0x0068e01201007387 */ /* 0x0001e20000100a00 */
[----:B--2---:R1:W-:Y:S01]  /*6b260*/  STL.64 [R1+0x68d8], R16 ;  /* 0x0068d81001007387 */ /* 0x0043e20000100a00 */
[----:B0-----:R-:W2:Y:S03]  /*6b270*/  LDL.64 R18, [R1+0x58] ;  /* 0x0000580001127983 */ /* 0x001ea60000100a00 */
[----:B--2---:R0:W-:Y:S01]  /*6b280*/  STL.64 [R1+0x68f8], R18 ;  /* 0x0068f81201007387 */ /* 0x0041e20000100a00 */
[----:B-1----:R-:W2:Y:S02]  /*6b290*/  LDL.LU R16, [R1+0x3e0] ;  /* 0x0003e00001107983 */ /* 0x002ea40000300800 */
[----:B------:R-:W2:Y:S01]  /*6b2a0*/  LDL.LU R17, [R1+0x3e4] ;  /* 0x0003e40001117983 */ /* 0x000ea20000300800 */
[----:B0-----:R-:W2:Y:S01]  /*6b2b0*/  LDL.LU R18, [R1+0x3e8] ;  /* 0x0003e80001127983 */ /* 0x001ea20000300800 */
[----:B------:R-:W2:Y:S01]  /*6b2c0*/  LDL.LU R19, [R1+0x3ec] ;  /* 0x0003ec0001137983 */ /* 0x000ea20000300800 */
[C---:B---3--:R-:W-:Y:S01]  /*6b2d0*/  HMMA.16816.F32 R20, R24.reuse, R10, R20 ;  /* 0x0000000a1814723c */ /* 0x048fe20000001814 */
[----:B------:R-:W-:Y:S01]  /*6b2e0*/  STL.64 [R1+0x6918], R14 ;  /* 0x0069180e01007387 */ /* 0x000fe20000100a00 */
[----:B----4-:R-:W-:Y:S06]  /*6b2f0*/  STL [R1+0x6910], R12 ;  /* 0x0069100c01007387 */ /* 0x010fec0000100800 */
[----:B--2---:R-:W-:Y:S11]  /*6b300*/  HMMA.16816.F32 R16, R24, R14, R16 ;  /* 0x0000000e1810723c */ /* 0x004ff60000001810 */
[----:B------:R-:W-:Y:S11]  /*6b310*/  @!UPT UIADD3 URZ, URZ, URZ, URZ ;  /* 0x0000003f3f3ff290 */ /* 0x000ff6000fffe03f */
[----:B------:R-:W-:Y:S01]  /*6b320*/  @!UPT UIADD3 URZ, URZ, URZ, URZ ;  /* 0x0000003f3f3ff290 */ /* 0x000fe2000fffe03f */
[----:B------:R-:W-:Y:S01]  /*6b330*/  STL.64 [R1+0x3e0], R16 ;  /* 0x0003e01001007387 */ /* 0x000fe20000100a00 */
[----:B------:R0:W-:Y:S02]  /*6b340*/  STL.64 [R1+0x3e8], R18 ;  /* 0x0003e81201007387 */ /* 0x0001e40000100a00 */
[----:B0-----:R-:W-:Y:S02]  /*6b350*/  IMAD.MOV.U32 R18, RZ, RZ, R0 ;  /* 0x000000ffff127224 */ /* 0x001fe400078e0000 */
[----:B------:R-:W-:Y:S01]  /*6b360*/  IMAD.MOV.U32 R19, RZ, RZ, R2 ;  /* 0x000000ffff137224 */ /* 0x000fe200078e0002 */
[----:B------:R-:W2:Y:S01]  /*6b370*/  LDL.LU R0, [R1+0x69c4] ;  /* 0x0069c40001007983 */ /* 0x000ea20000300800 */
[----:B------:R-:W-:Y:S02]  /*6b380*/  STL.64 [R1+0x3d0], R20 ;  /* 0x0003d01401007387 */ /* 0x000fe40000100a00 */
[----:B------:R-:W-:Y:S02]  /*6b390*/  STL.64 [R1+0x3d8], R22 ;  /* 0x0003d81601007387 */ /* 0x000fe40000100a00 */
[----:B------:R-:W3:Y:S01]  /*6b3a0*/  LDL.LU R2, [R1+0x69c0] ;  /* 0x0069c00001027983 */ /* 0x000ee20000300800 */
[----:B------:R0:W-:Y:S01]  /*6b3b0*/  STL.64 [R1+0x6920], R18 ;  /* 0x0069201201007387 */ /* 0x0001e20000100a00 */
[----:B------:R-:W4:Y:S02]  /*6b3c0*/  LDL.LU R16, [R1+0x6b0] ;  /* 0x0006b00001107983 */ /* 0x000f240000300800 */
[----:B------:R-:W4:Y:S01]  /*6b3d0*/  LDL.LU R17, [R1+0x6b4] ;  /* 0x0006b40001117983 */ /* 0x000f220000300800 */
[----:B0-----:R-:W2:Y:S01]  /*6b3e0*/  LDL.LU R18, [R1+0x6b8] ;  /* 0x0006b80001127983 */ /* 0x001ea20000300800 */
[----:B------:R-:W2:Y:S03]  /*6b3f0*/  LDL.LU R19, [R1+0x6bc] ;  /* 0x0006bc0001137983 */ /* 0x000ea60000300800 */
[----:B--2---:R-:W-:Y:S01]  /*6b400*/  STL.64 [R1+0x6930], R18 ;  /* 0x0069301201007387 */ /* 0x004fe20000100a00 */
[----:B----4-:R0:W-:Y:S03]  /*6b410*/  STL.64 [R1+0x6928], R16 ;  /* 0x0069281001007387 */ /* 0x0101e60000100a00 */
[----:B0-----:R-:W2:Y:S01]  /*6b420*/  LDL.LU R16, [R1+0x6c0] ;  /* 0x0006c00001107983 */ /* 0x001ea20000300800 */
[----:B------:R-:W2:Y:S02]  /*6b430*/  LDL.LU R17, [R1+0x6c4] ;  /* 0x0006c40001117983 */ /* 0x000ea40000300800 */
[----:B------:R-:W4:Y:S02]  /*6b440*/  LDL.LU R18, [R1+0x6c8] ;  /* 0x0006c80001127983 */ /* 0x000f240000300800 */
[----:B------:R-:W4:Y:S02]  /*6b450*/  LDL.LU R19, [R1+0x6cc] ;  /* 0x0006cc0001137983 */ /* 0x000f240000300800 */
[----:B----4-:R0:W-:Y:S01]  /*6b460*/  STL.64 [R1+0x6940], R18 ;  /* 0x0069401201007387 */ /* 0x0101e20000100a00 */
[----:B--2---:R-:W-:Y:S03]  /*6b470*/  STL.64 [R1+0x6938], R16 ;  /* 0x0069381001007387 */ /* 0x004fe60000100a00 */
[----:B0-----:R-:W2:Y:S04]  /*6b480*/  LDL.64 R18, [R1+0x98] ;  /* 0x0000980001127983 */ /* 0x001ea80000100a00 */
[----:B--2---:R0:W-:Y:S02]  /*6b490*/  STL.64 [R1+0x6958], R18 ;  /* 0x0069581201007387 */ /* 0x0041e40000100a00 */
[----:B0-----:R-:W-:-:S02]  /*6b4a0*/  IMAD.MOV.U32 R18, RZ, RZ, R6 ;  /* 0x000000ffff127224 */ /* 0x001fc400078e0006 */
[----:B------:R-:W-:Y:S01]  /*6b4b0*/  IMAD.MOV.U32 R19, RZ, RZ, R7 ;  /* 0x000000ffff137224 */ /* 0x000fe200078e0007 */
[----:B------:R-:W2:Y:S01]  /*6b4c0*/  LDL.LU R6, [R1+0x69bc] ;  /* 0x0069bc0001067983 */ /* 0x000ea20000300800 */
[----:B------:R-:W2:Y:S02]  /*6b4d0*/  LDL.LU R7, [R1+0x69b8] ;  /* 0x0069b80001077983 */ /* 0x000ea40000300800 */
[----:B------:R-:W4:Y:S02]  /*6b4e0*/  LDL.64 R22, [R1+0x38] ;  /* 0x0000380001167983 */ /* 0x000f240000100a00 */
[----:B----4-:R-:W-:Y:S01]  /*6b4f0*/  STL.64 [R1+0x69a8], R22 ;  /* 0x0069a81601007387 */ /* 0x010fe20000100a00 */
[----:B------:R0:W-:Y:S02]  /*6b500*/  STL.64 [R1+0x6970], R18 ;  /* 0x0069701201007387 */ /* 0x0001e40000100a00 */
[----:B------:R-:W4:Y:S02]  /*6b510*/  LDL.64 R14, [R1+0x78] ;  /* 0x00007800010e7983 */ /* 0x000f240000100a00 */
[----:B0-----:R-:W-:Y:S01]  /*6b520*/  IMAD.MOV.U32 R18, RZ, RZ, R8 ;  /* 0x000000ffff127224 */ /* 0x001fe200078e0008 */
[----:B----4-:R-:W-:Y:S01]  /*6b530*/  STL.64 [R1+0x6950], R14 ;  /* 0x0069500e01007387 */ /* 0x010fe20000100a00 */
[----:B------:R0:W-:Y:S02]  /*6b540*/  STL [R1+0x6948], R13 ;  /* 0x0069480d01007387 */ /* 0x0001e40000100800 */
[----:B------:R-:W4:Y:S01]  /*6b550*/  LDL.LU R12, [R1+0x6d0] ;  /* 0x0006d000010c7983 */ /* 0x000f220000300800 */
[----:B0-----:R-:W4:Y:S01]  /*6b560*/  LDL.LU R13, [R1+0x6d4] ;  /* 0x0006d400010d7983 */ /* 0x001f220000300800 */
[----:B------:R-:W2:Y:S02]  /*6b570*/  LDL.LU R14, [R1+0x6d8] ;  /* 0x0006d800010e7983 */ /* 0x000ea40000300800 */
[----:B------:R-:W2:Y:S02]  /*6b580*/  LDL.LU R15, [R1+0x6dc] ;  /* 0x0006dc00010f7983 */ /* 0x000ea40000300800 */
[----:B------:R-:W4:Y:S01]  /*6b590*/  LDL.LU R20, [R1+0x3c0] ;  /* 0x0003c00001147983 */ /* 0x000f220000300800 */
[----:B------:R-:W4:Y:S01]  /*6b5a0*/  LDL.LU R21, [R1+0x3c4] ;  /* 0x0003c40001157983 */ /* 0x000f220000300800 */
[----:B------:R-:W-:-:S02]  /*6b5b0*/  IMAD.MOV.U32 R19, RZ, RZ, R9 ;  /* 0x000000ffff137224 */ /* 0x000fc400078e0009 */
[----:B------:R-:W4:Y:S02]  /*6b5c0*/  LDL.LU R22, [R1+0x3c8] ;  /* 0x0003c80001167983 */ /* 0x000f240000300800 */
[----:B------:R-:W4:Y:S01]  /*6b5d0*/  LDL.LU R23, [R1+0x3cc] ;  /* 0x0003cc0001177983 */ /* 0x000f220000300800 */
[----:B------:R-:W4:Y:S01]  /*6b5e0*/  LDL.LU R8, [R1+0x69b4] ;  /* 0x0069b40001087983 */ /* 0x000f220000300800 */
[----:B------:R-:W4:Y:S02]  /*6b5f0*/  LDL.LU R9, [R1+0x69b0] ;  /* 0x0069b00001097983 */ /* 0x000f240000300800 */
[----:B------:R3:W-:Y:S02]  /*6b600*/  STL.64 [R1+0x6988], R18 ;  /* 0x0069881201007387 */ /* 0x0007e40000100a00 */
[----:B---3--:R-:W-:Y:S02]  /*6b610*/  IMAD.MOV.U32 R18, RZ, RZ, R2 ;  /* 0x000000ffff127224 */ /* 0x008fe400078e0002 */
[----:B------:R-:W-:-:S05]  /*6b620*/  IMAD.MOV.U32 R19, RZ, RZ, R0 ;  /* 0x000000ffff137224 */ /* 0x000fca00078e0000 */
[----:B------:R0:W-:Y:S01]  /*6b630*/  STL.64 [R1+0x69a0], R18 ;  /* 0x0069a01201007387 */ /* 0x0001e20000100a00 */
[----:B------:R-:W3:Y:S02]  /*6b640*/  LDL.LU R16, [R1+0x3b0] ;  /* 0x0003b00001107983 */ /* 0x000ee40000300800 */
[----:B------:R-:W3:Y:S01]  /*6b650*/  LDL.LU R17, [R1+0x3b4] ;  /* 0x0003b40001117983 */ /* 0x000ee20000300800 */
[----:B0-----:R-:W3:Y:S01]  /*6b660*/  LDL.LU R18, [R1+0x3b8] ;  /* 0x0003b80001127983 */ /* 0x001ee20000300800 */
[----:B------:R-:W3:Y:S03]  /*6b670*/  LDL.LU R19, [R1+0x3bc] ;  /* 0x0003bc0001137983 */ /* 0x000ee60000300800 */
[----:B--2---:R-:W-:Y:S01]  /*6b680*/  STL.64 [R1+0x6968], R14 ;  /* 0x0069680e01007387 */ /* 0x004fe20000100a00 */
[----:B----4-:R0:W-:Y:S03]  /*6b690*/  STL.64 [R1+0x6960], R12 ;  /* 0x0069600c01007387 */ /* 0x0101e60000100a00 */
[----:B0-----:R-:W2:Y:S01]  /*6b6a0*/  LDL.LU R12, [R1+0x6e0] ;  /* 0x0006e000010c7983 */ /* 0x001ea20000300800 */
[----:B------:R-:W2:Y:S02]  /*6b6b0*/  LDL.LU R13, [R1+0x6e4] ;  /* 0x0006e400010d7983 */ /* 0x000ea40000300800 */
[----:B------:R-:W4:Y:S02]  /*6b6c0*/  LDL.LU R14, [R1+0x6e8] ;  /* 0x0006e800010e7983 */ /* 0x000f240000300800 */
[----:B------:R-:W4:Y:S01]  /*6b6d0*/  LDL.LU R15, [R1+0x6ec] ;  /* 0x0006ec00010f7983 */ /* 0x000f220000300800 */
[C---:B------:R-:W-:Y:S01]  /*6b6e0*/  HMMA.16816.F32 R20, R24.reuse, R6, R20 ;  /* 0x000000061814723c */ /* 0x040fe20000001814 */
[----:B----4-:R-:W-:Y:S01]  /*6b6f0*/  STL.64 [R1+0x6980], R14 ;  /* 0x0069800e01007387 */ /* 0x010fe20000100a00 */
[----:B--2---:R0:W-:Y:S03]  /*6b700*/  STL.64 [R1+0x6978], R12 ;  /* 0x0069780c01007387 */ /* 0x0041e60000100a00 */
[----:B0-----:R-:W2:Y:S01]  /*6b710*/  LDL.LU R12, [R1+0x6f0] ;  /* 0x0006f000010c7983 */ /* 0x001ea20000300800 */
[----:B------:R-:W2:Y:S02]  /*6b720*/  LDL.LU R13, [R1+0x6f4] ;  /* 0x0006f400010d7983 */ /* 0x000ea40000300800 */
[----:B------:R-:W4:Y:S02]  /*6b730*/  LDL.LU R14, [R1+0x6f8] ;  /* 0x0006f800010e7983 */ /* 0x000f240000300800 */
[----:B------:R-:W4:Y:S02]  /*6b740*/  LDL.LU R15, [R1+0x6fc] ;  /* 0x0006fc00010f7983 */ /* 0x000f240000300800 */
[----:B----4-:R-:W-:Y:S01]  /*6b750*/  STL.64 [R1+0x6998], R14 ;  /* 0x0069980e01007387 */ /* 0x010fe20000100a00 */
[----:B--2---:R0:W-:Y:S03]  /*6b760*/  STL.64 [R1+0x6990], R12 ;  /* 0x0069900c01007387 */ /* 0x0041e60000100a00 */
[----:B0-----:R-:W2:Y:S01]  /*6b770*/  LDL.LU R12, [R1+0x700] ;  /* 0x00070000010c7983 */ /* 0x001ea20000300800 */
[----:B------:R-:W2:Y:S02]  /*6b780*/  LDL.LU R13, [R1+0x704] ;  /* 0x00070400010d7983 */ /* 0x000ea40000300800 */
[----:B------:R-:W2:Y:S02]  /*6b790*/  LDL.LU R14, [R1+0x708] ;  /* 0x00070800010e7983 */ /* 0x000ea40000300800 */
[----:B------:R-:W2:Y:S01]  /*6b7a0*/  LDL.LU R15, [R1+0x70c] ;  /* 0x00070c00010f7983 */ /* 0x000ea20000300800 */
[----:B------:R0:W-:Y:S04]  /*6b7b0*/  STL.64 [R1+0x6878], R10 ;  /* 0x0068780a01007387 */ /* 0x0001e80000100a00 */
[----:B0-----:R-:W4:Y:S01]  /*6b7c0*/  LDL R11, [R1+0x22b8] ;  /* 0x0022b800010b7983 */ /* 0x001f220000100800 */
[----:B------:R-:W-:Y:S02]  /*6b7d0*/  STL.64 [R1+0x6870], R8 ;  /* 0x0068700801007387 */ /* 0x000fe40000100a00 */
[----:B------:R-:W-:Y:S02]  /*6b7e0*/  STL.64 [R1+0x3c0], R20 ;  /* 0x0003c01401007387 */ /* 0x000fe40000100a00 */
[----:B------:R0:W-:Y:S02]  /*6b7f0*/  STL.64 [R1+0x3c8], R22 ;  /* 0x0003c81601007387 */ /* 0x0001e40000100a00 */
[----:B0-----:R-:W3:Y:S02]  /*6b800*/  LDL.LU.64 R22, [R1+0x69a8] ;  /* 0x0069a80001167983 */ /* 0x001ee40000300a00 */
[----:B---3--:R-:W-:Y:S01]  /*6b810*/  HMMA.16816.F32 R16, R24, R22, R16 ;  /* 0x000000161810723c */ /* 0x008fe20000001810 */
[----:B------:R-:W-:-:S02]  /*6b820*/  IMAD.MOV.U32 R9, RZ, RZ, R22 ;  /* 0x000000ffff097224 */ /* 0x000fc400078e0016 */
[----:B------:R-:W-:Y:S02]  /*6b830*/  IMAD.MOV.U32 R8, RZ, RZ, R23 ;  /* 0x000000ffff087224 */ /* 0x000fe400078e0017 */
[----:B----4-:R-:W0:Y:S11]  /*6b840*/  LDSM.16.MT88.4 R20, [R11+0x21000] ;  /* 0x021000000b14783b */ /* 0x010e360000004200 */
[----:B------:R-:W-:Y:S07]  /*6b850*/  @!UPT UIADD3 URZ, URZ, URZ, URZ ;  /* 0x0000003f3f3ff290 */ /* 0x000fee000fffe03f */
[----:B------:R-:W-:Y:S01]  /*6b860*/  STL.64 [R1+0x3b0], R16 ;  /* 0x0003b01001007387 */ /* 0x000fe20000100a00 */
[----:B------:R1:W-:Y:S03]  /*6b870*/  STL.64 [R1+0x3b8], R18 ;  /* 0x0003b81201007387 */ /* 0x0003e60000100a00 */
[----:B-1----:R-:W2:Y:S01]  /*6b880*/  LDL.LU.64 R18, [R1+0x69a0] ;  /* 0x0069a00001127983 */ /* 0x002ea20000300a00 */
[----:B------:R-:W-:Y:S02]  /*6b890*/  STL [R1+0x68f0], R11 ;  /* 0x0068f00b01007387 */ /* 0x000fe40000100800 */
[----:B------:R1:W-:Y:S02]  /*6b8a0*/  STL.64 [R1+0x68e8], R8 ;  /* 0x0068e80801007387 */ /* 0x0003e40000100a00 */
[----:B-1----:R-:W3:Y:S01]  /*6b8b0*/  LDL.LU R8, [R1+0x690] ;  /* 0x0006900001087983 */ /* 0x002ee20000300800 */
[----:B------:R-:W3:Y:S02]  /*6b8c0*/  LDL.LU R9, [R1+0x694] ;  /* 0x0006940001097983 */ /* 0x000ee40000300800 */
[----:B------:R-:W4:Y:S02]  /*6b8d0*/  LDL.LU R10, [R1+0x698] ;  /* 0x00069800010a7983 */ /* 0x000f240000300800 */
[----:B------:R-:W4:Y:S01]  /*6b8e0*/  LDL.LU R11, [R1+0x69c] ;  /* 0x00069c00010b7983 */ /* 0x000f220000300800 */
[C---:B--2---:R-:W-:Y:S01]  /*6b8f0*/  HMMA.16816.F32 R16, R24.reuse, R18, R12 ;  /* 0x000000121810723c */ /* 0x044fe2000000180c */
[----:B----4-:R-:W-:Y:S01]  /*6b900*/  STL.64 [R1+0x6908], R10 ;  /* 0x0069080a01007387 */ /* 0x010fe20000100a00 */
[----:B---3--:R1:W-:Y:S03]  /*6b910*/  STL.64 [R1+0x6900], R8 ;  /* 0x0069000801007387 */ /* 0x0083e60000100a00 */
[----:B-1----:R-:W2:Y:S01]  /*6b920*/  LDL.LU R8, [R1+0x6a0] ;  /* 0x0006a00001087983 */ /* 0x002ea20000300800 */
[----:B------:R-:W2:Y:S02]  /*6b930*/  LDL.LU R9, [R1+0x6a4] ;  /* 0x0006a40001097983 */ /* 0x000ea40000300800 */
[----:B------:R-:W2:Y:S02]  /*6b940*/  LDL.LU R10, [R1+0x6a8] ;  /* 0x0006a800010a7983 */ /* 0x000ea40000300800 */
[----:B------:R-:W2:Y:S01]  /*6b950*/  LDL.LU R11, [R1+0x6ac] ;  /* 0x0006ac00010b7983 */ /* 0x000ea20000300800 */
[----:B0-----:R0:W-:Y:S01]  /*6b960*/  STL.64 [R1+0x6790], R22 ;  /* 0x0067901601007387 */ /* 0x0011e20000100a00 */
[----:B------:R-:W-:Y:S03]  /*6b970*/  STL.64 [R1+0x6788], R20 ;  /* 0x0067881401007387 */ /* 0x000fe60000100a00 */
[----:B0-----:R-:W3:Y:S01]  /*6b980*/  LDL.64 R22, [R1+0x88] ;  /* 0x0000880001167983 */ /* 0x001ee20000100a00 */
[----:B------:R-:W4:Y:S02]  /*6b990*/  LDL.LU.64 R14, [R1+0x6998] ;  /* 0x00699800010e7983 */ /* 0x000f240000300a00 */
[----:B------:R-:W4:Y:S05]  /*6b9a0*/  LDL.LU.64 R12, [R1+0x6990] ;  /* 0x00699000010c7983 */ /* 0x000f2a0000300a00 */
[----:B------:R-:W-:Y:S01]  /*6b9b0*/  STL.64 [R1+0x710], R16 ;  /* 0x0007101001007387 */ /* 0x000fe20000100a00 */
[----:B------:R0:W-:Y:S04]  /*6b9c0*/  STL.64 [R1+0x718], R18 ;  /* 0x0007181201007387 */ /* 0x0001e80000100a00 */
        /* <DEDUP_REMOVED lines=22> */
[----:B------:R-:W2:Y:S02]  /*6bb30*/  LDL.LU R13, [R1+0x6948] ;  /* 0x00694800010d7983 */ /* 0x000ea40000300800 */
[----:B------:R-:W3:Y:S02]  /*6bb40*/  LDL.LU.64 R18, [R1+0x6940] ;  /* 0x0069400001127983 */ /* 0x000ee40000300a00 */
[----:B------:R-:W3:Y:S02]  /*6bb50*/  LDL.LU.64 R16, [R1+0x6938] ;  /* 0x0069380001107983 */ /* 0x000ee40000300a00 */
[C---:B---3--:R-:W-:Y:S11]  /*6bb60*/  HMMA.16816.F32 R16, R24.reuse, R22, R16 ;  /* 0x000000161810723c */ /* 0x048ff60000001810 */
[----:B------:R-:W-:Y:S11]  /*6bb70*/  @!UPT UIADD3 URZ, URZ, URZ, URZ ;  /* 0x0000003f3f3ff290 */ /* 0x000ff6000fffe03f */
[----:B------:R-:W-:Y:S01]  /*6bb80*/  @!UPT UIADD3 URZ, URZ, URZ, URZ ;  /* 0x0000003f3f3ff290 */ /* 0x000fe2000fffe03f */
[----:B------:R-:W-:Y:S01]  /*6bb90*/  STL.64 [R1+0x6d0], R16 ;  /* 0x0006d01001007387 */ /* 0x000fe20000100a00 */
[----:B------:R0:W-:Y:S03]  /*6bba0*/  STL.64 [R1+0x6d8], R18 ;  /* 0x0006d81201007387 */ /* 0x0001e60000100a00 */
[----:B0-----:R-:W4:Y:S01]  /*6bbb0*/  LDL.LU.64 R18, [R1+0x6930] ;  /* 0x0069300001127983 */ /* 0x001f220000300a00 */
[----:B------:R-:W4:Y:S02]  /*6bbc0*/  LDL.LU.64 R16, [R1+0x6928] ;  /* 0x0069280001107983 */ /* 0x000f240000300a00 */
[----:B------:R-:W-:Y:S01]  /*6bbd0*/  STL.64 [R1+0x67e8], R22 ;  /* 0x0067e81601007387 */ /* 0x000fe20000100a00 */
[----:B----4-:R-:W-:Y:S11]  /*6bbe0*/  HMMA.16816.F32 R16, R24, R14, R16 ;  /* 0x0000000e1810723c */ /* 0x010ff60000001810 */
[----:B------:R-:W-:Y:S11]  /*6bbf0*/  @!UPT UIADD3 URZ, URZ, URZ, URZ ;  /* 0x0000003f3f3ff290 */ /* 0x000ff6000fffe03f */
[----:B------:R-:W-:Y:S01]  /*6bc00*/  @!UPT UIADD3 URZ, URZ, URZ, URZ ;  /* 0x0000003f3f3ff290 */ /* 0x000fe2000fffe03f */
[----:B------:R-:W-:Y:S01]  /*6bc10*/  STL.64 [R1+0x6c0], R16 ;  /* 0x0006c01001007387 */ /* 0x000fe20000100a00 */
[----:B------:R0:W-:Y:S03]  /*6bc20*/  STL.64 [R1+0x6c8], R18 ;  /* 0x0006c81201007387 */ /* 0x0001e60000100a00 */
[----:B0-----:R-:W3:Y:S01]  /*6bc30*/  LDL.LU.64 R18, [R1+0x6920] ;  /* 0x0069200001127983 */ /* 0x001ee20000300a00 */
[----:B--2---:R-:W-:Y:S02]  /*6bc40*/  IMAD.MOV.U32 R22, RZ, RZ, R13 ;  /* 0x000000ffff167224 */ /* 0x004fe400078e000d */
[----:B------:R-:W-:Y:S02]  /*6bc50*/  IMAD.MOV.U32 R23, RZ, RZ, R5 ;  /* 0x000000ffff177224 */ /* 0x000fe400078e0005 */
[----:B------:R-:W-:Y:S02]  /*6bc60*/  IMAD.MOV.U32 R13, RZ, RZ, R15 ;  /* 0x000000ffff0d7224 */ /* 0x000fe400078e000f */
[----:B------:R-:W-:-:S02]  /*6bc70*/  IMAD.MOV.U32 R5, RZ, RZ, R14 ;  /* 0x000000ffff057224 */ /* 0x000fc400078e000e */
[----:B------:R-:W2:Y:S01]  /*6bc80*/  LDL.LU.64 R14, [R1+0x6918] ;  /* 0x00691800010e7983 */ /* 0x000ea20000300a00 */
[----:B------:R-:W4:Y:S02]  /*6bc90*/  LDL.LU R12, [R1+0x6910] ;  /* 0x00691000010c7983 */ /* 0x000f240000300800 */
[----:B------:R-:W-:Y:S02]  /*6bca0*/  STL [R1+0x67e0], R13 ;  /* 0x0067e00d01007387 */ /* 0x000fe40000100800 */
[----:B------:R-:W-:Y:S01]  /*6bcb0*/  STL [R1+0x67dc], R5 ;  /* 0x0067dc0501007387 */ /* 0x000fe20000100800 */
[C---:B---3--:R-:W-:Y:S01]  /*6bcc0*/  HMMA.16816.F32 R16, R24.reuse, R18, R8 ;  /* 0x000000121810723c */ /* 0x048fe20000001808 */
[----:B------:R-:W3:Y:S01]  /*6bcd0*/  LDL.LU.64 R10, [R1+0x6908] ;  /* 0x00690800010a7983 */ /* 0x000ee20000300a00 */
[----:B------:R-:W3:Y:S11]  /*6bce0*/  LDL.LU.64 R8, [R1+0x6900] ;  /* 0x0069000001087983 */ /* 0x000ef60000300a00 */
[----:B------:R-:W-:Y:S10]  /*6bcf0*/  @!UPT UIADD3 URZ, URZ, URZ, URZ ;  /* 0x0000003f3f3ff290 */ /* 0x000ff4000fffe03f */
        /* <DEDUP_REMOVED lines=9> */
[----:B0-----:R-:W3:Y:S01]  /*6bd90*/  LDL.LU R11, [R1+0x68f0] ;  /* 0x0068f000010b7983 */ /* 0x001ee20000300800 */
[----:B------:R-:W3:Y:S02]  /*6bda0*/  LDL.LU.64 R8, [R1+0x68e8] ;  /* 0x0068e80001087983 */ /* 0x000ee40000300a00 */
[----:B------:R-:W3:Y:S02]  /*6bdb0*/  LDL.LU.64 R18, [R1+0x68e0] ;  /* 0x0068e00001127983 */ /* 0x000ee40000300a00 */
[----:B------:R-:W3:Y:S01]  /*6bdc0*/  LDL.LU.64 R16, [R1+0x68d8] ;  /* 0x0068d80001107983 */ /* 0x000ee20000300a00 */
[----:B--2---:R-:W-:Y:S01]  /*6bdd0*/  STL.64 [R1+0x6888], R14 ;  /* 0x0068880e01007387 */ /* 0x004fe20000100a00 */
[----:B----4-:R0:W-:Y:S03]  /*6bde0*/  STL.64 [R1+0x6880], R12 ;  /* 0x0068800c01007387 */ /* 0x0101e60000100a00 */
[----:B0-----:R-:W2:Y:S01]  /*6bdf0*/  LDL.LU R12, [R1+0x3a0] ;  /* 0x0003a000010c7983 */ /* 0x001ea20000300800 */
[----:B------:R-:W2:Y:S02]  /*6be00*/  LDL.LU R13, [R1+0x3a4] ;  /* 0x0003a400010d7983 */ /* 0x000ea40000300800 */
[----:B------:R-:W2:Y:S02]  /*6be10*/  LDL.LU R14, [R1+0x3a8] ;  /* 0x0003a800010e7983 */ /* 0x000ea40000300800 */
[----:B------:R-:W2:Y:S01]  /*6be20*/  LDL.LU R15, [R1+0x3ac] ;  /* 0x0003ac00010f7983 */ /* 0x000ea20000300800 */
[----:B------:R-:W-:Y:S01]  /*6be30*/  STL.64 [R1+0x6868], R6 ;  /* 0x0068680601007387 */ /* 0x000fe20000100a00 */
[----:B------:R-:W-:Y:S02]  /*6be40*/  STL [R1+0x6860], R5 ;  /* 0x0068600501007387 */ /* 0x000fe40000100800 */
[----:B------:R-:W4:Y:S01]  /*6be50*/  LDL.LU R20, [R1+0x540] ;  /* 0x0005400001147983 */ /* 0x000f220000300800 */
[----:B--2---:R-:W-:Y:S01]  /*6be60*/  HMMA.16816.F32 R12, R24, R22, R12 ;  /* 0x00000016180c723c */ /* 0x004fe2000000180c */
[----:B---3--:R-:W0:Y:S11]  /*6be70*/  LDSM.16.MT88.4 R24, [R11+0x21080] ;  /* 0x021080000b18783b */ /* 0x008e360000004200 */
[----:B------:R-:W-:Y:S11]  /*6be80*/  @!UPT UIADD3 URZ, URZ, URZ, URZ ;  /* 0x0000003f3f3ff290 */ /* 0x000ff6000fffe03f */
[----:B------:R-:W-:Y:S01]  /*6be90*/  STL.64 [R1+0x3a0], R12 ;  /* 0x0003a00c01007387 */ /* 0x000fe20000100a00 */
[----:B------:R-:W-:Y:S02]  /*6bea0*/  STL.64 [R1+0x3a8], R14 ;  /* 0x0003a80e01007387 */ /* 0x000fe40000100a00 */
[----:B------:R-:W4:Y:S02]  /*6beb0*/  LDL.LU R21, [R1+0x544] ;  /* 0x0005440001157983 */ /* 0x000f240000300800 */
[----:B------:R-:W2:Y:S01]  /*6bec0*/  LDL.LU R22, [R1+0x548] ;  /* 0x0005480001167983 */ /* 0x000ea20000300800 */
[----:B------:R-:W2:Y:S04]  /*6bed0*/  LDL.LU R23, [R1+0x54c] ;  /* 0x00054c0001177983 */ /* 0x000ea80000300800 */
[----:B--2---:R1:W-:Y:S01]  /*6bee0*/  STL.64 [R1+0x67f8], R22 ;  /* 0x0067f81601007387 */ /* 0x0043e20000100a00 */
[----:B----4-:R-:W-:Y:S03]  /*6bef0*/  STL.64 [R1+0x67f0], R20 ;  /* 0x0067f01401007387 */ /* 0x010fe60000100a00 */
[----:B-1----:R-:W2:Y:S04]  /*6bf00*/  LDL.64 R22, [R1+0xa8] ;  /* 0x0000a80001167983 */ /* 0x002ea80000100a00 */
[----:B--2---:R1:W-:Y:S04]  /*6bf10*/  STL.64 [R1+0x6810], R22 ;  /* 0x0068101601007387 */ /* 0x0043e80000100a00 */
[----:B-1----:R-:W2:Y:S04]  /*6bf20*/  LDL.64 R22, [R1+0xb8] ;  /* 0x0000b80001167983 */ /* 0x002ea80000100a00 */
[----:B--2---:R1:W-:Y:S04]  /*6bf30*/  STL.64 [R1+0x6828], R22 ;  /* 0x0068281601007387 */ /* 0x0043e80000100a00 */
[----:B-1----:R-:W2:Y:S04]  /*6bf40*/  LDL.64 R22, [R1+0xc8] ;  /* 0x0000c80001167983 */ /* 0x002ea80000100a00 */
[----:B--2---:R-:W-:Y:S01]  /*6bf50*/  STL.64 [R1+0x6840], R22 ;  /* 0x0068401601007387 */ /* 0x004fe20000100a00 */
[----:B0-----:R0:W-:Y:S02]  /*6bf60*/  STL.64 [R1+0x6628], R26 ;  /* 0x0066281a01007387 */ /* 0x0011e40000100a00 */
[----:B------:R1:W-:Y:S01]  /*6bf70*/  STL.64 [R1+0x6620], R24 ;  /* 0x0066201801007387 */ /* 0x0003e20000100a00 */
[----:B0-----:R-:W2:Y:S01]  /*6bf80*/  LDL.LU.64 R26, [R1+0x48] ;  /* 0x00004800011a7983 */ /* 0x001ea20000300a00 */
[----:B------:R-:W-:-:S02]  /*6bf90*/  IMAD.MOV.U32 R22, RZ, RZ, R9 ;  /* 0x000000ffff167224 */ /* 0x000fc400078e0009 */
[----:B------:R-:W-:Y:S01]  /*6bfa0*/  IMAD.MOV.U32 R23, RZ, RZ, R8 ;  /* 0x000000ffff177224 */ /* 0x000fe200078e0008 */
[----:B--2---:R0:W-:Y:S01]  /*6bfb0*/  STL.64 [R1+0x67b8], R26 ;  /* 0x0067b81a01007387 */ /* 0x0041e20000100a00 */
[----:B-1----:R-:W2:Y:S02]  /*6bfc0*/  LDL.LU R24, [R1+0x530] ;  /* 0x0005300001187983 */ /* 0x002ea40000300800 */
[----:B------:R-:W2:Y:S01]  /*6bfd0*/  LDL.LU R25, [R1+0x534] ;  /* 0x0005340001197983 */ /* 0x000ea20000300800 */
[----:B0-----:R-:W3:Y:S01]  /*6bfe0*/  LDL.LU R26, [R1+0x538] ;  /* 0x00053800011a7983 */ /* 0x001ee20000300800 */
[----:B------:R-:W3:Y:S02]  /*6bff0*/  LDL.LU R27, [R1+0x53c] ;  /* 0x00053c00011b7983 */ /* 0x000ee40000300800 */
[----:B------:R0:W-:Y:S02]  /*6c000*/  STL.64 [R1+0x6858], R22 ;  /* 0x0068581601007387 */ /* 0x0001e40000100a00 */
[----:B------:R-:W4:Y:S01]  /*6c010*/  LDL.LU R20, [R1+0x590] ;  /* 0x0005900001147983 */ /* 0x000f220000300800 */
[----:B------:R-:W4:Y:S04]  /*6c020*/  LDL.LU R21, [R1+0x594] ;  /* 0x0005940001157983 */ /* 0x000f280000300800 */
[----:B0-----:R-:W2:Y:S01]  /*6c030*/  LDL.LU R22, [R1+0x598] ;  /* 0x0005980001167983 */ /* 0x001ea20000300800 */
[----:B------:R-:W2:Y:S03]  /*6c040*/  LDL.LU R23, [R1+0x59c] ;  /* 0x00059c0001177983 */ /* 0x000ea60000300800 */
[----:B--2---:R-:W-:Y:S01]  /*6c050*/  STL.64 [R1+0x6898], R22 ;  /* 0x0068981601007387 */ /* 0x004fe20000100a00 */
[----:B----4-:R-:W-:Y:S02]  /*6c060*/  STL.64 [R1+0x6890], R20 ;  /* 0x0068901401007387 */ /* 0x010fe40000100a00 */
[----:B------:R-:W2:Y:S02]  /*6c070*/  LDL.LU R8, [R1+0x5b0] ;  /* 0x0005b00001087983 */ /* 0x000ea40000300800 */
[----:B------:R-:W2:Y:S01]  /*6c080*/  LDL.LU R9, [R1+0x5b4] ;  /* 0x0005b40001097983 */ /* 0x000ea20000300800 */
[----:B------:R-:W4:Y:S01]  /*6c090*/  LDL.LU R10, [R1+0x5b8] ;  /* 0x0005b800010a7983 */ /* 0x000f220000300800 */
[----:B------:R-:W4:Y:S02]  /*6c0a0*/  LDL.LU R11, [R1+0x5bc] ;  /* 0x0005bc00010b7983 */ /* 0x000f240000300800 */
[----:B------:R-:W-:-:S02]  /*6c0b0*/  IMAD.MOV.U32 R14, RZ, RZ, R18 ;  /* 0x000000ffff0e7224 */ /* 0x000fc400078e0012 */
[----:B------:R-:W-:Y:S01]  /*6c0c0*/  IMAD.MOV.U32 R15, RZ, RZ, R19 ;  /* 0x000000ffff0f7224 */ /* 0x000fe200078e0013 */
[----:B----4-:R0:W-:Y:S01]  /*6c0d0*/  STL.64 [R1+0x68a8], R10 ;  /* 0x0068a80a01007387 */ /* 0x0101e20000100a00 */
[----:B--2---:R-:W-:Y:S02]  /*6c0e0*/  STL.64 [R1+0x68a0], R8 ;  /* 0x0068a00801007387 */ /* 0x004fe40000100a00 */
[----:B------:R-:W2:Y:S02]  /*6c0f0*/  LDL.LU R18, [R1+0x68d4] ;  /* 0x0068d40001127983 */ /* 0x000ea40000300800 */
[----:B------:R-:W2:Y:S01]  /*6c100*/  LDL.LU R19, [R1+0x68d0] ;  /* 0x0068d00001137983 */ /* 0x000ea20000300800 */
[----:B------:R1:W-:Y:S01]  /*6c110*/  STL.64 [R1+0x68b0], R14 ;  /* 0x0068b00e01007387 */ /* 0x0003e20000100a00 */
[----:B0-----:R-:W-:Y:S02]  /*6c120*/  IMAD.MOV.U32 R10, RZ, RZ, R29 ;  /* 0x000000ffff0a7224 */ /* 0x001fe400078e001d */
[----:B------:R-:W-:-:S05]  /*6c130*/  IMAD.MOV.U32 R11, RZ, RZ, R28 ;  /* 0x000000ffff0b7224 */ /* 0x000fca00078e001c */
[----:B------:R0:W-:Y:S01]  /*6c140*/  STL.64 [R1+0x68b8], R10 ;  /* 0x0068b80a01007387 */ /* 0x0001e20000100a00 */
[----:B------:R-:W4:Y:S02]  /*6c150*/  LDL.LU R12, [R1+0x5d0] ;  /* 0x0005d000010c7983 */ /* 0x000f240000300800 */
[----:B------:R-:W4:Y:S02]  /*6c160*/  LDL.LU R13, [R1+0x5d4] ;  /* 0x0005d400010d7983 */ /* 0x000f240000300800 */
[----:B-1----:R-:W2:Y:S01]  /*6c170*/  LDL.LU R14, [R1+0x5d8] ;  /* 0x0005d800010e7983 */ /* 0x002ea20000300800 */
[----:B------:R-:W2:Y:S01]  /*6c180*/  LDL.LU R15, [R1+0x5dc] ;  /* 0x0005dc00010f7983 */ /* 0x000ea20000300800 */
[----:B0-----:R-:W-:-:S03]  /*6c190*/  IMAD.MOV.U32 R10, RZ, RZ, R4 ;  /* 0x000000ffff0a7224 */ /* 0x001fc600078e0004 */
        /* <DEDUP_REMOVED lines=10> */
[----:B------:R-:W2:Y:S01]  /*6c240*/  LDL.LU R4, [R1+0x5a0] ;  /* 0x0005a00001047983 */ /* 0x000ea20000300800 */
[----:B------:R-:W2:Y:S02]  /*6c250*/  LDL.LU R5, [R1+0x5a4] ;  /* 0x0005a40001057983 */ /* 0x000ea40000300800 */
[----:B------:R-:W2:Y:S02]  /*6c260*/  LDL.LU R6, [R1+0x5a8] ;  /* 0x0005a80001067983 */ /* 0x000ea40000300800 */
[----:B------:R-:W2:Y:S01]  /*6c270*/  LDL.LU R7, [R1+0x5ac] ;  /* 0x0005ac0001077983 */ /* 0x000ea20000300800 */
[----:B---3--:R-:W-:Y:S01]  /*6c280*/  STL.64 [R1+0x6808], R26 ;  /* 0x0068081a01007387 */ /* 0x008fe20000100a00 */
[----:B------:R0:W-:Y:S03]  /*6c290*/  STL.64 [R1+0x6800], R24 ;  /* 0x0068001801007387 */ /* 0x0001e60000100a00 */
[----:B0-----:R-:W3:Y:S01]  /*6c2a0*/  LDL.LU R24, [R1+0x550] ;  /* 0x0005500001187983 */ /* 0x001ee20000300800 */
[----:B------:R-:W3:Y:S02]  /*6c2b0*/  LDL.LU R25, [R1+0x554] ;  /* 0x0005540001197983 */ /* 0x000ee40000300800 */
[----:B------:R-:W2:Y:S02]  /*6c2c0*/  LDL.LU R26, [R1+0x558] ;  /* 0x00055800011a7983 */ /* 0x000ea40000300800 */
[----:B------:R-:W2:Y:S02]  /*6c2d0*/  LDL.LU R27, [R1+0x55c] ;  /* 0x00055c00011b7983 */ /* 0x000ea40000300800 */
[----:B--2---:R-:W-:Y:S01]  /*6c2e0*/  STL.64 [R1+0x6820], R26 ;  /* 0x0068201a01007387 */ /* 0x004fe20000100a00 */
[----:B---3--:R0:W-:Y:S03]  /*6c2f0*/  STL.64 [R1+0x6818], R24 ;  /* 0x0068181801007387 */ /* 0x0081e60000100a00 */
[----:B0-----:R-:W2:Y:S01]  /*6c300*/  LDL.LU R24, [R1+0x560] ;  /* 0x0005600001187983 */ /* 0x001ea20000300800 */
[----:B------:R-:W2:Y:S02]  /*6c310*/  LDL.LU R25, [R1+0x564] ;  /* 0x0005640001197983 */ /* 0x000ea40000300800 */
[----:B------:R-:W3:Y:S02]  /*6c320*/  LDL.LU R26, [R1+0x568] ;  /* 0x00056800011a7983 */ /* 0x000ee40000300800 */
[----:B------:R-:W3:Y:S02]  /*6c330*/  LDL.LU R27, [R1+0x56c] ;  /* 0x00056c00011b7983 */ /* 0x000ee40000300800 */
[----:B------:R-:W-:-:S07]  /*6c340*/  IMAD.MOV.U32 R11, RZ, RZ, R3 ;  /* 0x000000ffff0b7224 */ /* 0x000fce00078e0003 */
[C---:B------:R-:W-:Y:S01]  /*6c350*/  HMMA.16816.F32 R8, R16.reuse, R10, R12 ;  /* 0x0000000a1008723c */ /* 0x040fe2000000180c */
[----:B---3--:R-:W-:Y:S01]  /*6c360*/  STL.64 [R1+0x6838], R26 ;  /* 0x0068381a01007387 */ /* 0x008fe20000100a00 */
[----:B--2---:R0:W-:Y:S03]  /*6c370*/  STL.64 [R1+0x6830], R24 ;  /* 0x0068301801007387 */ /* 0x0041e60000100a00 */
        /* <DEDUP_REMOVED lines=10> */
[----:B------:R-:W3:Y:S01]  /*6c420*/  LDL.LU.64 R14, [R1+0x68c8] ;  /* 0x0068c800010e7983 */ /* 0x000ee20000300a00 */
[----:B------:R-:W3:Y:S02]  /*6c430*/  LDL.LU.64 R12, [R1+0x68c0] ;  /* 0x0068c000010c7983 */ /* 0x000ee40000300a00 */
[----:B------:R-:W-:Y:S02]  /*6c440*/  STL.64 [R1+0x5e0], R8 ;  /* 0x0005e00801007387 */ /* 0x000fe40000100a00 */
[----:B------:R0:W-:Y:S02]  /*6c450*/  STL.64 [R1+0x5e8], R10 ;  /* 0x0005e80a01007387 */ /* 0x0001e40000100a00 */
[----:B0-----:R-:W3:Y:S02]  /*6c460*/  LDL.LU.64 R10, [R1+0x68b8] ;  /* 0x0068b800010a7983 */ /* 0x001ee40000300a00 */
[C---:B---3--:R-:W-:Y:S02]  /*6c470*/  HMMA.16816.F32 R8, R16.reuse, R10, R12 ;  /* 0x0000000a1008723c */ /* 0x048fe4000000180c */
[----:B------:R-:W4:Y:S11]  /*6c480*/  LDL.LU.64 R14, [R1+0x68b0] ;  /* 0x0068b000010e7983 */ /* 0x000f360000300a00 */
[----:B------:R-:W-:Y:S10]  /*6c490*/  @!UPT UIADD3 URZ, URZ, URZ, URZ ;  /* 0x0000003f3f3ff290 */ /* 0x000ff4000fffe03f */
[----:B------:R-:W-:Y:S01]  /*6c4a0*/  STL.64 [R1+0x5d0], R8 ;  /* 0x0005d00801007387 */ /* 0x000fe20000100a00 */
[----:B------:R0:W-:Y:S03]  /*6c4b0*/  STL.64 [R1+0x5d8], R10 ;  /* 0x0005d80a01007387 */ /* 0x0001e60000100a00 */
[----:B0-----:R-:W3:Y:S01]  /*6c4c0*/  LDL.LU.64 R10, [R1+0x68a8] ;  /* 0x0068a800010a7983 */ /* 0x001ee20000300a00 */
[----:B------:R-:W3:Y:S01]  /*6c4d0*/  LDL.LU.64 R8, [R1+0x68a0] ;  /* 0x0068a00001087983 */ /* 0x000ee20000300a00 */
[C---:B----4-:R-:W-:Y:S02]  /*6c4e0*/  HMMA.16816.F32 R12, R16.reuse, R14, R20 ;  /* 0x0000000e100c723c */ /* 0x050fe40000001814 */
[----:B------:R-:W4:Y:S01]  /*6c4f0*/  LDL.LU.64 R22, [R1+0x6898] ;  /* 0x0068980001167983 */ /* 0x000f220000300a00 */
[----:B------:R-:W4:Y:S11]  /*6c500*/  LDL.LU.64 R20, [R1+0x6890] ;  /* 0x0068900001147983 */ /* 0x000f360000300a00 */
[----:B------:R-:W-:Y:S09]  /*6c510*/  @!UPT UIADD3 URZ, URZ, URZ, URZ ;  /* 0x0000003f3f3ff290 */ /* 0x000ff2000fffe03f */
[----:B------:R-:W-:Y:S01]  /*6c520*/  STL.64 [R1+0x5c0], R12 ;  /* 0x0005c00c01007387 */ /* 0x000fe20000100a00 */
[----:B------:R0:W-:Y:S03]  /*6c530*/  STL.64 [R1+0x5c8], R14 ;  /* 0x0005c80e01007387 */ /* 0x0001e60000100a00 */
[----:B0-----:R-:W3:Y:S01]  /*6c540*/  LDL.LU.64 R14, [R1+0x6888] ;  /* 0x00688800010e7983 */ /* 0x001ee20000300a00 */
[----:B------:R-:W2:Y:S01]  /*6c550*/  LDL.LU.64 R12, [R1+0x6880] ;  /* 0x00688000010c7983 */ /* 0x000ea20000300a00 */
[C---:B---3--:R-:W-:Y:S11]  /*6c560*/  HMMA.16816.F32 R8, R16.reuse, R14, R8 ;  /* 0x0000000e1008723c */ /* 0x048ff60000001808 */
[----:B------:R-:W-:Y:S11]  /*6c570*/  @!UPT UIADD3 URZ, URZ, URZ, URZ ;  /* 0x0000003f3f3ff290 */ /* 0x000ff6000fffe03f */
[----:B------:R-:W-:Y:S01]  /*6c580*/  @!UPT UIADD3 URZ, URZ, URZ, URZ ;  /* 0x0000003f3f3ff290 */ /* 0x000fe2000fffe03f */
[----:B------:R-:W-:Y:S01]  /*6c590*/  STL.64 [R1+0x5b0], R8 ;  /* 0x0005b00801007387 */ /* 0x000fe20000100a00 */
[----:B------:R0:W-:Y:S03]  /*6c5a0*/  STL.64 [R1+0x5b8], R10 ;  /* 0x0005b80a01007387 */ /* 0x0001e60000100a00 */
[----:B0-----:R-:W3:Y:S01]  /*6c5b0*/  LDL.LU.64 R10, [R1+0x6878] ;  /* 0x00687800010a7983 */ /* 0x001ee20000300a00 */
[----:B------:R-:W4:Y:S02]  /*6c5c0*/  LDL.LU.64 R8, [R1+0x6870] ;  /* 0x0068700001087983 */ /* 0x000f240000300a00 */
[----:B------:R-:W-:Y:S02]  /*6c5d0*/  STL.64 [R1+0x6750], R14 ;  /* 0x0067500e01007387 */ /* 0x000fe40000100a00 */
[----:B--2---:R-:W-:Y:S01]  /*6c5e0*/  STL [R1+0x6748], R12 ;  /* 0x0067480c01007387 */ /* 0x004fe20000100800 */
[C---:B---3--:R-:W-:Y:S11]  /*6c5f0*/  HMMA.16816.F32 R4, R16.reuse, R10, R4 ;  /* 0x0000000a1004723c */ /* 0x048ff60000001804 */
[----:B------:R-:W-:Y:S11]  /*6c600*/  @!UPT UIADD3 URZ, URZ, URZ, URZ ;  /* 0x0000003f3f3ff290 */ /* 0x000ff6000fffe03f */
[----:B------:R-:W-:Y:S01]  /*6c610*/  @!UPT UIADD3 URZ, URZ, URZ, URZ ;  /* 0x0000003f3f3ff290 */ /* 0x000fe2000fffe03f */
[----:B------:R-:W-:Y:S01]  /*6c620*/  STL.64 [R1+0x5a0], R4 ;  /* 0x0005a00401007387 */ /* 0x000fe20000100a00 */
[----:B------:R0:W-:Y:S03]  /*6c630*/  STL.64 [R1+0x5a8], R6 ;  /* 0x0005a80601007387 */ /* 0x0001e60000100a00 */
[----:B0-----:R-:W2:Y:S01]  /*6c640*/  LDL.LU.64 R6, [R1+0x6868] ;  /* 0x0068680001067983 */ /* 0x001ea20000300a00 */
[----:B------:R-:W3:Y:S02]  /*6c650*/  LDL.LU R5, [R1+0x6860] ;  /* 0x0068600001057983 */ /* 0x000ee40000300800 */
[----:B------:R-:W-:Y:S02]  /*6c660*/  STL.64 [R1+0x6740], R10 ;  /* 0x0067400a01007387 */ /* 0x000fe40000100a00 */
[----:B----4-:R-:W-:Y:S01]  /*6c670*/  STL.64 [R1+0x6738], R8 ;  /* 0x0067380801007387 */ /* 0x010fe20000100a00 */
[C---:B--2---:R-:W-:Y:S11]  /*6c680*/  HMMA.16816.F32 R20, R16.reuse, R6, R20 ;  /* 0x000000061014723c */ /* 0x044ff60000001814 */
[----:B------:R-:W-:Y:S11]  /*6c690*/  @!UPT UIADD3 URZ, URZ, URZ, URZ ;  /* 0x0000003f3f3ff290 */ /* 0x000ff6000fffe03f */
[----:B------:R-:W-:Y:S01]  /*6c6a0*/  @!UPT UIADD3 URZ, URZ, URZ, URZ ;  /* 0x0000003f3f3ff290 */ /* 0x000fe2000fffe03f */
        /* <DEDUP_REMOVED lines=10> */
[----:B------:R-:W-:Y:S01]  /*6c750*/  IMAD.MOV.U32 R11, RZ, RZ, R0 ;  /* 0x000000ffff0b7224 */ /* 0x000fe200078e0000 */
        /* <DEDUP_REMOVED lines=8> */
[----:B------:R-:W2:Y:S02]  /*6c7e0*/  LDL.LU.64 R22, [R1+0x6828] ;  /* 0x0068280001167983 */ /* 0x000ea40000300a00 */
[----:B------:R-:W-:Y:S01]  /*6c7f0*/  STL [R1+0x6700], R0 ;  /* 0x0067000001007387 */ /* 0x000fe20000100800 */
[----:B------:R-:W-:Y:S01]  /*6c800*/  STL [R1+0x66fc], R3 ;  /* 0x0066fc0301007387 */ /* 0x000fe20000100800 */
        /* <DEDUP_REMOVED lines=9> */
[----:B------:R-:W-:Y:S02]  /*6c8a0*/  STL [R1+0x6704], R29 ;  /* 0x0067041d01007387 */ /* 0x000fe40000100800 */
[----:B------:R-:W-:Y:S01]  /*6c8b0*/  IMAD.MOV.U32 R10, RZ, RZ, R2 ;  /* 0x000000ffff0a7224 */ /* 0x000fe200078e0002 */
        /* <DEDUP_REMOVED lines=8> */
[----:B------:R-:W4:Y:S02]  /*6c940*/  LDL.LU.64 R22, [R1+0x67f8] ;  /* 0x0067f80001167983 */ /* 0x000f240000300a00 */
[----:B------:R-:W4:Y:S02]  /*6c950*/  LDL.LU.64 R20, [R1+0x67f0] ;  /* 0x0067f00001147983 */ /* 0x000f240000300a00 */
[C---:B----4-:R-:W-:Y:S01]  /*6c960*/  HMMA.16816.F32 R8, R16.reuse, R10, R20 ;  /* 0x0000000a1008723c */ /* 0x050fe20000001814 */
[----:B------:R-:W2:Y:S11]  /*6c970*/  LDL.LU.64 R22, [R1+0x67e8] ;  /* 0x0067e80001167983 */ /* 0x000eb60000300a00 */
[----:B------:R-:W-:Y:S11]  /*6c980*/  @!UPT UIADD3 URZ, URZ, URZ, URZ ;  /* 0x0000003f3f3ff290 */ /* 0x000ff6000fffe03f */
[----:B------:R-:W-:Y:S01]  /*6c990*/  STL.64 [R1+0x550], R8 ;  /* 0x0005500801007387 */ /* 0x000fe20000100a00 */
[----:B------:R2:W-:Y:S02]  /*6c9a0*/  STL.64 [R1+0x558], R10 ;  /* 0x0005580a01007387 */ /* 0x0005e40000100a00 */
[----:B--2---:R-:W-:Y:S01]  /*6c9b0*/  HMMA.16816.F32 R8, R16, R22, R24 ;  /* 0x000000161008723c */ /* 0x004fe20000001818 */
[----:B------:R-:W-:Y:S02]  /*6c9c0*/  IMAD.MOV.U32 R0, RZ, RZ, R22 ;  /* 0x000000ffff007224 */ /* 0x000fe400078e0016 */
[----:B------:R-:W-:Y:S11]  /*6c9d0*/  IMAD.MOV.U32 R4, RZ, RZ, R23 ;  /* 0x000000ffff047224 */ /* 0x000ff600078e0017 */
[----:B------:R-:W-:Y:S09]  /*6c9e0*/  @!UPT UIADD3 URZ, URZ, URZ, URZ ;  /* 0x0000003f3f3ff290 */ /* 0x000ff2000fffe03f */
[----:B------:R-:W-:Y:S01]  /*6c9f0*/  STL.64 [R1+0x540], R8 ;  /* 0x0005400801007387 */ /* 0x000fe20000100a00 */
[----:B------:R-:W-:Y:S02]  /*6ca00*/  STL.64 [R1+0x548], R10 ;  /* 0x0005480a01007387 */ /* 0x000fe40000100a00 */
[----:B------:R-:W2:Y:S02]  /*6ca10*/  LDL.LU R20, [R1+0x140] ;  /* 0x0001400001147983 */ /* 0x000ea40000300800 */
[----:B------:R-:W2:Y:S01]  /*6ca20*/  LDL.LU R21, [R1+0x144] ;  /* 0x0001440001157983 */ /* 0x000ea20000300800 */
[----:B------:R-:W4:Y:S01]  /*6ca30*/  LDL.LU R22, [R1+0x148] ;  /* 0x0001480001167983 */ /* 0x000f220000300800 */
[----:B------:R-:W4:Y:S03]  /*6ca40*/  LDL.LU R23, [R1+0x14c] ;  /* 0x00014c0001177983 */ /* 0x000f260000300800 */
[----:B----4-:R0:W-:Y:S01]  /*6ca50*/  STL.64 [R1+0x67a0], R22 ;  /* 0x0067a01601007387 */ /* 0x0101e20000100a00 */
[----:B--2---:R-:W-:Y:S02]  /*6ca60*/  STL.64 [R1+0x6798], R20 ;  /* 0x0067981401007387 */ /* 0x004fe40000100a00 */
[----:B0-----:R-:W-:-:S02]  /*6ca70*/  IMAD.MOV.U32 R22, RZ, RZ, R13 ;  /* 0x000000ffff167224 */ /* 0x001fc400078e000d */
[----:B---3--:R-:W-:Y:S01]  /*6ca80*/  IMAD.MOV.U32 R23, RZ, RZ, R5 ;  /* 0x000000ffff177224 */ /* 0x008fe200078e0005 */
[----:B------:R-:W2:Y:S01]  /*6ca90*/  LDL.LU R13, [R1+0x67e0] ;  /* 0x0067e000010d7983 */ /* 0x000ea20000300800 */
[----:B------:R-:W3:Y:S02]  /*6caa0*/  LDL.LU R5, [R1+0x67dc] ;  /* 0x0067dc0001057983 */ /* 0x000ee40000300800 */
[----:B------:R-:W4:Y:S02]  /*6cab0*/  LDL.LU R24, [R1+0x510] ;  /* 0x0005100001187983 */ /* 0x000f240000300800 */
[----:B------:R-:W4:Y:S01]  /*6cac0*/  LDL.LU R25, [R1+0x514] ;  /* 0x0005140001197983 */ /* 0x000f220000300800 */
[----:B------:R-:W2:Y:S01]  /*6cad0*/  LDL.LU R26, [R1+0x518] ;  /* 0x00051800011a7983 */ /* 0x000ea20000300800 */
[----:B------:R-:W2:Y:S03]  /*6cae0*/  LDL.LU R27, [R1+0x51c] ;  /* 0x00051c00011b7983 */ /* 0x000ea60000300800 */
[----:B--2---:R3:W-:Y:S01]  /*6caf0*/  STL.64 [R1+0x67c8], R26 ;  /* 0x0067c81a01007387 */ /* 0x0047e20000100a00 */
[----:B----4-:R-:W-:Y:S02]  /*6cb00*/  STL.64 [R1+0x67c0], R24 ;  /* 0x0067c01801007387 */ /* 0x010fe40000100a00 */
[----:B---3--:R-:W-:-:S02]  /*6cb10*/  IMAD.MOV.U32 R26, RZ, RZ, R5 ;  /* 0x000000ffff1a7224 */ /* 0x008fc400078e0005 */
[----:B------:R-:W2:Y:S01]  /*6cb20*/  LDL.LU R5, [R1+0x67d8] ;  /* 0x0067d80001057983 */ /* 0x000ea20000300800 */
[----:B------:R0:W-:Y:S03]  /*6cb30*/  STL.64 [R1+0x67b0], R22 ;  /* 0x0067b01601007387 */ /* 0x0001e60000100a00 */
[----:B0-----:R-:W3:Y:S04]  /*6cb40*/  LDL.64 R22, [R1+0x68] ;  /* 0x0000680001167983 */ /* 0x001ee80000100a00 */
[----:B---3--:R0:W-:Y:S01]  /*6cb50*/  STL.64 [R1+0x67d0], R22 ;  /* 0x0067d01601007387 */ /* 0x0081e20000100a00 */
[----:B------:R-:W3:Y:S02]  /*6cb60*/  LDL.LU R20, [R1+0x520] ;  /* 0x0005200001147983 */ /* 0x000ee40000300800 */
[----:B------:R-:W3:Y:S01]  /*6cb70*/  LDL.LU R21, [R1+0x524] ;  /* 0x0005240001157983 */ /* 0x000ee20000300800 */
[----:B0-----:R-:W3:Y:S01]  /*6cb80*/  LDL.LU R22, [R1+0x528] ;  /* 0x0005280001167983 */ /* 0x001ee20000300800 */
[----:B------:R-:W3:Y:S02]  /*6cb90*/  LDL.LU R23, [R1+0x52c] ;  /* 0x00052c0001177983 */ /* 0x000ee40000300800 */
[----:B------:R-:W4:Y:S02]  /*6cba0*/  LDL.LU R8, [R1+0x360] ;  /* 0x0003600001087983 */ /* 0x000f240000300800 */
[----:B------:R-:W4:Y:S01]  /*6cbb0*/  LDL.LU R9, [R1+0x364] ;  /* 0x0003640001097983 */ /* 0x000f220000300800 */
[----:B------:R-:W2:Y:S01]  /*6cbc0*/  LDL.LU R10, [R1+0x368] ;  /* 0x00036800010a7983 */ /* 0x000ea20000300800 */
        /* <DEDUP_REMOVED lines=9> */
[----:B0-----:R-:W2:Y:S04]  /*6cc60*/  LDL.LU.64 R10, [R1+0x18] ;  /* 0x00001800010a7983 */ /* 0x001ea80000300a00 */
[----:B--2---:R0:W-:Y:S04]  /*6cc70*/  STL.64 [R1+0x6780], R10 ;  /* 0x0067800a01007387 */ /* 0x0041e80000100a00 */
[----:B0-----:R-:W2:Y:S01]  /*6cc80*/  LDL.LU.64 R10, [R1+0x28] ;  /* 0x00002800010a7983 */ /* 0x001ea20000300a00 */
[----:B------:R-:W-:-:S03]  /*6cc90*/  IMAD.MOV.U32 R27, RZ, RZ, R13 ;  /* 0x000000ffff1b7224 */ /* 0x000fc600078e000d */
[----:B--2---:R0:W-:Y:S01]  /*6cca0*/  STL.64 [R1+0x67a8], R10 ;  /* 0x0067a80a01007387 */ /* 0x0041e20000100a00 */
[----:B------:R-:W2:Y:S02]  /*6ccb0*/  LDL.LU R8, [R1+0x500] ;  /* 0x0005000001087983 */ /* 0x000ea40000300800 */
[----:B------:R-:W2:Y:S01]  /*6ccc0*/  LDL.LU R9, [R1+0x504] ;  /* 0x0005040001097983 */ /* 0x000ea20000300800 */
[----:B0-----:R-:W2:Y:S01]  /*6ccd0*/  LDL.LU R10, [R1+0x508] ;  /* 0x00050800010a7983 */ /* 0x001ea20000300800 */
[----:B------:R-:W2:Y:S02]  /*6cce0*/  LDL.LU R11, [R1+0x50c] ;  /* 0x00050c00010b7983 */ /* 0x000ea40000300800 */
[----:B------:R-:W4:Y:S01]  /*6ccf0*/  LDL.LU.64 R14, [R1+0x8] ;  /* 0x00000800010e7983 */ /* 0x000f220000300a00 */
[C---:B---3--:R-:W-:Y:S01]  /*6cd00*/  HMMA.16816.F32 R24, R16.reuse, R26, R20 ;  /* 0x0000001a1018723c */ /* 0x048fe20000001814 */
[----:B----4-:R0:W-:Y:S01]  /*6cd10*/  STL.64 [R1+0x6778], R14 ;  /* 0x0067780e01007387 */ /* 0x0101e20000100a00 */
[----:B------:R-:W3:Y:S02]  /*6cd20*/  LDL.LU R12, [R1+0x380] ;  /* 0x00038000010c7983 */ /* 0x000ee40000300800 */
[----:B------:R-:W3:Y:S01]  /*6cd30*/  LDL.LU R13, [R1+0x384] ;  /* 0x00038400010d7983 */ /* 0x000ee20000300800 */
[----:B0-----:R-:W3:Y:S01]  /*6cd40*/  LDL.LU R14, [R1+0x388] ;  /* 0x00038800010e7983 */ /* 0x001ee20000300800 */
[----:B------:R-:W3:Y:S02]  /*6cd50*/  LDL.LU R15, [R1+0x38c] ;  /* 0x00038c00010f7983 */ /* 0x000ee40000300800 */
[----:B------:R-:W-:Y:S02]  /*6cd60*/  STL.64 [R1+0x6730], R6 ;  /* 0x0067300601007387 */ /* 0x000fe40000100a00 */
[----:B------:R0:W-:Y:S02]  /*6cd70*/  STL.64 [R1+0x6728], R4 ;  /* 0x0067280401007387 */ /* 0x0001e40000100a00 */
[----:B0-----:R-:W4:Y:S01]  /*6cd80*/  LDL.LU R4, [R1+0x350] ;  /* 0x0003500001047983 */ /* 0x001f220000300800 */
[----:B------:R-:W4:Y:S02]  /*6cd90*/  LDL.LU R5, [R1+0x354] ;  /* 0x0003540001057983 */ /* 0x000f240000300800 */
[----:B------:R-:W4:Y:S02]  /*6cda0*/  LDL.LU R6, [R1+0x358] ;  /* 0x0003580001067983 */ /* 0x000f240000300800 */
[----:B------:R-:W4:Y:S01]  /*6cdb0*/  LDL.LU R7, [R1+0x35c] ;  /* 0x00035c0001077983 */ /* 0x000f220000300800 */
[----:B------:R-:W2:Y:S05]  /*6cdc0*/  LDL.LU.64 R22, [R1+0x67d0] ;  /* 0x0067d00001167983 */ /* 0x000eaa0000300a00 */
[----:B------:R-:W-:Y:S02]  /*6cdd0*/  STL.64 [R1+0x530], R24 ;  /* 0x0005301801007387 */ /* 0x000fe40000100a00 */
[----:B------:R0:W-:Y:S02]  /*6cde0*/  STL.64 [R1+0x538], R26 ;  /* 0x0005381a01007387 */ /* 0x0001e40000100a00 */
[----:B0-----:R-:W2:Y:S01]  /*6cdf0*/  LDL.LU.64 R26, [R1+0x67c8] ;  /* 0x0067c800011a7983 */ /* 0x001ea20000300a00 */
[----:B------:R-:W2:Y:S02]  /*6ce00*/  LDL.LU.64 R24, [R1+0x67c0] ;  /* 0x0067c00001187983 */ /* 0x000ea40000300a00 */
[C---:B--2---:R-:W-:Y:S11]  /*6ce10*/  HMMA.16816.F32 R24, R16.reuse, R22, R24 ;  /* 0x000000161018723c */ /* 0x044ff60000001818 */
[----:B------:R-:W-:Y:S11]  /*6ce20*/  @!UPT UIADD3 URZ, URZ, URZ, URZ ;  /* 0x0000003f3f3ff290 */ /* 0x000ff6000fffe03f */
[----:B------:R-:W-:Y:S01]  /*6ce30*/  @!UPT UIADD3 URZ, URZ, URZ, URZ ;  /* 0x0000003f3f3ff290 */ /* 0x000fe2000fffe03f */
[----:B------:R0:W-:Y:S01]  /*6ce40*/  STL.64 [R1+0x520], R24 ;  /* 0x0005201801007387 */ /* 0x0001e20000100a00 */
[----:B------:R1:W-:Y:S02]  /*6ce50*/  STL.64 [R1+0x528], R26 ;  /* 0x0005281a01007387 */ /* 0x0003e40000100a00 */
[----:B0-----:R-:W-:Y:S01]  /*6ce60*/  IMAD.MOV.U32 R25, RZ, RZ, R22 ;  /* 0x000000ffff197224 */ /* 0x001fe200078e0016 */
[----:B-1----:R-:W2:Y:S01]  /*6ce70*/  LDL.LU.64 R26, [R1+0x67b8] ;  /* 0x0067b800011a7983 */ /* 0x002ea20000300a00 */
[----:B------:R-:W-:Y:S02]  /*6ce80*/  IMAD.MOV.U32 R24, RZ, RZ, R23 ;  /* 0x000000ffff187224 */ /* 0x000fe400078e0017 */
[----:B------:R-:W2:Y:S02]  /*6ce90*/  LDL.LU.64 R22, [R1+0x67b0] ;  /* 0x0067b00001167983 */ /* 0x000ea40000300a00 */
[C---:B--2---:R-:W-:Y:S01]  /*6cea0*/  HMMA.16816.F32 R20, R16.reuse, R22, R8 ;  /* 0x000000161014723c */ /* 0x044fe20000001808 */
[----:B------:R-:W2:Y:S11]  /*6ceb0*/  LDL.LU.64 R10, [R1+0x67a8] ;  /* 0x0067a800010a7983 */ /* 0x000eb60000300a00 */
[----:B------:R-:W-:Y:S11]  /*6cec0*/  @!UPT UIADD3 URZ, URZ, URZ, URZ ;  /* 0x0000003f3f3ff290 */ /* 0x000ff6000fffe03f */
[----:B------:R-:W-:Y:S01]  /*6ced0*/  STL.64 [R1+0x510], R20 ;  /* 0x0005101401007387 */ /* 0x000fe20000100a00 */
[----:B------:R0:W-:Y:S03]  /*6cee0*/  STL.64 [R1+0x518], R22 ;  /* 0x0005181601007387 */ /* 0x0001e60000100a00 */
[----:B0-----:R-:W2:Y:S01]  /*6cef0*/  LDL.LU.64 R22, [R1+0x67a0] ;  /* 0x0067a00001167983 */ /* 0x001ea20000300a00 */
[----:B------:R-:W2:Y:S02]  /*6cf00*/  LDL.LU.64 R20, [R1+0x6798] ;  /* 0x0067980001147983 */ /* 0x000ea40000300a00 */
[----:B--2---:R-:W-:Y:S01]  /*6cf10*/  HMMA.16816.F32 R16, R16, R26, R20 ;  /* 0x0000001a1010723c */ /* 0x004fe20000001814 */
        /* <DEDUP_REMOVED lines=8> */
[----:B------:R-:W2:Y:S01]  /*6cfa0*/  LDL.LU R19, [R1+0x39c] ;  /* 0x00039c0001137983 */ /* 0x000ea20000300800 */
[----:B------:R-:W-:Y:S01]  /*6cfb0*/  STL.64 [R1+0x6638], R26 ;  /* 0x0066381a01007387 */ /* 0x000fe20000100a00 */
[C---:B--2---:R-:W-:Y:S11]  /*6cfc0*/  HMMA.16816.F32 R16, R20.reuse, R10, R16 ;  /* 0x0000000a1410723c */ /* 0x044ff60000001810 */
[----:B------:R-:W-:Y:S11]  /*6cfd0*/  @!UPT UIADD3 URZ, URZ, URZ, URZ ;  /* 0x0000003f3f3ff290 */ /* 0x000ff6000fffe03f */
[----:B------:R-:W-:Y:S01]  /*6cfe0*/  @!UPT UIADD3 URZ, URZ, URZ, URZ ;  /* 0x0000003f3f3ff290 */ /* 0x000fe2000fffe03f */
[----:B------:R0:W-:Y:S01]  /*6cff0*/  STL.64 [R1+0x390], R16 ;  /* 0x0003901001007387 */ /* 0x0001e20000100a00 */
[----:B------:R1:W-:Y:S02]  /*6d000*/  STL.64 [R1+0x398], R18 ;  /* 0x0003981201007387 */ /* 0x0003e40000100a00 */
[----:B0-----:R-:W-:Y:S02]  /*6d010*/  IMAD.MOV.U32 R17, RZ, RZ, R11 ;  /* 0x000000ffff117224 */ /* 0x001fe400078e000b */
[----:B-1----:R-:W-:Y:S02]  /*6d020*/  IMAD.MOV.U32 R18, RZ, RZ, R10 ;  /* 0x000000ffff127224 */ /* 0x002fe400078e000a */
[----:B------:R-:W3:Y:S02]  /*6d030*/  LDL.LU.64 R10, [R1+0x6780] ;  /* 0x00678000010a7983 */ /* 0x000ee40000300a00 */
[----:B---3--:R-:W-:Y:S01]  /*6d040*/  HMMA.16816.F32 R12, R20, R10, R12 ;  /* 0x0000000a140c723c */ /* 0x008fe2000000180c */
        /* <DEDUP_REMOVED lines=8> */
[----:B------:R-:W-:Y:S01]  /*6d0d0*/  STL.64 [R1+0x6710], R18 ;  /* 0x0067101201007387 */ /* 0x000fe20000100a00 */
[----:B------:R0:W-:Y:S01]  /*6d0e0*/  STL [R1+0x6708], R17 ;  /* 0x0067081101007387 */ /* 0x0001e20000100800 */
[----:B------:R-:W3:Y:S03]  /*6d0f0*/  LDL.LU R16, [R1+0x330] ;  /* 0x0003300001107983 */ /* 0x000ee60000300800 */
[----:B0-----:R-:W3:Y:S01]  /*6d100*/  LDL.LU R17, [R1+0x334] ;  /* 0x0003340001117983 */ /* 0x001ee20000300800 */
[----:B------:R-:W3:Y:S02]  /*6d110*/  LDL.LU R18, [R1+0x338] ;  /* 0x0003380001127983 */ /* 0x000ee40000300800 */
[----:B------:R-:W3:Y:S01]  /*6d120*/  LDL.LU R19, [R1+0x33c] ;  /* 0x00033c0001137983 */ /* 0x000ee20000300800 */
[----:B--2---:R-:W-:Y:S01]  /*6d130*/  HMMA.16816.F32 R8, R20, R14, R8 ;  /* 0x0000000e1408723c */ /* 0x004fe20000001808 */
[----:B------:R-:W-:-:S02]  /*6d140*/  IMAD.MOV.U32 R29, RZ, RZ, R14 ;  /* 0x000000ffff1d7224 */ /* 0x000fc400078e000e */
[----:B------:R-:W-:Y:S01]  /*6d150*/  IMAD.MOV.U32 R27, RZ, RZ, R15 ;  /* 0x000000ffff1b7224 */ /* 0x000fe200078e000f */
[----:B---3--:R-:W-:Y:S01]  /*6d160*/  STL.64 [R1+0x6720], R18 ;  /* 0x0067201201007387 */ /* 0x008fe20000100a00 */
[----:B------:R0:W-:Y:S03]  /*6d170*/  STL.64 [R1+0x6718], R16 ;  /* 0x0067181001007387 */ /* 0x0001e60000100a00 */
[----:B0-----:R-:W2:Y:S01]  /*6d180*/  LDL.LU R16, [R1+0x340] ;  /* 0x0003400001107983 */ /* 0x001ea20000300800 */
[----:B------:R-:W2:Y:S02]  /*6d190*/  LDL.LU R17, [R1+0x344] ;  /* 0x0003440001117983 */ /* 0x000ea40000300800 */
[----:B------:R-:W2:Y:S02]  /*6d1a0*/  LDL.LU R18, [R1+0x348] ;  /* 0x0003480001127983 */ /* 0x000ea40000300800 */
[----:B------:R-:W2:Y:S10]  /*6d1b0*/  LDL.LU R19, [R1+0x34c] ;  /* 0x00034c0001137983 */ /* 0x000eb40000300800 */
[----:B------:R-:W-:Y:S01]  /*6d1c0*/  STL.64 [R1+0x370], R8 ;  /* 0x0003700801007387 */ /* 0x000fe20000100a00 */
[----:B------:R0:W-:Y:S03]  /*6d1d0*/  STL.64 [R1+0x378], R10 ;  /* 0x0003780a01007387 */ /* 0x0001e60000100a00 */
[----:B0-----:R-:W3:Y:S01]  /*6d1e0*/  LDL.LU.64 R10, [R1+0x6760] ;  /* 0x00676000010a7983 */ /* 0x001ee20000300a00 */
[----:B------:R-:W3:Y:S02]  /*6d1f0*/  LDL.LU.64 R8, [R1+0x6758] ;  /* 0x0067580001087983 */ /* 0x000ee40000300a00 */
[----:B------:R-:W3:Y:S02]  /*6d200*/  LDL.LU.64 R14, [R1+0x6750] ;  /* 0x00675000010e7983 */ /* 0x000ee40000300a00 */
[----:B------:R-:W2:Y:S01]  /*6d210*/  LDL.LU R12, [R1+0x6748] ;  /* 0x00674800010c7983 */ /* 0x000ea20000300800 */
[C---:B---3--:R-:W-:Y:S11]  /*6d220*/  HMMA.16816.F32 R8, R20.reuse, R14, R8 ;  /* 0x0000000e1408723c */ /* 0x048ff60000001808 */
[----:B------:R-:W-:Y:S11]  /*6d230*/  @!UPT UIADD3 URZ, URZ, URZ, URZ ;  /* 0x0000003f3f3ff290 */ /* 0x000ff6000fffe03f */
[----:B------:R-:W-:Y:S01]  /*6d240*/  @!UPT UIADD3 URZ, URZ, URZ, URZ ;  /* 0x0000003f3f3ff290 */ /* 0x000fe2000fffe03f */
[----:B------:R-:W-:Y:S01]  /*6d250*/  STL.64 [R1+0x360], R8 ;  /* 0x0003600801007387 */ /* 0x000fe20000100a00 */
[----:B------:R0:W-:Y:S03]  /*6d260*/  STL.64 [R1+0x368], R10 ;  /* 0x0003680a01007387 */ /* 0x0001e60000100a00 */
[----:B0-----:R-:W4:Y:S01]  /*6d270*/  LDL.LU.64 R10, [R1+0x6740] ;  /* 0x00674000010a7983 */ /* 0x001f220000300a00 */
[----:B------:R-:W3:Y:S01]  /*6d280*/  LDL.LU.64 R8, [R1+0x6738] ;  /* 0x0067380001087983 */ /* 0x000ee20000300a00 */
[C---:B----4-:R-:W-:Y:S11]  /*6d290*/  HMMA.16816.F32 R4, R20.reuse, R10, R4 ;  /* 0x0000000a1404723c */ /* 0x050ff60000001804 */
[----:B------:R-:W-:Y:S11]  /*6d2a0*/  @!UPT UIADD3 URZ, URZ, URZ, URZ ;  /* 0x0000003f3f3ff290 */ /* 0x000ff6000fffe03f */
[----:B------:R-:W-:Y:S01]  /*6d2b0*/  @!UPT UIADD3 URZ, URZ, URZ, URZ ;  /* 0x0000003f3f3ff290 */ /* 0x000fe2000fffe03f */
[----:B------:R-:W-:Y:S01]  /*6d2c0*/  STL.64 [R1+0x350], R4 ;  /* 0x0003500401007387 */ /* 0x000fe20000100a00 */
[----:B------:R0:W-:Y:S03]  /*6d2d0*/  STL.64 [R1+0x358], R6 ;  /* 0x0003580601007387 */ /* 0x0001e60000100a00 */
[----:B0-----:R-:W2:Y:S01]  /*6d2e0*/  LDL.LU.64 R6, [R1+0x6730] ;  /* 0x0067300001067983 */ /* 0x001ea20000300a00 */
[----:B------:R-:W4:Y:S02]  /*6d2f0*/  LDL.LU.64 R4, [R1+0x6728] ;  /* 0x0067280001047983 */ /* 0x000f240000300a00 */
[----:B------:R0:W-:Y:S02]  /*6d300*/  STL.64 [R1+0x65c8], R10 ;  /* 0x0065c80a01007387 */ /* 0x0001e40000100a00 */
[----:B---3--:R-:W-:Y:S01]  /*6d310*/  STL.64 [R1+0x65c0], R8 ;  /* 0x0065c00801007387 */ /* 0x008fe20000100a00 */
[----:B0-----:R-:W3:Y:S01]  /*6d320*/  LDL.LU.64 R10, [R1+0x38] ;  /* 0x00003800010a7983 */ /* 0x001ee20000300a00 */
[C---:B--2---:R-:W-:Y:S11]  /*6d330*/  HMMA.16816.F32 R16, R20.reuse, R6, R16 ;  /* 0x000000061410723c */ /* 0x044ff60000001810 */
[----:B------:R-:W-:Y:S11]  /*6d340*/  @!UPT UIADD3 URZ, URZ, URZ, URZ ;  /* 0x0000003f3f3ff290 */ /* 0x000ff6000fffe03f */
[----:B------:R-:W-:Y:S01]  /*6d350*/  @!UPT UIADD3 URZ, URZ, URZ, URZ ;  /* 0x0000003f3f3ff290 */ /* 0x000fe2000fffe03f */
[----:B------:R-:W-:Y:S01]  /*6d360*/  STL.64 [R1+0x340], R16 ;  /* 0x0003401001007387 */ /* 0x000fe20000100a00 */
[----:B------:R0:W-:Y:S03]  /*6d370*/  STL.64 [R1+0x348], R18 ;  /* 0x0003481201007387 */ /* 0x0001e60000100a00 */
[----:B0-----:R-:W2:Y:S01]  /*6d380*/  LDL.LU.64 R18, [R1+0x6720] ;  /* 0x0067200001127983 */ /* 0x001ea20000300a00 */
[----:B------:R-:W2:Y:S02]  /*6d390*/  LDL.LU.64 R16, [R1+0x6718] ;  /* 0x0067180001107983 */ /* 0x000ea40000300a00 */
[----:B------:R-:W-:Y:S02]  /*6d3a0*/  STL.64 [R1+0x6670], R6 ;  /* 0x0066700601007387 */ /* 0x000fe40000100a00 */
[----:B----4-:R-:W-:Y:S02]  /*6d3b0*/  STL [R1+0x6668], R5 ;  /* 0x0066680501007387 */ /* 0x010fe40000100800 */
[----:B---3--:R-:W-:Y:S01]  /*6d3c0*/  IMAD.MOV.U32 R13, RZ, RZ, R11 ;  /* 0x000000ffff0d7224 */ /* 0x008fe200078e000b */
[----:B--2---:R-:W-:Y:S11]  /*6d3d0*/  HMMA.16816.F32 R16, R20, R10, R16 ;  /* 0x0000000a1410723c */ /* 0x004ff60000001810 */
[----:B------:R-:W-:Y:S11]  /*6d3e0*/  @!UPT UIADD3 URZ, URZ, URZ, URZ ;  /* 0x0000003f3f3ff290 */ /* 0x000ff6000fffe03f */
[----:B------:R-:W-:Y:S01]  /*6d3f0*/  @!UPT UIADD3 URZ, URZ, URZ, URZ ;  /* 0x0000003f3f3ff290 */ /* 0x000fe2000fffe03f */
[----:B------:R-:W-:Y:S01]  /*6d400*/  STL.64 [R1+0x330], R16 ;  /* 0x0003301001007387 */ /* 0x000fe20000100a00 */
[----:B------:R0:W-:Y:S03]  /*6d410*/  STL.64 [R1+0x338], R18 ;  /* 0x0003381201007387 */ /* 0x0001e60000100a00 */
[----:B0-----:R-:W2:Y:S01]  /*6d420*/  LDL.LU.64 R18, [R1+0x6710] ;  /* 0x0067100001127983 */ /* 0x001ea20000300a00 */
[----:B------:R-:W3:Y:S02]  /*6d430*/  LDL.LU R17, [R1+0x6708] ;  /* 0x0067080001117983 */ /* 0x000ee40000300800 */
[----:B------:R0:W-:Y:S02]  /*6d440*/  STL.64 [R1+0x65d8], R14 ;  /* 0x0065d80e01007387 */ /* 0x0001e40000100a00 */
[----:B------:R-:W-:Y:S02]  /*6d450*/  STL.64 [R1+0x65d0], R12 ;  /* 0x0065d00c01007387 */ /* 0x000fe40000100a00 */
[----:B------:R-:W-:-:S02]  /*6d460*/  IMAD.MOV.U32 R16, RZ, RZ, R10 ;  /* 0x000000ffff107224 */ /* 0x000fc400078e000a */
[----:B0-----:R-:W-:Y:S02]  /*6d470*/  IMAD.MOV.U32 R14, RZ, RZ, R29 ;  /* 0x000000ffff0e7224 */ /* 0x001fe400078e001d */
[----:B------:R-:W-:Y:S01]  /*6d480*/  IMAD.MOV.U32 R15, RZ, RZ, R27 ;  /* 0x000000ffff0f7224 */ /* 0x000fe200078e001b */
[----:B------:R-:W4:Y:S04]  /*6d490*/  LDL.LU R29, [R1+0x6704] ;  /* 0x00670400011d7983 */ /* 0x000f280000300800 */
[----:B------:R0:W-:Y:S01]  /*6d4a0*/  STL.64 [R1+0x65f0], R14 ;  /* 0x0065f00e01007387 */ /* 0x0001e20000100a00 */
[----:B------:R-:W3:Y:S02]  /*6d4b0*/  LDL.LU R8, [R1+0xf0] ;  /* 0x0000f00001087983 */ /* 0x000ee40000300800 */
[----:B------:R-:W3:Y:S02]  /*6d4c0*/  LDL.LU R9, [R1+0xf4] ;  /* 0x0000f40001097983 */ /* 0x000ee40000300800 */
[----:B------:R-:W3:Y:S01]  /*6d4d0*/  LDL.LU R10, [R1+0xf8] ;  /* 0x0000f800010a7983 */ /* 0x000ee20000300800 */
[----:B------:R-:W3:Y:S01]  /*6d4e0*/  LDL.LU R11, [R1+0xfc] ;  /* 0x0000fc00010b7983 */ /* 0x000ee20000300800 */
[----:B0-----:R-:W-:-:S02]  /*6d4f0*/  IMAD.MOV.U32 R14, RZ, RZ, R26 ;  /* 0x000000ffff0e7224 */ /* 0x001fc400078e001a */
[----:B--2---:R-:W-:-:S05]  /*6d500*/  IMAD.MOV.U32 R15, RZ, RZ, R19 ;  /* 0x000000ffff0f7224 */ /* 0x004fca00078e0013 */
[----:B------:R-:W-:Y:S04]  /*6d510*/  STL.64 [R1+0x6608], R14 ;  /* 0x0066080e01007387 */ /* 0x000fe80000100a00 */
[----:B---3--:R-:W-:Y:S01]  /*6d520*/  STL.64 [R1+0x65e8], R10 ;  /* 0x0065e80a01007387 */ /* 0x008fe20000100a00 */
[----:B------:R0:W-:Y:S03]  /*6d530*/  STL.64 [R1+0x65e0], R8 ;  /* 0x0065e00801007387 */ /* 0x0001e60000100a00 */
[----:B0-----:R-:W2:Y:S01]  /*6d540*/  LDL.LU R8, [R1+0x100] ;  /* 0x0001000001087983 */ /* 0x001ea20000300800 */
[----:B------:R-:W2:Y:S02]  /*6d550*/  LDL.LU R9, [R1+0x104] ;  /* 0x0001040001097983 */ /* 0x000ea40000300800 */
[----:B------:R-:W3:Y:S02]  /*6d560*/  LDL.LU R10, [R1+0x108] ;  /* 0x00010800010a7983 */ /* 0x000ee40000300800 */
[----:B------:R-:W3:Y:S01]  /*6d570*/  LDL.LU R11, [R1+0x10c] ;  /* 0x00010c00010b7983 */ /* 0x000ee20000300800 */
[----:B------:R-:W2:Y:S01]  /*6d580*/  LDL.LU.64 R26, [R1+0x58] ;  /* 0x00005800011a7983 */ /* 0x000ea20000300a00 */
[----:B------:R-:W-:-:S02]  /*6d590*/  IMAD.MOV.U32 R14, RZ, RZ, R18 ;  /* 0x000000ffff0e7224 */ /* 0x000fc400078e0012 */
[----:B------:R-:W-:Y:S01]  /*6d5a0*/  IMAD.MOV.U32 R15, RZ, RZ, R17 ;  /* 0x000000ffff0f7224 */ /* 0x000fe200078e0011 */
[----:B--2---:R-:W-:Y:S04]  /*6d5b0*/  STL.64 [R1+0x6650], R26 ;  /* 0x0066501a01007387 */ /* 0x004fe80000100a00 */
[----:B------:R0:W-:Y:S02]  /*6d5c0*/  STL.64 [R1+0x6630], R14 ;  /* 0x0066300e01007387 */ /* 0x0001e40000100a00 */
[----:B------:R-:W2:Y:S02]  /*6d5d0*/  LDL.LU R12, [R1+0x130] ;  /* 0x00013000010c7983 */ /* 0x000ea40000300800 */
[----:B------:R-:W2:Y:S01]  /*6d5e0*/  LDL.LU R13, [R1+0x134] ;  /* 0x00013400010d7983 */ /* 0x000ea20000300800 */
[----:B0-----:R-:W2:Y:S01]  /*6d5f0*/  LDL.LU R14, [R1+0x138] ;  /* 0x00013800010e7983 */ /* 0x001ea20000300800 */
[----:B------:R-:W2:Y:S02]  /*6d600*/  LDL.LU R15, [R1+0x13c] ;  /* 0x00013c00010f7983 */ /* 0x000ea40000300800 */
[----:B------:R-:W-:-:S02]  /*6d610*/  IMAD.MOV.U32 R26, RZ, RZ, R25 ;  /* 0x000000ffff1a7224 */ /* 0x000fc400078e0019 */
[----:B------:R-:W-:-:S05]  /*6d620*/  IMAD.MOV.U32 R27, RZ, RZ, R24 ;  /* 0x000000ffff1b7224 */ /* 0x000fca00078e0018 */
[----:B------:R-:W-:Y:S04]  /*6d630*/  STL.64 [R1+0x6678], R26 ;  /* 0x0066781a01007387 */ /* 0x000fe80000100a00 */
[----:B--2---:R-:W-:Y:S01]  /*6d640*/  STL.64 [R1+0x6648], R14 ;  /* 0x0066480e01007387 */ /* 0x004fe20000100a00 */
[----:B------:R0:W-:Y:S03]  /*6d650*/  STL.64 [R1+0x6640], R12 ;  /* 0x0066400c01007387 */ /* 0x0001e60000100a00 */
[----:B0-----:R-:W2:Y:S01]  /*6d660*/  LDL.LU R12, [R1+0x2b0] ;  /* 0x0002b000010c7983 */ /* 0x001ea20000300800 */
[----:B------:R-:W2:Y:S02]  /*6d670*/  LDL.LU R13, [R1+0x2b4] ;  /* 0x0002b400010d7983 */ /* 0x000ea40000300800 */
[----:B------:R-:W2:Y:S02]  /*6d680*/  LDL.LU R14, [R1+0x2b8] ;  /* 0x0002b800010e7983 */ /* 0x000ea40000300800 */
[----:B------:R-:W2:Y:S01]  /*6d690*/  LDL.LU R15, [R1+0x2bc] ;  /* 0x0002bc00010f7983 */ /* 0x000ea20000300800 */
[----:B------:R-:W2:Y:S01]  /*6d6a0*/  LDL.LU R24, [R1+0x2d0] ;  /* 0x0002d00001187983 */ /* 0x000ea20000300800 */
[----:B------:R-:W2:Y:S02]  /*6d6b0*/  LDL.LU R25, [R1+0x2d4] ;  /* 0x0002d40001197983 */ /* 0x000ea40000300800 */
[----:B------:R-:W2:Y:S02]  /*6d6c0*/  LDL.LU R26, [R1+0x2d8] ;  /* 0x0002d800011a7983 */ /* 0x000ea40000300800 */
[----:B------:R-:W2:Y:S02]  /*6d6d0*/  LDL.LU R27, [R1+0x2dc] ;  /* 0x0002dc00011b7983 */ /* 0x000ea40000300800 */
[----:B--2---:R0:W-:Y:S01]  /*6d6e0*/  STL.64 [R1+0x6688], R26 ;  /* 0x0066881a01007387 */ /* 0x0041e20000100a00 */
[----:B------:R-:W-:Y:S02]  /*6d6f0*/  STL.64 [R1+0x6680], R24 ;  /* 0x0066801801007387 */ /* 0x000fe40000100a00 */
[----:B0-----:R-:W-:-:S02]  /*6d700*/  IMAD.MOV.U32 R26, RZ, RZ, R0 ;  /* 0x000000ffff1a7224 */ /* 0x001fc400078e0000 */
[----:B------:R-:W-:Y:S01]  /*6d710*/  IMAD.MOV.U32 R27, RZ, RZ, R4 ;  /* 0x000000ffff1b7224 */ /* 0x000fe200078e0004 */
[----:B------:R-:W2:Y:S04]  /*6d720*/  LDL.LU R0, [R1+0x6700] ;  /* 0x0067000001007983 */ /* 0x000ea80000300800 */
[----:B------:R0:W-:Y:S04]  /*6d730*/  STL.64 [R1+0x6698], R26 ;  /* 0x0066981a01007387 */ /* 0x0001e80000100a00 */
[----:B0-----:R-:W2:Y:S04]  /*6d740*/  LDL.64 R26, [R1+0x98] ;  /* 0x00009800011a7983 */ /* 0x001ea80000100a00 */
[----:B--2---:R-:W-:Y:S01]  /*6d750*/  STL.64 [R1+0x66b0], R26 ;  /* 0x0066b01a01007387 */ /* 0x004fe20000100a00 */
[----:B------:R-:W2:Y:S03]  /*6d760*/  LDL.64 R6, [R1+0x78] ;  /* 0x0000780001067983 */ /* 0x000ea60000100a00 */
[----:B--2---:R0:W-:Y:S01]  /*6d770*/  STL.64 [R1+0x6690], R6 ;  /* 0x0066900601007387 */ /* 0x0041e20000100a00 */
[----:B------:R-:W2:Y:S02]  /*6d780*/  LDL.LU R4, [R1+0x2e0] ;  /* 0x0002e00001047983 */ /* 0x000ea40000300800 */
[----:B------:R-:W2:Y:S01]  /*6d790*/  LDL.LU R5, [R1+0x2e4] ;  /* 0x0002e40001057983 */ /* 0x000ea20000300800 */
[----:B0-----:R-:W2:Y:S01]  /*6d7a0*/  LDL.LU R6, [R1+0x2e8] ;  /* 0x0002e80001067983 */ /* 0x001ea20000300800 */
[----:B------:R-:W2:Y:S02]  /*6d7b0*/  LDL.LU R7, [R1+0x2ec] ;  /* 0x0002ec0001077983 */ /* 0x000ea40000300800 */
[----:B------:R-:W-:-:S02]  /*6d7c0*/  IMAD.MOV.U32 R26, RZ, RZ, R3 ;  /* 0x000000ffff1a7224 */ /* 0x000fc400078e0003 */
[----:B------:R-:W-:Y:S01]  /*6d7d0*/  IMAD.MOV.U32 R27, RZ, RZ, R2 ;  /* 0x000000ffff1b7224 */ /* 0x000fe200078e0002 */
[----:B------:R-:W3:Y:S01]  /*6d7e0*/  LDL.LU R3, [R1+0x66fc] ;  /* 0x0066fc0001037983 */ /* 0x000ee20000300800 */
[----:B------:R-:W3:Y:S03]  /*6d7f0*/  LDL.LU R2, [R1+0x66f8] ;  /* 0x0066f80001027983 */ /* 0x000ee60000300800 */
[----:B------:R-:W-:Y:S04]  /*6d800*/  STL.64 [R1+0x66c8], R26 ;  /* 0x0066c81a01007387 */ /* 0x000fe80000100a00 */
[----:B--2---:R-:W-:Y:S01]  /*6d810*/  STL.64 [R1+0x66a8], R6 ;  /* 0x0066a80601007387 */ /* 0x004fe20000100a00 */
[----:B------:R0:W-:Y:S03]  /*6d820*/  STL.64 [R1+0x66a0], R4 ;  /* 0x0066a00401007387 */ /* 0x0001e60000100a00 */
[----:B0-----:R-:W2:Y:S01]  /*6d830*/  LDL.LU R4, [R1+0x2f0] ;  /* 0x0002f00001047983 */ /* 0x001ea20000300800 */
[----:B------:R-:W2:Y:S02]  /*6d840*/  LDL.LU R5, [R1+0x2f4] ;  /* 0x0002f40001057983 */ /* 0x000ea40000300800 */
[----:B------:R-:W2:Y:S02]  /*6d850*/  LDL.LU R6, [R1+0x2f8] ;  /* 0x0002f80001067983 */ /* 0x000ea40000300800 */
[----:B------:R-:W2:Y:S02]  /*6d860*/  LDL.LU R7, [R1+0x2fc] ;  /* 0x0002fc0001077983 */ /* 0x000ea40000300800 */
[----:B----4-:R-:W-:-:S02]  /*6d870*/  IMAD.MOV.U32 R26, RZ, RZ, R29 ;  /* 0x000000ffff1a7224 */ /* 0x010fc400078e001d */
[----:B------:R-:W-:-:S05]  /*6d880*/  IMAD.MOV.U32 R27, RZ, RZ, R28 ;  /* 0x000000ffff1b7224 */ /* 0x000fca00078e001c */
[----:B------:R-:W-:Y:S04]  /*6d890*/  STL.64 [R1+0x66e0], R26 ;  /* 0x0066e01a01007387 */ /* 0x000fe80000100a00 */
[----:B--2---:R-:W-:Y:S01]  /*6d8a0*/  STL.64 [R1+0x66c0], R6 ;  /* 0x0066c00601007387 */ /* 0x004fe20000100a00 */
[----:B------:R0:W-:Y:S03]  /*6d8b0*/  STL.64 [R1+0x66b8], R4 ;  /* 0x0066b80401007387 */ /* 0x0001e60000100a00 */
        /* <DEDUP_REMOVED lines=16> */
[----:B------:R-:W-:Y:S01]  /*6d9c0*/  STL.64 [R1+0x6660], R14 ;  /* 0x0066600e01007387 */ /* 0x000fe20000100a00 */
[----:B------:R0:W-:Y:S03]  /*6d9d0*/  STL.64 [R1+0x6658], R12 ;  /* 0x0066580c01007387 */ /* 0x0001e60000100a00 */
[----:B0-----:R-:W4:Y:S01]  /*6d9e0*/  LDL.LU R12, [R1+0x2c0] ;  /* 0x0002c000010c7983 */ /* 0x001f220000300800 */
[----:B------:R-:W4:Y:S02]  /*6d9f0*/  LDL.LU R13, [R1+0x2c4] ;  /* 0x0002c400010d7983 */ /* 0x000f240000300800 */
[----:B------:R-:W4:Y:S02]  /*6da00*/  LDL.LU R14, [R1+0x2c8] ;  /* 0x0002c800010e7983 */ /* 0x000f240000300800 */
[----:B------:R-:W4:Y:S01]  /*6da10*/  LDL.LU R15, [R1+0x2cc] ;  /* 0x0002cc00010f7983 */ /* 0x000f220000300800 */
[----:B---3--:R-:W-:Y:S01]  /*6da20*/  STL.64 [R1+0x6600], R10 ;  /* 0x0066000a01007387 */ /* 0x008fe20000100a00 */
[----:B------:R0:W-:Y:S03]  /*6da30*/  STL.64 [R1+0x65f8], R8 ;  /* 0x0065f80801007387 */ /* 0x0001e60000100a00 */
[----:B0-----:R-:W3:Y:S01]  /*6da40*/  LDL.LU R8, [R1+0x110] ;  /* 0x0001100001087983 */ /* 0x001ee20000300800 */
[----:B------:R-:W3:Y:S02]  /*6da50*/  LDL.LU R9, [R1+0x114] ;  /* 0x0001140001097983 */ /* 0x000ee40000300800 */
[----:B------:R-:W3:Y:S02]  /*6da60*/  LDL.LU R10, [R1+0x118] ;  /* 0x00011800010a7983 */ /* 0x000ee40000300800 */
[----:B------:R-:W3:Y:S02]  /*6da70*/  LDL.LU R11, [R1+0x11c] ;  /* 0x00011c00010b7983 */ /* 0x000ee40000300800 */
[----:B------:R-:W-:-:S02]  /*6da80*/  IMAD.MOV.U32 R26, RZ, RZ, R3 ;  /* 0x000000ffff1a7224 */ /* 0x000fc400078e0003 */
[----:B------:R-:W-:-:S07]  /*6da90*/  IMAD.MOV.U32 R27, RZ, RZ, R0 ;  /* 0x000000ffff1b7224 */ /* 0x000fce00078e0000 */
[C---:B--2---:R-:W-:Y:S01]  /*6daa0*/  HMMA.16816.F32 R24, R20.reuse, R26, R4 ;  /* 0x0000001a1418723c */ /* 0x044fe20000001804 */
[----:B---3--:R-:W-:Y:S01]  /*6dab0*/  STL.64 [R1+0x6618], R10 ;  /* 0x0066180a01007387 */ /* 0x008fe20000100a00 */
[----:B------:R0:W-:Y:S03]  /*6dac0*/  STL.64 [R1+0x6610], R8 ;  /* 0x0066100801007387 */ /* 0x0001e60000100a00 */
[----:B0-----:R-:W2:Y:S01]  /*6dad0*/  LDL.LU R8, [R1+0x120] ;  /* 0x0001200001087983 */ /* 0x001ea20000300800 */
[----:B------:R-:W2:Y:S02]  /*6dae0*/  LDL.LU R9, [R1+0x124] ;  /* 0x0001240001097983 */ /* 0x000ea40000300800 */
[----:B------:R-:W2:Y:S02]  /*6daf0*/  LDL.LU R10, [R1+0x128] ;  /* 0x00012800010a7983 */ /* 0x000ea40000300800 */
[----:B------:R-:W2:Y:S01]  /*6db00*/  LDL.LU R11, [R1+0x12c] ;  /* 0x00012c00010b7983 */ /* 0x000ea20000300800 */
[----:B------:R0:W-:Y:S04]  /*6db10*/  STL [R1+0x65bc], R16 ;  /* 0x0065bc1001007387 */ /* 0x0001e80000100800 */
[----:B0-----:R-:W3:Y:S01]  /*6db20*/  LDL.LU R16, [R1+0xe0] ;  /* 0x0000e00001107983 */ /* 0x001ee20000300800 */
[----:B------:R-:W3:Y:S02]  /*6db30*/  LDL.LU R17, [R1+0xe4] ;  /* 0x0000e40001117983 */ /* 0x000ee40000300800 */
[----:B------:R-:W3:Y:S02]  /*6db40*/  LDL.LU R18, [R1+0xe8] ;  /* 0x0000e80001127983 */ /* 0x000ee40000300800 */
[----:B------:R-:W3:Y:S01]  /*6db50*/  LDL.LU R19, [R1+0xec] ;  /* 0x0000ec0001137983 */ /* 0x000ee20000300800 */
[----:B------:R-:W2:Y:S01]  /*6db60*/  LDL.LU.64 R6, [R1+0x66f0] ;  /* 0x0066f00001067983 */ /* 0x000ea20000300a00 */
[----:B------:R-:W2:Y:S02]  /*6db70*/  LDL.LU.64 R4, [R1+0x66e8] ;  /* 0x0066e80001047983 */ /* 0x000ea40000300a00 */
[----:B------:R-:W-:Y:S02]  /*6db80*/  STL.64 [R1+0x320], R24 ;  /* 0x0003201801007387 */ /* 0x000fe40000100a00 */
[----:B------:R0:W-:Y:S02]  /*6db90*/  STL.64 [R1+0x328], R26 ;  /* 0x0003281a01007387 */ /* 0x0001e40000100a00 */
        /* <DEDUP_REMOVED lines=16> */
[----:B------:R-:W-:Y:S11]  /*6dca0*/  IMAD.MOV.U32 R0, RZ, RZ, R27 ;  /* 0x000000ffff007224 */ /* 0x000ff600078e001b */
[----:B------:R-:W-:Y:S11]  /*6dcb0*/  @!UPT UIADD3 URZ, URZ, URZ, URZ ;  /* 0x0000003f3f3ff290 */ /* 0x000ff6000fffe03f */
[----:B------:R-:W-:Y:S01]  /*6dcc0*/  STL.64 [R1+0x2f0], R4 ;  /* 0x0002f00401007387 */ /* 0x000fe20000100a00 */
[----:B------:R0:W-:Y:S03]  /*6dcd0*/  STL.64 [R1+0x2f8], R6 ;  /* 0x0002f80601007387 */ /* 0x0001e60000100a00 */
[----:B0-----:R-:W2:Y:S01]  /*6dce0*/  LDL.LU.64 R6, [R1+0x66a8] ;  /* 0x0066a80001067983 */ /* 0x001ea20000300a00 */
[----:B------:R-:W2:Y:S02]  /*6dcf0*/  LDL.LU.64 R4, [R1+0x66a0] ;  /* 0x0066a00001047983 */ /* 0x000ea40000300a00 */
[----:B------:R-:W2:Y:S02]  /*6dd00*/  LDL.LU.64 R26, [R1+0x6698] ;  /* 0x00669800011a7983 */ /* 0x000ea40000300a00 */
[----:B------:R-:W-:Y:S01]  /*6dd10*/  STL [R1+0x65a0], R0 ;  /* 0x0065a00001007387 */ /* 0x000fe20000100800 */
[C---:B--2---:R-:W-:Y:S01]  /*6dd20*/  HMMA.16816.F32 R24, R20.reuse, R26, R4 ;  /* 0x0000001a1418723c */ /* 0x044fe20000001804 */
[----:B------:R-:W2:Y:S11]  /*6dd30*/  LDL.LU.64 R6, [R1+0x6690] ;  /* 0x0066900001067983 */ /* 0x000eb60000300a00 */
[----:B------:R-:W-:Y:S11]  /*6dd40*/  @!UPT UIADD3 URZ, URZ, URZ, URZ ;  /* 0x0000003f3f3ff290 */ /* 0x000ff6000fffe03f */
        /* <DEDUP_REMOVED lines=10> */
[----:B------:R-:W-:Y:S02]  /*6ddf0*/  IMAD.MOV.U32 R0, RZ, RZ, R6 ;  /* 0x000000ffff007224 */ /* 0x000fe400078e0006 */
[----:B------:R-:W2:Y:S02]  /*6de00*/  LDL.LU.64 R6, [R1+0x6670] ;  /* 0x0066700001067983 */ /* 0x000ea40000300a00 */
[----:B------:R-:W2:Y:S01]  /*6de10*/  LDL.LU R5, [R1+0x6668] ;  /* 0x0066680001057983 */ /* 0x000ea20000300800 */
[----:B------:R-:W-:Y:S01]  /*6de20*/  STL [R1+0x65b8], R0 ;  /* 0x0065b80001007387 */ /* 0x000fe20000100800 */
[----:B------:R-:W2:Y:S01]  /*6de30*/  LDL R4, [R1+0xbd4] ;  /* 0x000bd40001047983 */ /* 0x000ea20000100800 */
        /* <DEDUP_REMOVED lines=16> */
[----:B----4-:R-:W-:Y:S01]  /*6df40*/  HMMA.16816.F32 R20, R20, R26, R12 ;  /* 0x0000001a1414723c */ /* 0x010fe2000000180c */
[----:B------:R-:W4:Y:S01]  /*6df50*/  LDL.LU.64 R14, [R1+0x6630] ;  /* 0x00663000010e7983 */ /* 0x000f220000300a00 */
[----:B------:R-:W-:-:S02]  /*6df60*/  IMAD.MOV.U32 R0, RZ, RZ, R26 ;  /* 0x000000ffff007224 */ /* 0x000fc400078e001a */
[----:B------:R-:W-:Y:S11]  /*6df70*/  IMAD.MOV.U32 R29, RZ, RZ, R27 ;  /* 0x000000ffff1d7224 */ /* 0x000ff600078e001b */
[----:B------:R-:W-:Y:S08]  /*6df80*/  @!UPT UIADD3 URZ, URZ, URZ, URZ ;  /* 0x0000003f3f3ff290 */ /* 0x000ff0000fffe03f */
[----:B------:R0:W-:Y:S01]  /*6df90*/  STL.64 [R1+0x970], R20 ;  /* 0x0009701401007387 */ /* 0x0001e20000100a00 */
[----:B------:R1:W-:Y:S02]  /*6dfa0*/  STL.64 [R1+0x978], R22 ;  /* 0x0009781601007387 */ /* 0x0003e40000100a00 */
[----:B------:R-:W4:Y:S02]  /*6dfb0*/  LDL.LU.64 R26, [R1+0x6628] ;  /* 0x00662800011a7983 */ /* 0x000f240000300a00 */
[----:B------:R-:W4:Y:S01]  /*6dfc0*/  LDL.LU.64 R24, [R1+0x6620] ;  /* 0x0066200001187983 */ /* 0x000f220000300a00 */
[----:B0-----:R-:W2:Y:S01]  /*6dfd0*/  LDL.LU R20, [R1+0xd0] ;  /* 0x0000d00001147983 */ /* 0x001ea20000300800 */
[----:B------:R-:W2:Y:S02]  /*6dfe0*/  LDL.LU R21, [R1+0xd4] ;  /* 0x0000d40001157983 */ /* 0x000ea40000300800 */
[----:B-1----:R-:W2:Y:S02]  /*6dff0*/  LDL.LU R22, [R1+0xd8] ;  /* 0x0000d80001167983 */ /* 0x002ea40000300800 */
[----:B------:R-:W2:Y:S01]  /*6e000*/  LDL.LU R23, [R1+0xdc] ;  /* 0x0000dc0001177983 */ /* 0x000ea20000300800 */
        /* <DEDUP_REMOVED lines=27> */
[----:B0-----:R-:W3:Y:S01]  /*6e1c0*/  LDL.LU.64 R10, [R1+0x65c8] ;  /* 0x0065c800010a7983 */ /* 0x001ee20000300a00 */
[----:B------:R-:W4:Y:S01]  /*6e1d0*/  LDL.LU.64 R8, [R1+0x65c0] ;  /* 0x0065c00001087983 */ /* 0x000f220000300a00 */
[C---:B--2---:R-:W-:Y:S08]  /*6e1e0*/  HMMA.16816.F32 R20, R24.reuse, R6, R20 ;  /* 0x000000061814723c */ /* 0x044ff00000001814 */
[----:B---3--:R-:W-:Y:S11]  /*6e1f0*/  HMMA.16816.F32 R16, R24, R10, R16 ;  /* 0x0000000a1810723c */ /* 0x008ff60000001810 */
[----:B------:R-:W-:Y:S11]  /*6e200*/  @!UPT UIADD3 URZ, URZ, URZ, URZ ;  /* 0x0000003f3f3ff290 */ /* 0x000ff6000fffe03f */
[----:B------:R-:W-:Y:S01]  /*6e210*/  @!UPT UIADD3 URZ, URZ, URZ, URZ ;  /* 0x0000003f3f3ff290 */ /* 0x000fe2000fffe03f */
[----:B------:R0:W-:Y:S01]  /*6e220*/  STL.64 [R1+0x8e0], R16 ;  /* 0x0008e01001007387 */ /* 0x0001e20000100a00 */
[----:B------:R-:W-:Y:S03]  /*6e230*/  STL.64 [R1+0x8e8], R18 ;  /* 0x0008e81201007387 */ /* 0x000fe60000100a00 */
[----:B0-----:R-:W2:Y:S01]  /*6e240*/  LDL.LU R16, [R1+0x65bc] ;  /* 0x0065bc0001107983 */ /* 0x001ea20000300800 */
[----:B------:R-:W-:Y:S02]  /*6e250*/  STL.64 [R1+0x8d0], R20 ;  /* 0x0008d01401007387 */ /* 0x000fe40000100a00 */
[----:B------:R-:W-:Y:S02]  /*6e260*/  STL.64 [R1+0x8d8], R22 ;  /* 0x0008d81601007387 */ /* 0x000fe40000100a00 */
[----:B------:R-:W0:Y:S04]  /*6e270*/  LDSM.16.MT88.4 R20, [R5+0x22000] ;  /* 0x022000000514783b */ /* 0x000e280000004200 */
[----:B------:R-:W-:Y:S04]  /*6e280*/  STL [R1+0x65a4], R5 ;  /* 0x0065a40501007387 */ /* 0x000fe80000100800 */
[----:B0-----:R0:W-:Y:S01]  /*6e290*/  STL.64 [R1+0x6500], R22 ;  /* 0x0065001601007387 */ /* 0x0011e20000100a00 */
[----:B------:R-:W-:Y:S02]  /*6e2a0*/  STL.64 [R1+0x64f8], R20 ;  /* 0x0064f81401007387 */ /* 0x000fe40000100a00 */
[----:B0-----:R-:W-:-:S02]  /*6e2b0*/  IMAD.MOV.U32 R23, RZ, RZ, R13 ;  /* 0x000000ffff177224 */ /* 0x001fc400078e000d */
[----:B--2---:R-:W-:Y:S02]  /*6e2c0*/  IMAD.MOV.U32 R22, RZ, RZ, R16 ;  /* 0x000000ffff167224 */ /* 0x004fe400078e0010 */
[----:B------:R-:W0:Y:S04]  /*6e2d0*/  LDSM.16.M88.4 R16, [R4] ;  /* 0x000000000410783b */ /* 0x000e280000000200 */
[----:B0-----:R-:W-:Y:S01]  /*6e2e0*/  STL.64 [R1+0x20], R16 ;  /* 0x0000201001007387 */ /* 0x001fe20000100a00 */
[----:B------:R-:W-:Y:S02]  /*6e2f0*/  STL.64 [R1+0x28], R18 ;  /* 0x0000281201007387 */ /* 0x000fe40000100a00 */
[----:B------:R-:W0:Y:S02]  /*6e300*/  LDSM.16.M88.4 R16, [R4+0x2000] ;  /* 0x002000000410783b */ /* 0x000e240000000200 */
[----:B0-----:R-:W-:Y:S02]  /*6e310*/  STL.64 [R1+0x10], R16 ;  /* 0x0000101001007387 */ /* 0x001fe40000100a00 */
[----:B------:R-:W-:Y:S02]  /*6e320*/  STL.64 [R1+0x18], R18 ;  /* 0x0000181201007387 */ /* 0x000fe40000100a00 */
[----:B------:R-:W0:Y:S02]  /*6e330*/  LDSM.16.M88.4 R16, [R4+0x4000] ;  /* 0x004000000410783b */ /* 0x000e240000000200 */
[----:B0-----:R-:W-:Y:S02]  /*6e340*/  STL.64 [R1], R16 ;  /* 0x0000001001007387 */ /* 0x001fe40000100a00 */
[----:B------:R-:W-:Y:S02]  /*6e350*/  STL.64 [R1+0x8], R18 ;  /* 0x0000081201007387 */ /* 0x000fe40000100a00 */
[----:B------:R-:W0:Y:S02]  /*6e360*/  LDSM.16.M88.4 R16, [R4+0x6000] ;  /* 0x006000000410783b */ /* 0x000e240000000200 */
[----:B0-----:R-:W-:Y:S02]  /*6e370*/  STL.64 [R1+0x64b0], R18 ;  /* 0x0064b01201007387 */ /* 0x001fe40000100a00 */
[----:B------:R0:W-:Y:S02]  /*6e380*/  STL.64 [R1+0x64a8], R16 ;  /* 0x0064a81001007387 */ /* 0x0001e40000100a00 */
[----:B0-----:R-:W-:-:S02]  /*6e390*/  IMAD.MOV.U32 R16, RZ, RZ, R12 ;  /* 0x000000ffff107224 */ /* 0x001fc400078e000c */
[----:B------:R-:W0:Y:S01]  /*6e3a0*/  LDSM.16.M88.4 R12, [R4+0x8000] ;  /* 0x00800000040c783b */ /* 0x000e220000000200 */
[----:B----4-:R-:W-:Y:S02]  /*6e3b0*/  IMAD.MOV.U32 R17, RZ, RZ, R9 ;  /* 0x000000ffff117224 */ /* 0x010fe400078e0009 */
[----:B------:R-:W-:Y:S02]  /*6e3c0*/  IMAD.MOV.U32 R18, RZ, RZ, R8 ;  /* 0x000000ffff127224 */ /* 0x000fe400078e0008 */
[----:B------:R-:W1:Y:S01]  /*6e3d0*/  LDSM.16.M88.4 R8, [R4+0xa000] ;  /* 0x00a000000408783b */ /* 0x000e620000000200 */
[----:B------:R-:W-:-:S07]  /*6e3e0*/  IMAD.MOV.U32 R19, RZ, RZ, R2 ;  /* 0x000000ffff137224 */ /* 0x000fce00078e0002 */
[----:B------:R-:W-:Y:S01]  /*6e3f0*/  HMMA.16816.F32 R20, R24, R22, R16 ;  /* 0x000000161814723c */ /* 0x000fe20000001810 */
[----:B------:R-:W-:Y:S04]  /*6e400*/  LDSM.16.M88.4 R16, [R4+0x10000] ;  /* 0x010000000410783b */ /* 0x000fe80000000200 */
[----:B0-----:R-:W-:Y:S01]  /*6e410*/  STL [R1+0x5aa4], R14 ;  /* 0x005aa40e01007387 */ /* 0x001fe20000100800 */
[----:B------:R-:W-:Y:S02]  /*6e420*/  STL [R1+0x5aa0], R15 ;  /* 0x005aa00f01007387 */ /* 0x000fe40000100800 */
[----:B------:R-:W-:Y:S11]  /*6e430*/  STL.64 [R1+0x64a0], R12 ;  /* 0x0064a00c01007387 */ /* 0x000ff60000100a00 */
[----:B------:R-:W-:Y:S05]  /*6e440*/  @!UPT UIADD3 URZ, URZ, URZ, URZ ;  /* 0x0000003f3f3ff290 */ /* 0x000fea000fffe03f */
[----:B------:R-:W-:Y:S01]  /*6e450*/  IMAD.MOV.U32 R2, RZ, RZ, R23 ;  /* 0x000000ffff027224 */ /* 0x000fe200078e0017 */
[----:B-1----:R-:W-:Y:S01]  /*6e460*/  STL [R1+0x5a9c], R10 ;  /* 0x005a9c0a01007387 */ /* 0x002fe20000100800 */
[----:B------:R-:W-:Y:S02]  /*6e470*/  STL [R1+0x5a98], R11 ;  /* 0x005a980b01007387 */ /* 0x000fe40000100800 */
[----:B------:R-:W-:Y:S02]  /*6e480*/  STL.64 [R1+0x6498], R8 ;  /* 0x0064980801007387 */ /* 0x000fe40000100a00 */
[----:B------:R-:W0:Y:S04]  /*6e490*/  LDSM.16.M88.4 R8, [R4+0xc000] ;  /* 0x00c000000408783b */ /* 0x000e280000000200 */
[----:B------:R-:W-:Y:S01]  /*6e4a0*/  STL.64 [R1+0x880], R20 ;  /* 0x0008801401007387 */ /* 0x000fe20000100a00 */
[----:B------:R-:W-:Y:S02]  /*6e4b0*/  STL [R1+0x888], R22 ;  /* 0x0008881601007387 */ /* 0x000fe40000100800 */
[----:B------:R-:W-:Y:S01]  /*6e4c0*/  STL.64 [R1+0x65b0], R26 ;  /* 0x0065b01a01007387 */ /* 0x000fe20000100a00 */
[----:B------:R-:W1:Y:S01]  /*6e4d0*/  LDSM.16.M88.4 R12, [R4+0xe000] ;  /* 0x00e00000040c783b */ /* 0x000e620000000200 */
[----:B------:R-:W-:Y:S02]  /*6e4e0*/  STL.64 [R1+0x65a8], R24 ;  /* 0x0065a81801007387 */ /* 0x000fe40000100a00 */
[----:B------:R-:W-:Y:S02]  /*6e4f0*/  STL [R1+0x5ce8], R2 ;  /* 0x005ce80201007387 */ /* 0x000fe40000100800 */
[----:B------:R-:W-:Y:S01]  /*6e500*/  LDSM.16.M88.4 R24, [R4+0x16000] ;  /* 0x016000000418783b */ /* 0x000fe20000000200 */
[----:B0-----:R-:W-:Y:S03]  /*6e510*/  STL.64 [R1+0x30], R8 ;  /* 0x0000300801007387 */ /* 0x001fe60000100a00 */
[----:B------:R-:W-:Y:S02]  /*6e520*/  STL.64 [R1+0x38], R10 ;  /* 0x0000380a01007387 */ /* 0x000fe40000100a00 */
[----:B------:R-:W0:Y:S01]  /*6e530*/  LDSM.16.M88.4 R8, [R4+0x12000] ;  /* 0x012000000408783b */ /* 0x000e220000000200 */
[----:B-1----:R-:W-:Y:S03]  /*6e540*/  STL.64 [R1+0x150], R12 ;  /* 0x0001500c01007387 */ /* 0x002fe60000100a00 */
[----:B------:R1:W-:Y:S02]  /*6e550*/  STL.64 [R1+0x158], R14 ;  /* 0x0001580e01007387 */ /* 0x0003e40000100a00 */
[----:B------:R-:W-:Y:S02]  /*6e560*/  STL.64 [R1+0x140], R16 ;  /* 0x0001401001007387 */ /* 0x000fe40000100a00 */
[----:B------:R-:W-:Y:S02]  /*6e570*/  STL.64 [R1+0x148], R18 ;  /* 0x0001481201007387 */ /* 0x000fe40000100a00 */
[----:B-1----:R-:W-:-:S02]  /*6e580*/  IMAD.MOV.U32 R14, RZ, RZ, R0 ;  /* 0x000000ffff0e7224 */ /* 0x002fc400078e0000 */
[----:B------:R-:W-:Y:S01]  /*6e590*/  IMAD.MOV.U32 R15, RZ, RZ, R29 ;  /* 0x000000ffff0f7224 */ /* 0x000fe200078e001d */
[----:B------:R-:W2:Y:S04]  /*6e5a0*/  LDL.LU R0, [R1+0x65b8] ;  /* 0x0065b80001007983 */ /* 0x000ea80000300800 */
[----:B0-----:R0:W-:Y:S01]  /*6e5b0*/  STL.64 [R1+0x130], R8 ;  /* 0x0001300801007387 */ /* 0x0011e20000100a00 */
[----:B------:R1:W-:Y:S02]  /*6e5c0*/  STL.64 [R1+0x138], R10 ;  /* 0x0001380a01007387 */ /* 0x0003e40000100a00 */
[----:B------:R-:W-:Y:S02]  /*6e5d0*/  STL.64 [R1+0x6508], R14 ;  /* 0x0065080e01007387 */ /* 0x000fe40000100a00 */
[----:B------:R-:W3:Y:S04]  /*6e5e0*/  LDSM.16.M88.4 R12, [R4+0x14000] ;  /* 0x01400000040c783b */ /* 0x000ee80000000200 */
[----:B0-----:R-:W4:Y:S01]  /*6e5f0*/  LDL.LU R8, [R1+0x980] ;  /* 0x0009800001087983 */ /* 0x001f220000300800 */
[----:B------:R-:W4:Y:S02]  /*6e600*/  LDL.LU R9, [R1+0x984] ;  /* 0x0009840001097983 */ /* 0x000f240000300800 */
[----:B-1----:R-:W2:Y:S02]  /*6e610*/  LDL.LU R10, [R1+0x988] ;  /* 0x00098800010a7983 */ /* 0x002ea40000300800 */
[----:B------:R-:W2:Y:S02]  /*6e620*/  LDL.LU R11, [R1+0x98c] ;  /* 0x00098c00010b7983 */ /* 0x000ea40000300800 */
[----:B--2---:R-:W-:Y:S01]  /*6e630*/  STL.64 [R1+0x6518], R10 ;  /* 0x0065180a01007387 */ /* 0x004fe20000100a00 */
[----:B----4-:R-:W-:Y:S02]  /*6e640*/  STL.64 [R1+0x6510], R8 ;  /* 0x0065100801007387 */ /* 0x010fe40000100a00 */
[----:B---3--:R-:W-:Y:S02]  /*6e650*/  STL.64 [R1+0x120], R12 ;  /* 0x0001200c01007387 */ /* 0x008fe40000100a00 */
[----:B------:R0:W-:Y:S02]  /*6e660*/  STL.64 [R1+0x128], R14 ;  /* 0x0001280e01007387 */ /* 0x0001e40000100a00 */
[----:B0-----:R-:W2:Y:S01]  /*6e670*/  LDL.LU R14, [R1+0x68] ;  /* 0x00006800010e7983 */ /* 0x001ea20000300800 */
[----:B------:R-:W2:Y:S03]  /*6e680*/  LDL.LU R15, [R1+0x6c] ;  /* 0x00006c00010f7983 */ /* 0x000ea60000300800 */
[----:B--2---:R-:W-:Y:S01]  /*6e690*/  STL.64 [R1+0x6520], R14 ;  /* 0x0065200e01007387 */ /* 0x004fe20000100a00 */
[----:B------:R-:W2:Y:S02]  /*6e6a0*/  LDL.LU R8, [R1+0x950] ;  /* 0x0009500001087983 */ /* 0x000ea40000300800 */
[----:B------:R-:W2:Y:S02]  /*6e6b0*/  LDL.LU R9, [R1+0x954] ;  /* 0x0009540001097983 */ /* 0x000ea40000300800 */
[----:B------:R-:W3:Y:S01]  /*6e6c0*/  LDL.LU R10, [R1+0x958] ;  /* 0x00095800010a7983 */ /* 0x000ee20000300800 */
[----:B------:R-:W3:Y:S04]  /*6e6d0*/  LDL.LU R11, [R1+0x95c] ;  /* 0x00095c00010b7983 */ /* 0x000ee80000300800 */
[----:B---3--:R0:W-:Y:S01]  /*6e6e0*/  STL.64 [R1+0x6530], R10 ;  /* 0x0065300a01007387 */ /* 0x0081e20000100a00 */
[----:B--2---:R1:W-:Y:S03]  /*6e6f0*/  STL.64 [R1+0x6528], R8 ;  /* 0x0065280801007387 */ /* 0x0043e60000100a00 */
[----:B0-----:R-:W2:Y:S01]  /*6e700*/  LDL.LU R10, [R1+0x88] ;  /* 0x00008800010a7983 */ /* 0x001ea20000300800 */
[----:B------:R-:W2:Y:S02]  /*6e710*/  LDL.LU R11, [R1+0x8c] ;  /* 0x00008c00010b7983 */ /* 0x000ea40000300800 */
[----:B------:R-:W-:-:S02]  /*6e720*/  IMAD.MOV.U32 R29, RZ, RZ, R12 ;  /* 0x000000ffff1d7224 */ /* 0x000fc400078e000c */
[----:B------:R-:W-:Y:S01]  /*6e730*/  IMAD.MOV.U32 R2, RZ, RZ, R13 ;  /* 0x000000ffff027224 */ /* 0x000fe200078e000d */
[----:B--2---:R0:W-:Y:S01]  /*6e740*/  STL.64 [R1+0x6550], R10 ;  /* 0x0065500a01007387 */ /* 0x0041e20000100a00 */
[----:B------:R-:W2:Y:S02]  /*6e750*/  LDL.LU R12, [R1+0x930] ;  /* 0x00093000010c7983 */ /* 0x000ea40000300800 */
[----:B------:R-:W2:Y:S02]  /*6e760*/  LDL.LU R13, [R1+0x934] ;  /* 0x00093400010d7983 */ /* 0x000ea40000300800 */
[----:B------:R-:W3:Y:S01]  /*6e770*/  LDL.LU R14, [R1+0x938] ;  /* 0x00093800010e7983 */ /* 0x000ee20000300800 */
[----:B------:R-:W3:Y:S01]  /*6e780*/  LDL.LU R15, [R1+0x93c] ;  /* 0x00093c00010f7983 */ /* 0x000ee20000300800 */
[----:B-1----:R-:W4:Y:S02]  /*6e790*/  LDL.LU R8, [R1+0x870] ;  /* 0x0008700001087983 */ /* 0x002f240000300800 */
[----:B------:R-:W4:Y:S01]  /*6e7a0*/  LDL.LU R9, [R1+0x874] ;  /* 0x0008740001097983 */ /* 0x000f220000300800 */
[----:B0-----:R-:W2:Y:S01]  /*6e7b0*/  LDL.LU R10, [R1+0x878] ;  /* 0x00087800010a7983 */ /* 0x001ea20000300800 */
[----:B------:R-:W2:Y:S03]  /*6e7c0*/  LDL.LU R11, [R1+0x87c] ;  /* 0x00087c00010b7983 */ /* 0x000ea60000300800 */
[----:B--2---:R0:W-:Y:S01]  /*6e7d0*/  STL.64 [R1+0x6560], R10 ;  /* 0x0065600a01007387 */ /* 0x0041e20000100a00 */
[----:B----4-:R-:W-:Y:S03]  /*6e7e0*/  STL.64 [R1+0x6558], R8 ;  /* 0x0065580801007387 */ /* 0x010fe60000100a00 */
[----:B0-----:R-:W2:Y:S01]  /*6e7f0*/  LDL.LU R10, [R1+0xa8] ;  /* 0x0000a800010a7983 */ /* 0x001ea20000300800 */
[----:B------:R-:W2:Y:S03]  /*6e800*/  LDL.LU R11, [R1+0xac] ;  /* 0x0000ac00010b7983 */ /* 0x000ea60000300800 */
[----:B--2---:R-:W-:Y:S01]  /*6e810*/  STL.64 [R1+0x6578], R10 ;  /* 0x0065780a01007387 */ /* 0x004fe20000100a00 */
[----:B---3--:R-:W-:Y:S02]  /*6e820*/  STL.64 [R1+0x6540], R14 ;  /* 0x0065400e01007387 */ /* 0x008fe40000100a00 */
[----:B------:R0:W-:Y:S02]  /*6e830*/  STL.64 [R1+0x6538], R12 ;  /* 0x0065380c01007387 */ /* 0x0001e40000100a00 */
[----:B0-----:R-:W2:Y:S01]  /*6e840*/  LDL.LU R12, [R1+0x910] ;  /* 0x00091000010c7983 */ /* 0x001ea20000300800 */
[----:B------:R-:W2:Y:S02]  /*6e850*/  LDL.LU R13, [R1+0x914] ;  /* 0x00091400010d7983 */ /* 0x000ea40000300800 */
[----:B------:R-:W3:Y:S02]  /*6e860*/  LDL.LU R14, [R1+0x918] ;  /* 0x00091800010e7983 */ /* 0x000ee40000300800 */
[----:B------:R-:W3:Y:S01]  /*6e870*/  LDL.LU R15, [R1+0x91c] ;  /* 0x00091c00010f7983 */ /* 0x000ee20000300800 */
[----:B------:R-:W4:Y:S01]  /*6e880*/  LDL.LU R10, [R1+0xb8] ;  /* 0x0000b800010a7983 */ /* 0x000f220000300800 */
[----:B------:R-:W4:Y:S03]  /*6e890*/  LDL.LU R11, [R1+0xbc] ;  /* 0x0000bc00010b7983 */ /* 0x000f260000300800 */
[----:B----4-:R0:W-:Y:S01]  /*6e8a0*/  STL.64 [R1+0x6598], R10 ;  /* 0x0065980a01007387 */ /* 0x0101e20000100a00 */
[----:B------:R-:W4:Y:S02]  /*6e8b0*/  LDL.LU R18, [R1+0xc8] ;  /* 0x0000c80001127983 */ /* 0x000f240000300800 */
[----:B------:R-:W4:Y:S02]  /*6e8c0*/  LDL.LU R19, [R1+0xcc] ;  /* 0x0000cc0001137983 */ /* 0x000f240000300800 */
[----:B------:R-:W4:Y:S01]  /*6e8d0*/  LDL.LU R8, [R1+0x840] ;  /* 0x0008400001087983 */ /* 0x000f220000300800 */
[----:B------:R-:W4:Y:S04]  /*6e8e0*/  LDL.LU R9, [R1+0x844] ;  /* 0x0008440001097983 */ /* 0x000f280000300800 */
[----:B0-----:R-:W4:Y:S01]  /*6e8f0*/  LDL.LU R10, [R1+0x848] ;  /* 0x00084800010a7983 */ /* 0x001f220000300800 */
[----:B------:R-:W4:Y:S02]  /*6e900*/  LDL.LU R11, [R1+0x84c] ;  /* 0x00084c00010b7983 */ /* 0x000f240000300800 */
[----:B---3--:R-:W-:Y:S02]  /*6e910*/  STL.64 [R1+0x6570], R14 ;  /* 0x0065700e01007387 */ /* 0x008fe40000100a00 */
[----:B--2---:R0:W-:Y:S02]  /*6e920*/  STL.64 [R1+0x6568], R12 ;  /* 0x0065680c01007387 */ /* 0x0041e40000100a00 */
        /* <DEDUP_REMOVED lines=10> */
[----:B------:R-:W3:Y:S01]  /*6e9d0*/  LDL.LU R20, [R1+0x990] ;  /* 0x0009900001147983 */ /* 0x000ee20000300800 */
[----:B------:R-:W3:Y:S02]  /*6e9e0*/  LDL.LU R21, [R1+0x994] ;  /* 0x0009940001157983 */ /* 0x000ee40000300800 */
[----:B------:R-:W3:Y:S02]  /*6e9f0*/  LDL.LU R22, [R1+0x998] ;  /* 0x0009980001167983 */ /* 0x000ee40000300800 */
[----:B------:R-:W3:Y:S01]  /*6ea00*/  LDL.LU R23, [R1+0x99c] ;  /* 0x00099c0001177983 */ /* 0x000ee20000300800 */
[----:B------:R-:W-:Y:S01]  /*6ea10*/  STL [R1+0x6468], R2 ;  /* 0x0064680201007387 */ /* 0x000fe20000100800 */
[----:B------:R-:W-:Y:S02]  /*6ea20*/  STL [R1+0x6464], R29 ;  /* 0x0064641d01007387 */ /* 0x000fe40000100800 */
[----:B------:R-:W-:Y:S02]  /*6ea30*/  STL.64 [R1+0x110], R24 ;  /* 0x0001101801007387 */ /* 0x000fe40000100a00 */
[----:B------:R-:W-:Y:S02]  /*6ea40*/  STL.64 [R1+0x118], R26 ;  /* 0x0001181a01007387 */ /* 0x000fe40000100a00 */
[----:B------:R-:W0:Y:S04]  /*6ea50*/  LDSM.16.M88.4 R24, [R4+0x18000] ;  /* 0x018000000418783b */ /* 0x000e280000000200 */
[----:B0-----:R-:W-:Y:S01]  /*6ea60*/  STL.64 [R1+0x100], R24 ;  /* 0x0001001801007387 */ /* 0x001fe20000100a00 */
[----:B------:R-:W-:Y:S02]  /*6ea70*/  STL.64 [R1+0x108], R26 ;  /* 0x0001081a01007387 */ /* 0x000fe40000100a00 */
[----:B------:R-:W0:Y:S02]  /*6ea80*/  LDSM.16.M88.4 R24, [R4+0x1a000] ;  /* 0x01a000000418783b */ /* 0x000e240000000200 */
[----:B0-----:R-:W-:Y:S02]  /*6ea90*/  STL.64 [R1+0xf0], R24 ;  /* 0x0000f01801007387 */ /* 0x001fe40000100a00 */
[----:B------:R-:W-:-:S02]  /*6eaa0*/  IMAD.MOV.U32 R2, RZ, RZ, R24 ;  /* 0x000000ffff027224 */ /* 0x000fc400078e0018 */
[----:B------:R-:W-:Y:S02]  /*6eab0*/  STL.64 [R1+0xf8], R26 ;  /* 0x0000f81a01007387 */ /* 0x000fe40000100a00 */
[----:B------:R-:W-:Y:S02]  /*6eac0*/  IMAD.MOV.U32 R29, RZ, RZ, R25 ;  /* 0x000000ffff1d7224 */ /* 0x000fe400078e0019 */
[----:B------:R-:W0:Y:S02]  /*6ead0*/  LDSM.16.M88.4 R24, [R4+0x1c000] ;  /* 0x01c000000418783b */ /* 0x000e240000000200 */
[----:B------:R-:W1:Y:S02]  /*6eae0*/  LDSM.16.M88.4 R4, [R4+0x1e000] ;  /* 0x01e000000404783b */ /* 0x000e640000000200 */
[----:B------:R-:W-:Y:S04]  /*6eaf0*/  STL [R1+0x646c], R2 ;  /* 0x00646c0201007387 */ /* 0x000fe80000100800 */
[----:B0-----:R-:W-:Y:S01]  /*6eb00*/  STL.64 [R1+0xe0], R24 ;  /* 0x0000e01801007387 */ /* 0x001fe20000100a00 */
[----:B------:R0:W-:Y:S03]  /*6eb10*/  STL.64 [R1+0xe8], R26 ;  /* 0x0000e81a01007387 */ /* 0x0001e60000100a00 */
[----:B0-----:R-:W4:Y:S01]  /*6eb20*/  LDL.LU.64 R26, [R1+0x65b0] ;  /* 0x0065b000011a7983 */ /* 0x001f220000300a00 */
[----:B------:R-:W4:Y:S02]  /*6eb30*/  LDL.LU.64 R24, [R1+0x65a8] ;  /* 0x0065a80001187983 */ /* 0x000f240000300a00 */
[----:B-1----:R0:W-:Y:S02]  /*6eb40*/  STL.64 [R1+0xd0], R4 ;  /* 0x0000d00401007387 */ /* 0x0021e40000100a00 */
[----:B------:R-:W-:Y:S01]  /*6eb50*/  STL.64 [R1+0xd8], R6 ;  /* 0x0000d80601007387 */ /* 0x000fe20000100a00 */
[----:B0-----:R-:W2:Y:S04]  /*6eb60*/  LDL.LU R5, [R1+0x65a4] ;  /* 0x0065a40001057983 */ /* 0x001ea80000300800 */
[----:B--2---:R-:W0:Y:S01]  /*6eb70*/  LDSM.16.MT88.4 R4, [R5+0x22080] ;  /* 0x022080000504783b */ /* 0x004e220000004200 */
[----:B----4-:R-:W-:Y:S03]  /*6eb80*/  HMMA.16816.F32 R16, R24, R18, R8 ;  /* 0x000000121810723c */ /* 0x010fe60000001808 */
[----:B0-----:R0:W-:Y:S01]  /*6eb90*/  STL.64 [R1+0x63c8], R6 ;  /* 0x0063c80601007387 */ /* 0x0011e20000100a00 */
[----:B------:R-:W-:Y:S02]  /*6eba0*/  STL.64 [R1+0x63c0], R4 ;  /* 0x0063c00401007387 */ /* 0x000fe40000100a00 */
[----:B0-----:R-:W-:-:S02]  /*6ebb0*/  IMAD.MOV.U32 R6, RZ, RZ, R0 ;  /* 0x000000ffff067224 */ /* 0x001fc400078e0000 */
[----:B------:R-:W2:Y:S01]  /*6ebc0*/  LDL.LU R0, [R1+0x65a0] ;  /* 0x0065a00001007983 */ /* 0x000ea20000300800 */
[----:B------:R-:W4:Y:S02]  /*6ebd0*/  LDL.LU R7, [R1+0x7c] ;  /* 0x00007c0001077983 */ /* 0x000f240000300800 */
[----:B------:R-:W2:Y:S11]  /*6ebe0*/  LDL.LU.64 R10, [R1+0x6598] ;  /* 0x00659800010a7983 */ /* 0x000eb60000300a00 */
[----:B------:R-:W-:Y:S01]  /*6ebf0*/  @!UPT UIADD3 URZ, URZ, URZ, URZ ;  /* 0x0000003f3f3ff290 */ /* 0x000fe2000fffe03f */
[----:B------:R0:W-:Y:S01]  /*6ec00*/  STL.64 [R1+0x8c0], R16 ;  /* 0x0008c01001007387 */ /* 0x0001e20000100a00 */
[----:B------:R1:W-:Y:S04]  /*6ec10*/  STL.64 [R1+0x8c8], R18 ;  /* 0x0008c81201007387 */ /* 0x0003e80000100a00 */
[----:B0-----:R-:W3:Y:S01]  /*6ec20*/  LDL.64 R16, [R1] ;  /* 0x0000000001107983 */ /* 0x001ee20000100a00 */
[C---:B--2---:R-:W-:Y:S01]  /*6ec30*/  HMMA.16816.F32 R8, R24.reuse, R10, R12 ;  /* 0x0000000a1808723c */ /* 0x044fe2000000180c */
[----:B-1----:R-:W-:Y:S02]  /*6ec40*/  IMAD.MOV.U32 R19, RZ, RZ, R0 ;  /* 0x000000ffff137224 */ /* 0x002fe400078e0000 */
[----:B---3--:R-:W-:Y:S01]  /*6ec50*/  STL.64 [R1+0x64c8], R16 ;  /* 0x0064c81001007387 */ /* 0x008fe20000100a00 */
[----:B------:R-:W2:Y:S02]  /*6ec60*/  LDL.LU R18, [R1+0x98] ;  /* 0x0000980001127983 */ /* 0x000ea40000300800 */
[----:B------:R-:W3:Y:S02]  /*6ec70*/  LDL.LU R0, [R1+0x6590] ;  /* 0x0065900001007983 */ /* 0x000ee40000300800 */
[----:B------:R-:W2:Y:S01]  /*6ec80*/  LDL.LU.64 R14, [R1+0x6588] ;  /* 0x00658800010e7983 */ /* 0x000ea20000300a00 */
[----:B------:R-:W2:Y:S11]  /*6ec90*/  LDL.LU.64 R12, [R1+0x6580] ;  /* 0x00658000010c7983 */ /* 0x000eb60000300a00 */
[----:B------:R-:W-:Y:S03]  /*6eca0*/  @!UPT UIADD3 URZ, URZ, URZ, URZ ;  /* 0x0000003f3f3ff290 */ /* 0x000fe6000fffe03f */
        /* <DEDUP_REMOVED lines=11> */
[C---:B--2---:R-:W-:Y:S01]  /*6ed60*/  HMMA.16816.F32 R16, R24.reuse, R18, R8 ;  /* 0x000000121810723c */ /* 0x044fe20000001808 */
[----:B------:R-:W2:Y:S11]  /*6ed70*/  LDL.LU.64 R10, [R1+0x6550] ;  /* 0x00655000010a7983 */ /* 0x000eb60000300a00 */
[----:B------:R-:W-:Y:S11]  /*6ed80*/  @!UPT UIADD3 URZ, URZ, URZ, URZ ;  /* 0x0000003f3f3ff290 */ /* 0x000ff6000fffe03f */
[----:B------:R0:W-:Y:S01]  /*6ed90*/  STL.64 [R1+0x890], R16 ;  /* 0x0008901001007387 */ /* 0x0001e20000100a00 */
[----:B------:R1:W-:Y:S03]  /*6eda0*/  STL.64 [R1+0x898], R18 ;  /* 0x0008981201007387 */ /* 0x0003e60000100a00 */
[----:B0-----:R-:W3:Y:S01]  /*6edb0*/  LDL.64 R16, [R1+0x10] ;  /* 0x0000100001107983 */ /* 0x001ee20000100a00 */
[----:B-1----:R-:W-:Y:S02]  /*6edc0*/  IMAD.MOV.U32 R18, RZ, RZ, R3 ;  /* 0x000000ffff127224 */ /* 0x002fe400078e0003 */
[----:B------:R-:W-:Y:S01]  /*6edd0*/  IMAD.MOV.U32 R19, RZ, RZ, R28 ;  /* 0x000000ffff137224 */ /* 0x000fe200078e001c */
[C---:B--2---:R-:W-:Y:S01]  /*6ede0*/  HMMA.16816.F32 R8, R24.reuse, R10, R12 ;  /* 0x0000000a1808723c */ /* 0x044fe2000000180c */
[----:B---3--:R-:W-:Y:S01]  /*6edf0*/  STL.64 [R1+0x64e0], R16 ;  /* 0x0064e01001007387 */ /* 0x008fe20000100a00 */
[----:B------:R-:W2:Y:S02]  /*6ee00*/  LDL.LU R3, [R1+0x654c] ;  /* 0x00654c0001037983 */ /* 0x000ea40000300800 */
[----:B------:R-:W3:Y:S02]  /*6ee10*/  LDL.LU R28, [R1+0x6548] ;  /* 0x00654800011c7983 */ /* 0x000ee40000300800 */
[----:B------:R-:W4:Y:S01]  /*6ee20*/  LDL.LU.64 R14, [R1+0x6540] ;  /* 0x00654000010e7983 */ /* 0x000f220000300a00 */
[----:B------:R-:W4:Y:S11]  /*6ee30*/  LDL.LU.64 R12, [R1+0x6538] ;  /* 0x00653800010c7983 */ /* 0x000f360000300a00 */
[----:B------:R-:W-:Y:S05]  /*6ee40*/  @!UPT UIADD3 URZ, URZ, URZ, URZ ;  /* 0x0000003f3f3ff290 */ /* 0x000fea000fffe03f */
[----:B------:R-:W-:Y:S02]  /*6ee50*/  STL.64 [R1+0x870], R8 ;  /* 0x0008700801007387 */ /* 0x000fe40000100a00 */
[----:B------:R0:W-:Y:S02]  /*6ee60*/  STL.64 [R1+0x878], R10 ;  /* 0x0008780a01007387 */ /* 0x0001e40000100a00 */
[----:B0-----:R-:W2:Y:S01]  /*6ee70*/  LDL.LU.64 R10, [R1+0x6530] ;  /* 0x00653000010a7983 */ /* 0x001ea20000300a00 */
[----:B------:R-:W2:Y:S01]  /*6ee80*/  LDL.LU.64 R8, [R1+0x6528] ;  /* 0x0065280001087983 */ /* 0x000ea20000300a00 */
[C---:B----4-:R-:W-:Y:S02]  /*6ee90*/  HMMA.16816.F32 R4, R24.reuse, R6, R12 ;  /* 0x000000061804723c */ /* 0x050fe4000000180c */
[----:B------:R-:W2:Y:S11]  /*6eea0*/  LDL.LU.64 R14, [R1+0x6520] ;  /* 0x00652000010e7983 */ /* 0x000eb60000300a00 */
[----:B------:R-:W-:Y:S10]  /*6eeb0*/  @!UPT UIADD3 URZ, URZ, URZ, URZ ;  /* 0x0000003f3f3ff290 */ /* 0x000ff4000fffe03f */
[----:B------:R0:W-:Y:S01]  /*6eec0*/  STL.64 [R1+0x860], R4 ;  /* 0x0008600401007387 */ /* 0x0001e20000100a00 */
[----:B------:R1:W-:Y:S03]  /*6eed0*/  STL.64 [R1+0x868], R6 ;  /* 0x0008680601007387 */ /* 0x0003e60000100a00 */
[----:B0-----:R-:W4:Y:S01]  /*6eee0*/  LDL.LU R4, [R1+0x4f0] ;  /* 0x0004f00001047983 */ /* 0x001f220000300800 */
[----:B------:R-:W4:Y:S02]  /*6eef0*/  LDL.LU R5, [R1+0x4f4] ;  /* 0x0004f40001057983 */ /* 0x000f240000300800 */
[----:B-1----:R-:W4:Y:S02]  /*6ef00*/  LDL.LU R6, [R1+0x4f8] ;  /* 0x0004f80001067983 */ /* 0x002f240000300800 */
[----:B------:R-:W4:Y:S01]  /*6ef10*/  LDL.LU R7, [R1+0x4fc] ;  /* 0x0004fc0001077983 */ /* 0x000f220000300800 */
[C---:B--2---:R-:W-:Y:S01]  /*6ef20*/  HMMA.16816.F32 R12, R24.reuse, R14, R8 ;  /* 0x0000000e180c723c */ /* 0x044fe20000001808 */
[----:B------:R-:W2:Y:S01]  /*6ef30*/  LDL.LU.64 R10, [R1+0x6518] ;  /* 0x00651800010a7983 */ /* 0x000ea20000300a00 */
[----:B------:R-:W2:Y:S11]  /*6ef40*/  LDL.LU.64 R8, [R1+0x6510] ;  /* 0x0065100001087983 */ /* 0x000eb60000300a00 */
[----:B------:R-:W-:Y:S10]  /*6ef50*/  @!UPT UIADD3 URZ, URZ, URZ, URZ ;  /* 0x0000003f3f3ff290 */ /* 0x000ff4000fffe03f */
[----:B------:R-:W-:Y:S01]  /*6ef60*/  STL.64 [R1+0x850], R12 ;  /* 0x0008500c01007387 */ /* 0x000fe20000100a00 */
[----:B------:R0:W-:Y:S03]  /*6ef70*/  STL.64 [R1+0x858], R14 ;  /* 0x0008580e01007387 */ /* 0x0001e60000100a00 */
[----:B0-----:R-:W2:Y:S01]  /*6ef80*/  LDL.LU.64 R14, [R1+0x6508] ;  /* 0x00650800010e7983 */ /* 0x001ea20000300a00 */
[C---:B------:R-:W-:Y:S01]  /*6ef90*/  HMMA.16816.F32 R16, R24.reuse, R18, R20 ;  /* 0x000000121810723c */ /* 0x040fe20000001814 */
[----:B------:R-:W4:Y:S02]  /*6efa0*/  LDL.LU.64 R22, [R1+0x6500] ;  /* 0x0065000001167983 */ /* 0x000f240000300a00 */
[----:B------:R-:W4:Y:S01]  /*6efb0*/  LDL.LU.64 R20, [R1+0x64f8] ;  /* 0x0064f80001147983 */ /* 0x000f220000300a00 */
[----:B------:R-:W3:Y:S11]  /*6efc0*/  LDL.LU R12, [R1+0x4c0] ;  /* 0x0004c000010c7983 */ /* 0x000ef60000300800 */
[----:B------:R-:W-:Y:S08]  /*6efd0*/  @!UPT UIADD3 URZ, URZ, URZ, URZ ;  /* 0x0000003f3f3ff290 */ /* 0x000ff0000fffe03f */
[----:B------:R-:W-:Y:S01]  /*6efe0*/  STL.64 [R1+0x840], R16 ;  /* 0x0008401001007387 */ /* 0x000fe20000100a00 */
[----:B------:R-:W-:Y:S01]  /*6eff0*/  STL.64 [R1+0x848], R18 ;  /* 0x0008481201007387 */ /* 0x000fe20000100a00 */
[----:B--2---:R-:W-:Y:S11]  /*6f000*/  HMMA.16816.F32 R8, R24, R14, R8 ;  /* 0x0000000e1808723c */ /* 0x004ff60000001808 */
[----:B------:R-:W-:Y:S11]  /*6f010*/  @!UPT UIADD3 URZ, URZ, URZ, URZ ;  /* 0x0000003f3f3ff290 */ /* 0x000ff6000fffe03f */
[----:B------:R-:W-:Y:S01]  /*6f020*/  @!UPT UIADD3 URZ, URZ, URZ, URZ ;  /* 0x0000003f3f3ff290 */ /* 0x000fe2000fffe03f */
[----:B------:R-:W-:Y:S01]  /*6f030*/  STL.64 [R1+0x500], R8 ;  /* 0x0005000801007387 */ /* 0x000fe20000100a00 */
[----:B------:R-:W-:Y:S02]  /*6f040*/  STL.64 [R1+0x508], R10 ;  /* 0x0005080a01007387 */ /* 0x000fe40000100a00 */
[----:B------:R-:W3:Y:S02]  /*6f050*/  LDL.LU R13, [R1+0x4c4] ;  /* 0x0004c400010d7983 */ /* 0x000ee40000300800 */
[----:B------:R-:W2:Y:S01]  /*6f060*/  LDL.LU R14, [R1+0x4c8] ;  /* 0x0004c800010e7983 */ /* 0x000ea20000300800 */
[----:B------:R-:W2:Y:S04]  /*6f070*/  LDL.LU R15, [R1+0x4cc] ;  /* 0x0004cc00010f7983 */ /* 0x000ea80000300800 */
[----:B--2---:R-:W-:Y:S01]  /*6f080*/  STL.64 [R1+0x64c0], R14 ;  /* 0x0064c00e01007387 */ /* 0x004fe20000100a00 */
        /* <DEDUP_REMOVED lines=13> */
[----:B0-----:R-:W4:Y:S01]  /*6f160*/  LDL.64 R12, [R1+0x20] ;  /* 0x00002000010c7983 */ /* 0x001f220000100a00 */
[----:B------:R-:W2:Y:S02]  /*6f170*/  LDL.LU R24, [R1+0x4a0] ;  /* 0x0004a00001187983 */ /* 0x000ea40000300800 */
[----:B------:R-:W2:Y:S02]  /*6f180*/  LDL.LU R25, [R1+0x4a4] ;  /* 0x0004a40001197983 */ /* 0x000ea40000300800 */
[----:B------:R-:W2:Y:S01]  /*6f190*/  LDL.LU R26, [R1+0x4a8] ;  /* 0x0004a800011a7983 */ /* 0x000ea20000300800 */
[----:B------:R-:W2:Y:S01]  /*6f1a0*/  LDL.LU R27, [R1+0x4ac] ;  /* 0x0004ac00011b7983 */ /* 0x000ea20000300800 */
[----:B------:R-:W3:Y:S02]  /*6f1b0*/  LDL.LU R8, [R1+0x4b0] ;  /* 0x0004b00001087983 */ /* 0x000ee40000300800 */
[----:B------:R-:W3:Y:S02]  /*6f1c0*/  LDL.LU R9, [R1+0x4b4] ;  /* 0x0004b40001097983 */ /* 0x000ee40000300800 */
[----:B------:R-:W2:Y:S01]  /*6f1d0*/  LDL.LU.64 R14, [R1+0x64f0] ;  /* 0x0064f000010e7983 */ /* 0x000ea20000300a00 */
[----:B----4-:R-:W-:Y:S07]  /*6f1e0*/  HMMA.16816.F32 R16, R20, R12, R4 ;  /* 0x0000000c1410723c */ /* 0x010fee0000001804 */
[----:B------:R-:W-:-:S02]  /*6f1f0*/  IMAD.MOV.U32 R5, RZ, RZ, R12 ;  /* 0x000000ffff057224 */ /* 0x000fc400078e000c */
[----:B------:R-:W-:Y:S02]  /*6f200*/  IMAD.MOV.U32 R4, RZ, RZ, R13 ;  /* 0x000000ffff047224 */ /* 0x000fe400078e000d */
[----:B------:R-:W2:Y:S11]  /*6f210*/  LDL.LU.64 R12, [R1+0x64e8] ;  /* 0x0064e800010c7983 */ /* 0x000eb60000300a00 */
[----:B------:R-:W-:Y:S01]  /*6f220*/  @!UPT UIADD3 URZ, URZ, URZ, URZ ;  /* 0x0000003f3f3ff290 */ /* 0x000fe2000fffe03f */
[----:B------:R0:W-:Y:S04]  /*6f230*/  STL.64 [R1+0x4f0], R16 ;  /* 0x0004f01001007387 */ /* 0x0001e80000100a00 */
[----:B0-----:R-:W2:Y:S01]  /*6f240*/  LDL.LU.64 R16, [R1+0x64e0] ;  /* 0x0064e00001107983 */ /* 0x001ea20000300a00 */
[----:B------:R-:W-:Y:S02]  /*6f250*/  IMAD.MOV.U32 R11, RZ, RZ, R3 ;  /* 0x000000ffff0b7224 */ /* 0x000fe400078e0003 */
[----:B------:R-:W-:Y:S02]  /*6f260*/  IMAD.MOV.U32 R10, RZ, RZ, R28 ;  /* 0x000000ffff0a7224 */ /* 0x000fe400078e001c */
[----:B------:R-:W-:Y:S02]  /*6f270*/  IMAD.MOV.U32 R3, RZ, RZ, R19 ;  /* 0x000000ffff037224 */ /* 0x000fe400078e0013 */
[----:B------:R-:W-:-:S03]  /*6f280*/  IMAD.MOV.U32 R28, RZ, RZ, R18 ;  /* 0x000000ffff1c7224 */ /* 0x000fc600078e0012 */
[----:B------:R0:W-:Y:S02]  /*6f290*/  STL [R1+0x5bcc], R3 ;  /* 0x005bcc0301007387 */ /* 0x0001e40000100800 */
[----:B------:R-:W-:Y:S01]  /*6f2a0*/  STL [R1+0x5bc8], R28 ;  /* 0x005bc81c01007387 */ /* 0x000fe20000100800 */
[C---:B--2---:R-:W-:Y:S01]  /*6f2b0*/  HMMA.16816.F32 R12, R20.reuse, R16, R12 ;  /* 0x00000010140c723c */ /* 0x044fe2000000180c */
[----:B------:R-:W-:Y:S02]  /*6f2c0*/  IMAD.MOV.U32 R6, RZ, RZ, R16 ;  /* 0x000000ffff067224 */ /* 0x000fe400078e0010 */
[----:B0-----:R-:W-:Y:S11]  /*6f2d0*/  IMAD.MOV.U32 R3, RZ, RZ, R17 ;  /* 0x000000ffff037224 */ /* 0x001ff600078e0011 */
[----:B------:R-:W-:Y:S09]  /*6f2e0*/  @!UPT UIADD3 URZ, URZ, URZ, URZ ;  /* 0x0000003f3f3ff290 */ /* 0x000ff2000fffe03f */
        /* <DEDUP_REMOVED lines=14> */
[----:B------:R-:W2:Y:S01]  /*6f3d0*/  LDL.LU.64 R16, [R1+0x64a8] ;  /* 0x0064a80001107983 */ /* 0x000ea20000300a00 */
[----:B------:R-:W-:Y:S01]  /*6f3e0*/  STL.64 [R1+0x6478], R6 ;  /* 0x0064780601007387 */ /* 0x000fe20000100a00 */
[----:B------:R0:W-:Y:S03]  /*6f3f0*/  STL.64 [R1+0x6470], R4 ;  /* 0x0064700401007387 */ /* 0x0001e60000100a00 */
[----:B0-----:R-:W3:Y:S01]  /*6f400*/  LDL.LU R4, [R1+0x820] ;  /* 0x0008200001047983 */ /* 0x001ee20000300800 */
[----:B------:R-:W3:Y:S02]  /*6f410*/  LDL.LU R5, [R1+0x824] ;  /* 0x0008240001057983 */ /* 0x000ee40000300800 */
[----:B------:R-:W3:Y:S02]  /*6f420*/  LDL.LU R6, [R1+0x828] ;  /* 0x0008280001067983 */ /* 0x000ee40000300800 */
[----:B------:R-:W3:Y:S01]  /*6f430*/  LDL.LU R7, [R1+0x82c] ;  /* 0x00082c0001077983 */ /* 0x000ee20000300800 */
[C---:B--2---:R-:W-:Y:S01]  /*6f440*/  HMMA.16816.F32 R12, R20.reuse, R16, R12 ;  /* 0x00000010140c723c */ /* 0x044fe2000000180c */
[----:B---3--:R-:W-:Y:S01]  /*6f450*/  STL.64 [R1+0x6488], R6 ;  /* 0x0064880601007387 */ /* 0x008fe20000100a00 */
[----:B------:R0:W-:Y:S03]  /*6f460*/  STL.64 [R1+0x6480], R4 ;  /* 0x0064800401007387 */ /* 0x0001e60000100a00 */
[----:B0-----:R-:W2:Y:S11]  /*6f470*/  LDL.64 R4, [R1+0x30] ;  /* 0x0000300001047983 */ /* 0x001eb60000100a00 */
[----:B------:R-:W-:Y:S07]  /*6f480*/  @!UPT UIADD3 URZ, URZ, URZ, URZ ;  /* 0x0000003f3f3ff290 */ /* 0x000fee000fffe03f */
[----:B------:R0:W-:Y:S02]  /*6f490*/  STL.64 [R1+0x4c0], R12 ;  /* 0x0004c00c01007387 */ /* 0x0001e40000100a00 */
[----:B------:R-:W-:Y:S01]  /*6f4a0*/  STL.64 [R1+0x4c8], R14 ;  /* 0x0004c80e01007387 */ /* 0x000fe20000100a00 */
[----:B0-----:R-:W3:Y:S01]  /*6f4b0*/  LDL.LU.64 R12, [R1+0x64a0] ;  /* 0x0064a000010c7983 */ /* 0x001ee20000300a00 */
[----:B----4-:R-:W-:Y:S02]  /*6f4c0*/  STL.64 [R1+0x6378], R18 ;  /* 0x0063781201007387 */ /* 0x010fe40000100a00 */
[----:B------:R0:W-:Y:S02]  /*6f4d0*/  STL.64 [R1+0x6370], R16 ;  /* 0x0063701001007387 */ /* 0x0001e40000100a00 */
[----:B0-----:R-:W4:Y:S01]  /*6f4e0*/  LDL.64 R16, [R1+0x140] ;  /* 0x0001400001107983 */ /* 0x001f220000100a00 */
[C---:B---3--:R-:W-:Y:S03]  /*6f4f0*/  HMMA.16816.F32 R8, R20.reuse, R12, R8 ;  /* 0x0000000c1408723c */ /* 0x048fe60000001808 */
[----:B----4-:R0:W-:Y:S04]  /*6f500*/  STL.64 [R1+0x6490], R16 ;  /* 0x0064901001007387 */ /* 0x0101e80000100a00 */
[----:B0-----:R-:W3:Y:S01]  /*6f510*/  LDL.LU R16, [R1+0x9c0] ;  /* 0x0009c00001107983 */ /* 0x001ee20000300800 */
[----:B------:R-:W3:Y:S02]  /*6f520*/  LDL.LU R17, [R1+0x9c4] ;  /* 0x0009c40001117983 */ /* 0x000ee40000300800 */
[----:B------:R-:W3:Y:S02]  /*6f530*/  LDL.LU R18, [R1+0x9c8] ;  /* 0x0009c80001127983 */ /* 0x000ee40000300800 */
[----:B------:R-:W3:Y:S11]  /*6f540*/  LDL.LU R19, [R1+0x9cc] ;  /* 0x0009cc0001137983 */ /* 0x000ef60000300800 */
[----:B------:R0:W-:Y:S01]  /*6f550*/  STL.64 [R1+0x4b0], R8 ;  /* 0x0004b00801007387 */ /* 0x0001e20000100a00 */
[----:B------:R-:W-:Y:S03]  /*6f560*/  STL.64 [R1+0x4b8], R10 ;  /* 0x0004b80a01007387 */ /* 0x000fe60000100a00 */
[----:B0-----:R-:W4:Y:S01]  /*6f570*/  LDL.LU.64 R8, [R1+0x6498] ;  /* 0x0064980001087983 */ /* 0x001f220000300a00 */
[----:B--2---:R-:W-:Y:S01]  /*6f580*/  IMAD.MOV.U32 R28, RZ, RZ, R5 ;  /* 0x000000ffff1c7224 */ /* 0x004fe200078e0005 */
[C---:B----4-:R-:W-:Y:S08]  /*6f590*/  HMMA.16816.F32 R24, R20.reuse, R8, R24 ;  /* 0x000000081418723c */ /* 0x050ff00000001818 */
[C---:B---3--:R-:W-:Y:S11]  /*6f5a0*/  HMMA.16816.F32 R16, R20.reuse, R4, R16 ;  /* 0x000000041410723c */ /* 0x048ff60000001810 */
[----:B------:R-:W-:Y:S04]  /*6f5b0*/  @!UPT UIADD3 URZ, URZ, URZ, URZ ;  /* 0x0000003f3f3ff290 */ /* 0x000fe8000fffe03f */
[----:B------:R-:W-:Y:S01]  /*6f5c0*/  STL.64 [R1+0x4a0], R24 ;  /* 0x0004a01801007387 */ /* 0x000fe20000100a00 */
[----:B------:R-:W-:Y:S02]  /*6f5d0*/  IMAD.MOV.U32 R14, RZ, RZ, R26 ;  /* 0x000000ffff0e7224 */ /* 0x000fe400078e001a */
[----:B------:R-:W-:Y:S02]  /*6f5e0*/  IMAD.MOV.U32 R15, RZ, RZ, R27 ;  /* 0x000000ffff0f7224 */ /* 0x000fe400078e001b */
[----:B------:R-:W0:Y:S04]  /*6f5f0*/  LDSM.16.MT88.4 R24, [R0+0x22000] ;  /* 0x022000000018783b */ /* 0x000e280000004200 */
[----:B------:R-:W-:Y:S01]  /*6f600*/  STL [R1+0x5aac], R15 ;  /* 0x005aac0f01007387 */ /* 0x000fe20000100800 */
[----:B------:R-:W-:Y:S02]  /*6f610*/  STL [R1+0x5aa8], R14 ;  /* 0x005aa80e01007387 */ /* 0x000fe40000100800 */
[----:B------:R1:W-:Y:S02]  /*6f620*/  STL.64 [R1+0x6440], R12 ;  /* 0x0064400c01007387 */ /* 0x0003e40000100a00 */
[----:B-1----:R-:W2:Y:S01]  /*6f630*/  LDL.LU R12, [R1+0x810] ;  /* 0x00081000010c7983 */ /* 0x002ea20000300800 */
[----:B------:R-:W2:Y:S02]  /*6f640*/  LDL.LU R13, [R1+0x814] ;  /* 0x00081400010d7983 */ /* 0x000ea40000300800 */
[----:B------:R-:W2:Y:S02]  /*6f650*/  LDL.LU R14, [R1+0x818] ;  /* 0x00081800010e7983 */ /* 0x000ea40000300800 */
[----:B------:R-:W2:Y:S01]  /*6f660*/  LDL.LU R15, [R1+0x81c] ;  /* 0x00081c00010f7983 */ /* 0x000ea20000300800 */
[----:B------:R-:W-:Y:S04]  /*6f670*/  STL [R1+0x6340], R0 ;  /* 0x0063400001007387 */ /* 0x000fe80000100800 */
[----:B0-----:R-:W-:Y:S01]  /*6f680*/  STL.64 [R1+0x6280], R26 ;  /* 0x0062801a01007387 */ /* 0x001fe20000100a00 */
[----:B------:R0:W-:Y:S03]  /*6f690*/  STL.64 [R1+0x6278], R24 ;  /* 0x0062781801007387 */ /* 0x0001e60000100a00 */
[----:B0-----:R-:W3:Y:S01]  /*6f6a0*/  LDL.64 R24, [R1+0x150] ;  /* 0x0001500001187983 */ /* 0x001ee20000100a00 */
[----:B------:R0:W-:Y:S02]  /*6f6b0*/  STL.64 [R1+0x830], R16 ;  /* 0x0008301001007387 */ /* 0x0001e40000100a00 */
[----:B------:R-:W-:Y:S01]  /*6f6c0*/  STL.64 [R1+0x838], R18 ;  /* 0x0008381201007387 */ /* 0x000fe20000100a00 */
[----:B0-----:R-:W2:Y:S01]  /*6f6d0*/  LDL.LU.64 R16, [R1+0x6490] ;  /* 0x0064900001107983 */ /* 0x001ea20000300a00 */
[----:B------:R-:W3:Y:S02]  /*6f6e0*/  LDL.LU.64 R6, [R1+0x6488] ;  /* 0x0064880001067983 */ /* 0x000ee40000300a00 */
[----:B------:R-:W3:Y:S02]  /*6f6f0*/  LDL.LU.64 R4, [R1+0x6480] ;  /* 0x0064800001047983 */ /* 0x000ee40000300a00 */
[----:B------:R-:W-:Y:S01]  /*6f700*/  STL [R1+0x6344], R28 ;  /* 0x0063441c01007387 */ /* 0x000fe20000100800 */
[C---:B---3--:R-:W-:Y:S08]  /*6f710*/  HMMA.16816.F32 R4, R20.reuse, R24, R4 ;  /* 0x000000181404723c */ /* 0x048ff00000001804 */
[----:B--2---:R-:W-:Y:S01]  /*6f720*/  HMMA.16816.F32 R12, R20, R16, R12 ;  /* 0x00000010140c723c */ /* 0x004fe2000000180c */
[----:B------:R-:W-:Y:S11]  /*6f730*/  IMAD.MOV.U32 R0, RZ, RZ, R25 ;  /* 0x000000ffff007224 */ /* 0x000ff600078e0019 */
[----:B------:R-:W-:Y:S03]  /*6f740*/  @!UPT UIADD3 URZ, URZ, URZ, URZ ;  /* 0x0000003f3f3ff290 */ /* 0x000fe6000fffe03f */
[----:B------:R-:W-:Y:S01]  /*6f750*/  STL.64 [R1+0x820], R4 ;  /* 0x0008200401007387 */ /* 0x000fe20000100a00 */
[----:B------:R0:W-:Y:S03]  /*6f760*/  STL.64 [R1+0x828], R6 ;  /* 0x0008280601007387 */ /* 0x0001e60000100a00 */
[----:B0-----:R-:W2:Y:S01]  /*6f770*/  LDL.LU.64 R6, [R1+0x6478] ;  /* 0x0064780001067983 */ /* 0x001ea20000300a00 */
[----:B------:R-:W3:Y:S02]  /*6f780*/  LDL.LU.64 R4, [R1+0x6470] ;  /* 0x0064700001047983 */ /* 0x000ee40000300a00 */
[----:B------:R-:W-:Y:S02]  /*6f790*/  STL [R1+0x6348], R0 ;  /* 0x0063480001007387 */ /* 0x000fe40000100800 */
[----:B------:R-:W-:Y:S01]  /*6f7a0*/  STL.64 [R1+0x810], R12 ;  /* 0x0008100c01007387 */ /* 0x000fe20000100a00 */
[----:B------:R-:W4:Y:S01]  /*6f7b0*/  LDL.LU R24, [R1+0x250] ;  /* 0x0002500001187983 */ /* 0x000f220000300800 */
[----:B------:R-:W4:Y:S02]  /*6f7c0*/  LDL.LU R25, [R1+0x254] ;  /* 0x0002540001197983 */ /* 0x000f240000300800 */
[----:B------:R-:W2:Y:S02]  /*6f7d0*/  LDL.LU R26, [R1+0x258] ;  /* 0x00025800011a7983 */ /* 0x000ea40000300800 */
[----:B------:R-:W2:Y:S02]  /*6f7e0*/  LDL.LU R27, [R1+0x25c] ;  /* 0x00025c00011b7983 */ /* 0x000ea40000300800 */
[----:B--2---:R-:W-:Y:S01]  /*6f7f0*/  STL.64 [R1+0x6368], R26 ;  /* 0x0063681a01007387 */ /* 0x004fe20000100a00 */
[----:B----4-:R0:W-:Y:S03]  /*6f800*/  STL.64 [R1+0x6360], R24 ;  /* 0x0063601801007387 */ /* 0x0101e60000100a00 */
[----:B0-----:R-:W2:Y:S01]  /*6f810*/  LDL.LU R24, [R1+0x270] ;  /* 0x0002700001187983 */ /* 0x001ea20000300800 */
[----:B------:R-:W2:Y:S02]  /*6f820*/  LDL.LU R25, [R1+0x274] ;  /* 0x0002740001197983 */ /* 0x000ea40000300800 */
[----:B------:R-:W4:Y:S02]  /*6f830*/  LDL.LU R26, [R1+0x278] ;  /* 0x00027800011a7983 */ /* 0x000f240000300800 */
[----:B------:R-:W4:Y:S02]  /*6f840*/  LDL.LU R27, [R1+0x27c] ;  /* 0x00027c00011b7983 */ /* 0x000f240000300800 */
[----:B------:R-:W-:-:S02]  /*6f850*/  IMAD.MOV.U32 R28, RZ, RZ, R17 ;  /* 0x000000ffff1c7224 */ /* 0x000fc400078e0011 */
[----:B------:R-:W-:Y:S02]  /*6f860*/  IMAD.MOV.U32 R16, RZ, RZ, R2 ;  /* 0x000000ffff107224 */ /* 0x000fe400078e0002 */
[----:B------:R-:W-:Y:S01]  /*6f870*/  IMAD.MOV.U32 R17, RZ, RZ, R7 ;  /* 0x000000ffff117224 */ /* 0x000fe200078e0007 */
[----:B----4-:R-:W-:Y:S01]  /*6f880*/  STL.64 [R1+0x6388], R26 ;  /* 0x0063881a01007387 */ /* 0x010fe20000100a00 */
[----:B--2---:R-:W-:Y:S02]  /*6f890*/  STL.64 [R1+0x6380], R24 ;  /* 0x0063801801007387 */ /* 0x004fe40000100a00 */
[----:B------:R-:W2:Y:S02]  /*6f8a0*/  LDL.LU R2, [R1+0x646c] ;  /* 0x00646c0001027983 */ /* 0x000ea40000300800 */
[----:B------:R0:W-:Y:S02]  /*6f8b0*/  STL.64 [R1+0x6390], R16 ;  /* 0x0063901001007387 */ /* 0x0001e40000100a00 */
[----:B0-----:R-:W-:-:S02]  /*6f8c0*/  IMAD.MOV.U32 R16, RZ, RZ, R6 ;  /* 0x000000ffff107224 */ /* 0x001fc400078e0006 */
[----:B------:R-:W-:-:S05]  /*6f8d0*/  IMAD.MOV.U32 R17, RZ, RZ, R3 ;  /* 0x000000ffff117224 */ /* 0x000fca00078e0003 */
[----:B------:R3:W-:Y:S01]  /*6f8e0*/  STL.64 [R1+0x63a8], R16 ;  /* 0x0063a81001007387 */ /* 0x0007e20000100a00 */
[----:B------:R-:W4:Y:S02]  /*6f8f0*/  LDL.LU R24, [R1+0x280] ;  /* 0x0002800001187983 */ /* 0x000f240000300800 */
[----:B------:R-:W4:Y:S02]  /*6f900*/  LDL.LU R25, [R1+0x284] ;  /* 0x0002840001197983 */ /* 0x000f240000300800 */
[----:B------:R-:W2:Y:S01]  /*6f910*/  LDL.LU R26, [R1+0x288] ;  /* 0x00028800011a7983 */ /* 0x000ea20000300800 */
[----:B------:R-:W2:Y:S01]  /*6f920*/  LDL.LU R27, [R1+0x28c] ;  /* 0x00028c00011b7983 */ /* 0x000ea20000300800 */
[----:B---3--:R-:W-:Y:S02]  /*6f930*/  IMAD.MOV.U32 R16, RZ, RZ, R5 ;  /* 0x000000ffff107224 */ /* 0x008fe400078e0005 */
[----:B------:R-:W-:-:S05]  /*6f940*/  IMAD.MOV.U32 R17, RZ, RZ, R4 ;  /* 0x000000ffff117224 */ /* 0x000fca00078e0004 */
[----:B------:R0:W-:Y:S04]  /*6f950*/  STL.64 [R1+0x63d0], R16 ;  /* 0x0063d01001007387 */ /* 0x0001e80000100a00 */
[----:B0-----:R-:W3:Y:S01]  /*6f960*/  LDL.LU R16, [R1+0x490] ;  /* 0x0004900001107983 */ /* 0x001ee20000300800 */
[----:B------:R-:W3:Y:S02]  /*6f970*/  LDL.LU R17, [R1+0x494] ;  /* 0x0004940001117983 */ /* 0x000ee40000300800 */
[----:B------:R-:W2:Y:S02]  /*6f980*/  LDL.LU R18, [R1+0x498] ;  /* 0x0004980001127983 */ /* 0x000ea40000300800 */
[----:B------:R-:W2:Y:S02]  /*6f990*/  LDL.LU R19, [R1+0x49c] ;  /* 0x00049c0001137983 */ /* 0x000ea40000300800 */
[----:B--2---:R-:W-:Y:S01]  /*6f9a0*/  STL.64 [R1+0x63e0], R18 ;  /* 0x0063e01201007387 */ /* 0x004fe20000100a00 */
[----:B---3--:R0:W-:Y:S03]  /*6f9b0*/  STL.64 [R1+0x63d8], R16 ;  /* 0x0063d81001007387 */ /* 0x0081e60000100a00 */
[----:B0-----:R-:W2:Y:S04]  /*6f9c0*/  LDL.64 R16, [R1+0xe0] ;  /* 0x0000e00001107983 */ /* 0x001ea80000100a00 */
[----:B--2---:R0:W-:Y:S02]  /*6f9d0*/  STL.64 [R1+0x63f0], R16 ;  /* 0x0063f01001007387 */ /* 0x0041e40000100a00 */
[----:B0-----:R-:W-:-:S02]  /*6f9e0*/  IMAD.MOV.U32 R16, RZ, RZ, R2 ;  /* 0x000000ffff107224 */ /* 0x001fc400078e0002 */
[----:B------:R-:W-:Y:S01]  /*6f9f0*/  IMAD.MOV.U32 R17, RZ, RZ, R29 ;  /* 0x000000ffff117224 */ /* 0x000fe200078e001d */
[----:B------:R-:W2:Y:S01]  /*6fa00*/  LDL.LU R2, [R1+0x6468] ;  /* 0x0064680001027983 */ /* 0x000ea20000300800 */
[----:B------:R-:W3:Y:S03]  /*6fa10*/  LDL.LU R29, [R1+0x6464] ;  /* 0x00646400011d7983 */ /* 0x000ee60000300800 */
[----:B------:R-:W-:Y:S01]  /*6fa20*/  STL.64 [R1+0x6408], R16 ;  /* 0x0064081001007387 */ /* 0x000fe20000100a00 */
[----:B------:R-:W2:Y:S03]  /*6fa30*/  LDL.64 R4, [R1+0xd0] ;  /* 0x0000d00001047983 */ /* 0x000ea60000100a00 */
[----:B--2---:R0:W-:Y:S04]  /*6fa40*/  STL.64 [R1+0x63e8], R4 ;  /* 0x0063e80401007387 */ /* 0x0041e80000100a00 */
[----:B0-----:R-:W2:Y:S01]  /*6fa50*/  LDL.LU R4, [R1+0x7b0] ;  /* 0x0007b00001047983 */ /* 0x001ea20000300800 */
[----:B------:R-:W2:Y:S02]  /*6fa60*/  LDL.LU R5, [R1+0x7b4] ;  /* 0x0007b40001057983 */ /* 0x000ea40000300800 */
[----:B------:R-:W2:Y:S02]  /*6fa70*/  LDL.LU R6, [R1+0x7b8] ;  /* 0x0007b80001067983 */ /* 0x000ea40000300800 */
[----:B------:R-:W2:Y:S01]  /*6fa80*/  LDL.LU R7, [R1+0x7bc] ;  /* 0x0007bc0001077983 */ /* 0x000ea20000300800 */
[----:B------:R-:W2:Y:S04]  /*6fa90*/  LDL.64 R16, [R1+0x100] ;  /* 0x0001000001107983 */ /* 0x000ea80000100a00 */
[----:B--2---:R-:W-:Y:S01]  /*6faa0*/  STL.64 [R1+0x6420], R16 ;  /* 0x0064201001007387 */ /* 0x004fe20000100a00 */
[----:B------:R-:W-:Y:S02]  /*6fab0*/  STL.64 [R1+0x6400], R6 ;  /* 0x0064000601007387 */ /* 0x000fe40000100a00 */
[----:B------:R0:W-:Y:S02]  /*6fac0*/  STL.64 [R1+0x63f8], R4 ;  /* 0x0063f80401007387 */ /* 0x0001e40000100a00 */
[----:B0-----:R-:W2:Y:S01]  /*6fad0*/  LDL.LU R4, [R1+0x7c0] ;  /* 0x0007c00001047983 */ /* 0x001ea20000300800 */
[----:B------:R-:W2:Y:S02]  /*6fae0*/  LDL.LU R5, [R1+0x7c4] ;  /* 0x0007c40001057983 */ /* 0x000ea40000300800 */
[----:B------:R-:W2:Y:S02]  /*6faf0*/  LDL.LU R6, [R1+0x7c8] ;  /* 0x0007c80001067983 */ /* 0x000ea40000300800 */
[----:B------:R-:W2:Y:S01]  /*6fb00*/  LDL.LU R7, [R1+0x7cc] ;  /* 0x0007cc0001077983 */ /* 0x000ea20000300800 */
[----:B------:R-:W2:Y:S01]  /*6fb10*/  LDL.64 R16, [R1+0x110] ;  /* 0x0001100001107983 */ /* 0x000ea20000100a00 */
[----:B------:R-:W-:-:S02]  /*6fb20*/  IMAD.MOV.U32 R10, RZ, RZ, R14 ;  /* 0x000000ffff0a7224 */ /* 0x000fc400078e000e */
[----:B------:R-:W-:Y:S01]  /*6fb30*/  IMAD.MOV.U32 R11, RZ, RZ, R15 ;  /* 0x000000ffff0b7224 */ /* 0x000fe200078e000f */
[----:B--2---:R3:W-:Y:S02]  /*6fb40*/  STL.64 [R1+0x6438], R16 ;  /* 0x0064381001007387 */ /* 0x0047e40000100a00 */
[----:B---3--:R-:W-:Y:S02]  /*6fb50*/  IMAD.MOV.U32 R16, RZ, RZ, R29 ;  /* 0x000000ffff107224 */ /* 0x008fe400078e001d */
[----:B------:R-:W-:Y:S01]  /*6fb60*/  IMAD.MOV.U32 R17, RZ, RZ, R2 ;  /* 0x000000ffff117224 */ /* 0x000fe200078e0002 */
[----:B------:R-:W2:Y:S04]  /*6fb70*/  LDL.LU R29, [R1+0x6460] ;  /* 0x00646000011d7983 */ /* 0x000ea80000300800 */
[----:B------:R0:W-:Y:S04]  /*6fb80*/  STL.64 [R1+0x6448], R16 ;  /* 0x0064481001007387 */ /* 0x0001e80000100a00 */
[----:B0-----:R-:W3:Y:S01]  /*6fb90*/  LDL.64 R16, [R1+0x130] ;  /* 0x0001300001107983 */ /* 0x001ee20000100a00 */
[----:B------:R-:W2:Y:S02]  /*6fba0*/  LDL.LU R12, [R1+0x7f0] ;  /* 0x0007f000010c7983 */ /* 0x000ea40000300800 */
[----:B------:R-:W2:Y:S02]  /*6fbb0*/  LDL.LU R13, [R1+0x7f4] ;  /* 0x0007f400010d7983 */ /* 0x000ea40000300800 */
[----:B------:R-:W2:Y:S01]  /*6fbc0*/  LDL.LU R14, [R1+0x7f8] ;  /* 0x0007f800010e7983 */ /* 0x000ea20000300800 */
[----:B------:R-:W2:Y:S04]  /*6fbd0*/  LDL.LU R15, [R1+0x7fc] ;  /* 0x0007fc00010f7983 */ /* 0x000ea80000300800 */
[----:B--2---:R-:W-:Y:S01]  /*6fbe0*/  STL.64 [R1+0x6458], R14 ;  /* 0x0064580e01007387 */ /* 0x004fe20000100a00 */
[----:B------:R0:W-:Y:S03]  /*6fbf0*/  STL.64 [R1+0x6450], R12 ;  /* 0x0064500c01007387 */ /* 0x0001e60000100a00 */
[----:B0-----:R-:W3:Y:S01]  /*6fc00*/  LDL.LU R12, [R1+0x800] ;  /* 0x00080000010c7983 */ /* 0x001ee20000300800 */
[----:B------:R-:W3:Y:S02]  /*6fc10*/  LDL.LU R13, [R1+0x804] ;  /* 0x00080400010d7983 */ /* 0x000ee40000300800 */
[----:B------:R-:W3:Y:S02]  /*6fc20*/  LDL.LU R14, [R1+0x808] ;  /* 0x00080800010e7983 */ /* 0x000ee40000300800 */
[----:B------:R-:W3:Y:S01]  /*6fc30*/  LDL.LU R15, [R1+0x80c] ;  /* 0x00080c00010f7983 */ /* 0x000ee20000300800 */
[----:B------:R-:W-:Y:S01]  /*6fc40*/  STL.64 [R1+0x6418], R6 ;  /* 0x0064180601007387 */ /* 0x000fe20000100a00 */
[----:B------:R0:W-:Y:S03]  /*6fc50*/  STL.64 [R1+0x6410], R4 ;  /* 0x0064100401007387 */ /* 0x0001e60000100a00 */
[----:B0-----:R-:W2:Y:S01]  /*6fc60*/  LDL.LU R4, [R1+0x7d0] ;  /* 0x0007d00001047983 */ /* 0x001ea20000300800 */
[----:B------:R-:W2:Y:S02]  /*6fc70*/  LDL.LU R5, [R1+0x7d4] ;  /* 0x0007d40001057983 */ /* 0x000ea40000300800 */
[----:B------:R-:W2:Y:S02]  /*6fc80*/  LDL.LU R6, [R1+0x7d8] ;  /* 0x0007d80001067983 */ /* 0x000ea40000300800 */
[----:B------:R-:W2:Y:S02]  /*6fc90*/  LDL.LU R7, [R1+0x7dc] ;  /* 0x0007dc0001077983 */ /* 0x000ea40000300800 */
[----:B--2---:R-:W-:Y:S01]  /*6fca0*/  STL.64 [R1+0x6430], R6 ;  /* 0x0064300601007387 */ /* 0x004fe20000100a00 */
[----:B------:R0:W-:Y:S03]  /*6fcb0*/  STL.64 [R1+0x6428], R4 ;  /* 0x0064280401007387 */ /* 0x0001e60000100a00 */
[----:B0-----:R-:W2:Y:S01]  /*6fcc0*/  LDL.LU R4, [R1+0x7e0] ;  /* 0x0007e00001047983 */ /* 0x001ea20000300800 */
[----:B------:R-:W2:Y:S02]  /*6fcd0*/  LDL.LU R5, [R1+0x7e4] ;  /* 0x0007e40001057983 */ /* 0x000ea40000300800 */
[----:B------:R-:W2:Y:S02]  /*6fce0*/  LDL.LU R6, [R1+0x7e8] ;  /* 0x0007e80001067983 */ /* 0x000ea40000300800 */
[----:B------:R-:W2:Y:S01]  /*6fcf0*/  LDL.LU R7, [R1+0x7ec] ;  /* 0x0007ec0001077983 */ /* 0x000ea20000300800 */
[----:B------:R-:W-:Y:S01]  /*6fd00*/  STL.64 [R1+0x63a0], R26 ;  /* 0x0063a01a01007387 */ /* 0x000fe20000100a00 */
[----:B----4-:R0:W-:Y:S03]  /*6fd10*/  STL.64 [R1+0x6398], R24 ;  /* 0x0063981801007387 */ /* 0x0101e60000100a00 */
[----:B0-----:R-:W4:Y:S01]  /*6fd20*/  LDL.LU R24, [R1+0x290] ;  /* 0x0002900001187983 */ /* 0x001f220000300800 */
[----:B------:R-:W4:Y:S02]  /*6fd30*/  LDL.LU R25, [R1+0x294] ;  /* 0x0002940001197983 */ /* 0x000f240000300800 */
[----:B------:R-:W2:Y:S02]  /*6fd40*/  LDL.LU R26, [R1+0x298] ;  /* 0x00029800011a7983 */ /* 0x000ea40000300800 */
[----:B------:R-:W2:Y:S01]  /*6fd50*/  LDL.LU R27, [R1+0x29c] ;  /* 0x00029c00011b7983 */ /* 0x000ea20000300800 */
[C---:B---3--:R-:W-:Y:S01]  /*6fd60*/  HMMA.16816.F32 R12, R20.reuse, R16, R12 ;  /* 0x00000010140c723c */ /* 0x048fe2000000180c */
[----:B------:R-:W-:Y:S01]  /*6fd70*/  IMAD.MOV.U32 R0, RZ, RZ, R17 ;  /* 0x000000ffff007224 */ /* 0x000fe200078e0011 */
[----:B--2---:R-:W-:Y:S01]  /*6fd80*/  STL.64 [R1+0x63b8], R26 ;  /* 0x0063b81a01007387 */ /* 0x004fe20000100a00 */
[----:B----4-:R0:W-:Y:S03]  /*6fd90*/  STL.64 [R1+0x63b0], R24 ;  /* 0x0063b01801007387 */ /* 0x0101e60000100a00 */
[----:B0-----:R-:W2:Y:S01]  /*6fda0*/  LDL.LU R24, [R1+0x2a0] ;  /* 0x0002a00001187983 */ /* 0x001ea20000300800 */
[----:B------:R-:W2:Y:S02]  /*6fdb0*/  LDL.LU R25, [R1+0x2a4] ;  /* 0x0002a40001197983 */ /* 0x000ea40000300800 */
[----:B------:R-:W2:Y:S02]  /*6fdc0*/  LDL.LU R26, [R1+0x2a8] ;  /* 0x0002a800011a7983 */ /* 0x000ea40000300800 */
[----:B------:R-:W2:Y:S01]  /*6fdd0*/  LDL.LU R27, [R1+0x2ac] ;  /* 0x0002ac00011b7983 */ /* 0x000ea20000300800 */
[----:B------:R-:W-:Y:S01]  /*6fde0*/  STL [R1+0x634c], R28 ;  /* 0x00634c1c01007387 */ /* 0x000fe20000100800 */
[----:B------:R-:W-:Y:S02]  /*6fdf0*/  STL [R1+0x5ab4], R11 ;  /* 0x005ab40b01007387 */ /* 0x000fe40000100800 */
[----:B------:R-:W-:Y:S08]  /*6fe00*/  STL [R1+0x5ab0], R10 ;  /* 0x005ab00a01007387 */ /* 0x000ff00000100800 */
[----:B------:R-:W-:Y:S01]  /*6fe10*/  STL.64 [R1+0x800], R12 ;  /* 0x0008000c01007387 */ /* 0x000fe20000100a00 */
[----:B------:R0:W-:Y:S04]  /*6fe20*/  STL.64 [R1+0x808], R14 ;  /* 0x0008080e01007387 */ /* 0x0001e80000100a00 */
[----:B0-----:R-:W3:Y:S01]  /*6fe30*/  LDL.LU.64 R14, [R1+0x6458] ;  /* 0x00645800010e7983 */ /* 0x001ee20000300a00 */
[----:B------:R-:W3:Y:S02]  /*6fe40*/  LDL.LU.64 R12, [R1+0x6450] ;  /* 0x00645000010c7983 */ /* 0x000ee40000300a00 */
[----:B------:R-:W3:Y:S02]  /*6fe50*/  LDL.LU.64 R16, [R1+0x6448] ;  /* 0x0064480001107983 */ /* 0x000ee40000300a00 */
[----:B------:R0:W-:Y:S01]  /*6fe60*/  STL [R1+0x6350], R0 ;  /* 0x0063500001007387 */ /* 0x0001e20000100800 */
[C---:B---3--:R-:W-:Y:S01]  /*6fe70*/  HMMA.16816.F32 R16, R20.reuse, R16, R12 ;  /* 0x000000101410723c */ /* 0x048fe2000000180c */
[----:B------:R-:W3:Y:S11]  /*6fe80*/  LDL.LU.64 R12, [R1+0x6440] ;  /* 0x00644000010c7983 */ /* 0x000ef60000300a00 */
[----:B------:R-:W-:Y:S11]  /*6fe90*/  @!UPT UIADD3 URZ, URZ, URZ, URZ ;  /* 0x0000003f3f3ff290 */ /* 0x000ff6000fffe03f */
[----:B------:R-:W-:Y:S01]  /*6fea0*/  @!UPT UIADD3 URZ, URZ, URZ, URZ ;  /* 0x0000003f3f3ff290 */ /* 0x000fe2000fffe03f */
[----:B------:R-:W-:Y:S02]  /*6feb0*/  IMAD.MOV.U32 R11, RZ, RZ, R16 ;  /* 0x000000ffff0b7224 */ /* 0x000fe400078e0010 */
[----:B------:R-:W-:Y:S02]  /*6fec0*/  IMAD.MOV.U32 R10, RZ, RZ, R17 ;  /* 0x000000ffff0a7224 */ /* 0x000fe400078e0011 */
[----:B------:R-:W4:Y:S03]  /*6fed0*/  LDL.LU.64 R16, [R1+0x6438] ;  /* 0x0064380001107983 */ /* 0x000f260000300a00 */
[----:B------:R-:W-:Y:S02]  /*6fee0*/  STL [R1+0x6358], R10 ;  /* 0x0063580a01007387 */ /* 0x000fe40000100800 */
[----:B------:R-:W-:Y:S01]  /*6fef0*/  STL [R1+0x6354], R11 ;  /* 0x0063540b01007387 */ /* 0x000fe20000100800 */
[C---:B----4-:R-:W-:Y:S01]  /*6ff00*/  HMMA.16816.F32 R4, R20.reuse, R16, R4 ;  /* 0x000000101404723c */ /* 0x050fe20000001804 */
[----:B0-----:R-:W-:Y:S11]  /*6ff10*/  IMAD.MOV.U32 R0, RZ, RZ, R17 ;  /* 0x000000ffff007224 */ /* 0x001ff600078e0011 */
[----:B------:R-:W-:Y:S11]  /*6ff20*/  @!UPT UIADD3 URZ, URZ, URZ, URZ ;  /* 0x0000003f3f3ff290 */ /* 0x000ff6000fffe03f */
[----:B------:R-:W-:Y:S01]  /*6ff30*/  STL.64 [R1+0x7e0], R4 ;  /* 0x0007e00401007387 */ /* 0x000fe20000100a00 */
[----:B------:R0:W-:Y:S03]  /*6ff40*/  STL.64 [R1+0x7e8], R6 ;  /* 0x0007e80601007387 */ /* 0x0001e60000100a00 */
[----:B0-----:R-:W4:Y:S01]  /*6ff50*/  LDL.LU.64 R6, [R1+0x6430] ;  /* 0x0064300001067983 */ /* 0x001f220000300a00 */
[----:B------:R-:W4:Y:S02]  /*6ff60*/  LDL.LU.64 R4, [R1+0x6428] ;  /* 0x0064280001047983 */ /* 0x000f240000300a00 */
[----:B------:R-:W4:Y:S02]  /*6ff70*/  LDL.LU.64 R16, [R1+0x6420] ;  /* 0x0064200001107983 */ /* 0x000f240000300a00 */
[----:B----4-:R-:W-:Y:S01]  /*6ff80*/  HMMA.16816.F32 R4, R20, R16, R4 ;  /* 0x000000101404723c */ /* 0x010fe20000001804 */
[----:B------:R-:W-:Y:S11]  /*6ff90*/  IMAD.MOV.U32 R28, RZ, RZ, R17 ;  /* 0x000000ffff1c7224 */ /* 0x000ff600078e0011 */
[----:B------:R-:W-:Y:S11]  /*6ffa0*/  @!UPT UIADD3 URZ, URZ, URZ, URZ ;  /* 0x0000003f3f3ff290 */ /* 0x000ff6000fffe03f */
[----:B------:R-:W-:Y:S01]  /*6ffb0*/  STL.64 [R1+0x7d0], R4 ;  /* 0x0007d00401007387 */ /* 0x000fe20000100a00 */
[----:B------:R0:W-:Y:S03]  /*6ffc0*/  STL.64 [R1+0x7d8], R6 ;  /* 0x0007d80601007387 */ /* 0x0001e60000100a00 */
[----:B0-----:R-:W4:Y:S01]  /*6ffd0*/  LDL.LU.64 R6, [R1+0x6418] ;  /* 0x0064180001067983 */ /* 0x001f220000300a00 */
[----:B------:R-:W4:Y:S02]  /*6ffe0*/  LDL.LU.64 R4, [R1+0x6410] ;  /* 0x0064100001047983 */ /* 0x000f240000300a00 */
[----:B------:R-:W4:Y:S02]  /*6fff0*/  LDL.LU.64 R16, [R1+0x6408] ;  /* 0x0064080001107983 */ /* 0x000f240000300a00 */
[----:B------:R-:W-:Y:S02]  /*70000*/  IMAD.MOV.U32 R15, RZ, RZ, R18 ;  /* 0x000000ffff0f7224 */ /* 0x000fe400078e0012 */
[----:B------:R-:W-:-:S02]  /*70010*/  IMAD.MOV.U32 R14, RZ, RZ, R19 ;  /* 0x000000ffff0e7224 */ /* 0x000fc400078e0013 */
[C---:B----4-:R-:W-:Y:S01]  /*70020*/  HMMA.16816.F32 R16, R20.reuse, R16, R4 ;  /* 0x000000101410723c */ /* 0x050fe20000001804 */
[----:B------:R-:W4:Y:S01]  /*70030*/  LDL.LU.64 R6, [R1+0x6400] ;  /* 0x0064000001067983 */ /* 0x000f220000300a00 */
[----:B------:R-:W4:Y:S11]  /*70040*/  LDL.LU.64 R4, [R1+0x63f8] ;  /* 0x0063f80001047983 */ /* 0x000f360000300a00 */
[----:B------:R-:W-:Y:S10]  /*70050*/  @!UPT UIADD3 URZ, URZ, URZ, URZ ;  /* 0x0000003f3f3ff290 */ /* 0x000ff4000fffe03f */
[----:B------:R0:W-:Y:S01]  /*70060*/  STL.64 [R1+0x7c0], R16 ;  /* 0x0007c01001007387 */ /* 0x0001e20000100a00 */
[----:B------:R-:W-:Y:S03]  /*70070*/  STL.64 [R1+0x7c8], R18 ;  /* 0x0007c81201007387 */ /* 0x000fe60000100a00 */
[----:B0-----:R-:W4:Y:S02]  /*70080*/  LDL.LU.64 R16, [R1+0x63f0] ;  /* 0x0063f00001107983 */ /* 0x001f240000300a00 */
[C---:B----4-:R-:W-:Y:S01]  /*70090*/  HMMA.16816.F32 R4, R20.reuse, R16, R4 ;  /* 0x000000101404723c */ /* 0x050fe20000001804 */
[----:B------:R-:W-:Y:S02]  /*700a0*/  IMAD.MOV.U32 R10, RZ, RZ, R16 ;  /* 0x000000ffff0a7224 */ /* 0x000fe400078e0010 */
[----:B------:R-:W-:Y:S11]  /*700b0*/  IMAD.MOV.U32 R11, RZ, RZ, R17 ;  /* 0x000000ffff0b7224 */ /* 0x000ff600078e0011 */
[----:B------:R-:W-:Y:S09]  /*700c0*/  @!UPT UIADD3 URZ, URZ, URZ, URZ ;  /* 0x0000003f3f3ff290 */ /* 0x000ff2000fffe03f */
[----:B------:R0:W-:Y:S01]  /*700d0*/  STL.64 [R1+0x7b0], R4 ;  /* 0x0007b00401007387 */ /* 0x0001e20000100a00 */
[----:B------:R1:W-:Y:S03]  /*700e0*/  STL.64 [R1+0x7b8], R6 ;  /* 0x0007b80601007387 */ /* 0x0003e60000100a00 */
[----:B0-----:R-:W4:Y:S01]  /*700f0*/  LDL.LU.64 R4, [R1+0x63e8] ;  /* 0x0063e80001047983 */ /* 0x001f220000300a00 */
[----:B------:R-:W4:Y:S02]  /*70100*/  LDL.LU.64 R18, [R1+0x63e0] ;  /* 0x0063e00001127983 */ /* 0x000f240000300a00 */
[----:B------:R-:W4:Y:S02]  /*70110*/  LDL.LU.64 R16, [R1+0x63d8] ;  /* 0x0063d80001107983 */ /* 0x000f240000300a00 */
[----:B----4-:R-:W-:Y:S01]  /*70120*/  HMMA.16816.F32 R20, R20, R4, R16 ;  /* 0x000000041414723c */ /* 0x010fe20000001810 */
[----:B------:R-:W2:Y:S01]  /*70130*/  LDL.LU.64 R16, [R1+0x63d0] ;  /* 0x0063d00001107983 */ /* 0x000ea20000300a00 */
[----:B------:R-:W-:-:S02]  /*70140*/  IMAD.MOV.U32 R3, RZ, RZ, R4 ;  /* 0x000000ffff037224 */ /* 0x000fc400078e0004 */
[----:B------:R-:W-:Y:S11]  /*70150*/  IMAD.MOV.U32 R2, RZ, RZ, R5 ;  /* 0x000000ffff027224 */ /* 0x000ff600078e0005 */
[----:B------:R-:W-:Y:S08]  /*70160*/  @!UPT UIADD3 URZ, URZ, URZ, URZ ;  /* 0x0000003f3f3ff290 */ /* 0x000ff0000fffe03f */
[----:B------:R0:W-:Y:S01]  /*70170*/  STL.64 [R1+0x490], R20 ;  /* 0x0004901401007387 */ /* 0x0001e20000100a00 */
[----:B------:R4:W-:Y:S02]  /*70180*/  STL.64 [R1+0x498], R22 ;  /* 0x0004981601007387 */ /* 0x0009e40000100a00 */
[----:B-1----:R-:W2:Y:S02]  /*70190*/  LDL.LU.64 R6, [R1+0x63c8] ;  /* 0x0063c80001067983 */ /* 0x002ea40000300a00 */
[----:B------:R-:W2:Y:S01]  /*701a0*/  LDL.LU.64 R4, [R1+0x63c0] ;  /* 0x0063c00001047983 */ /* 0x000ea20000300a00 */
[----:B0-----:R-:W3:Y:S01]  /*701b0*/  LDL.LU R20, [R1+0x260] ;  /* 0x0002600001147983 */ /* 0x001ee20000300800 */
[----:B------:R-:W3:Y:S02]  /*701c0*/  LDL.LU R21, [R1+0x264] ;  /* 0x0002640001157983 */ /* 0x000ee40000300800 */
[----:B----4-:R-:W3:Y:S01]  /*701d0*/  LDL.LU R22, [R1+0x268] ;  /* 0x0002680001167983 */ /* 0x010ee20000300800 */
        /* <DEDUP_REMOVED lines=20> */
[----:B0-----:R-:W4:Y:S01]  /*70320*/  LDL.LU.64 R18, [R1+0x6378] ;  /* 0x0063780001127983 */ /* 0x001f220000300a00 */
[----:B------:R-:W2:Y:S02]  /*70330*/  LDL.LU.64 R16, [R1+0x6370] ;  /* 0x0063700001107983 */ /* 0x000ea40000300a00 */
[----:B------:R-:W-:Y:S01]  /*70340*/  IMAD.MOV.U32 R23, RZ, RZ, R29 ;  /* 0x000000ffff177224 */ /* 0x000fe200078e001d */
[C---:B--2---:R-:W-:Y:S11]  /*70350*/  HMMA.16816.F32 R24, R4.reuse, R16, R24 ;  /* 0x000000100418723c */ /* 0x044ff60000001818 */
[----:B------:R-:W-:Y:S11]  /*70360*/  @!UPT UIADD3 URZ, URZ, URZ, URZ ;  /* 0x0000003f3f3ff290 */ /* 0x000ff6000fffe03f */
[----:B------:R-:W-:Y:S01]  /*70370*/  @!UPT UIADD3 URZ, URZ, URZ, URZ ;  /* 0x0000003f3f3ff290 */ /* 0x000fe2000fffe03f */
[----:B------:R-:W-:Y:S01]  /*70380*/  STL.64 [R1+0x270], R24 ;  /* 0x0002701801007387 */ /* 0x000fe20000100a00 */
[----:B------:R0:W-:Y:S03]  /*70390*/  STL.64 [R1+0x278], R26 ;  /* 0x0002781a01007387 */ /* 0x0001e60000100a00 */
[----:B0-----:R-:W2:Y:S01]  /*703a0*/  LDL.LU.64 R26, [R1+0x6368] ;  /* 0x00636800011a7983 */ /* 0x001ea20000300a00 */
[----:B------:R-:W2:Y:S02]  /*703b0*/  LDL.LU.64 R24, [R1+0x6360] ;  /* 0x0063600001187983 */ /* 0x000ea40000300a00 */
[----:B----4-:R-:W-:Y:S02]  /*703c0*/  STL.64 [R1+0x6260], R18 ;  /* 0x0062601201007387 */ /* 0x010fe40000100a00 */
[----:B------:R3:W-:Y:S02]  /*703d0*/  STL.64 [R1+0x6258], R16 ;  /* 0x0062581001007387 */ /* 0x0007e40000100a00 */
[C---:B---3--:R-:W-:Y:S01]  /*703e0*/  HMMA.16816.F32 R16, R4.reuse, R12, R20 ;  /* 0x0000000c0410723c */ /* 0x048fe20000001814 */
[----:B------:R-:W-:Y:S01]  /*703f0*/  STL.64 [R1+0x6250], R14 ;  /* 0x0062500e01007387 */ /* 0x000fe20000100a00 */
[----:B------:R-:W-:Y:S11]  /*70400*/  STL.64 [R1+0x6248], R12 ;  /* 0x0062480c01007387 */ /* 0x000ff60000100a00 */
[----:B------:R-:W-:Y:S10]  /*70410*/  @!UPT UIADD3 URZ, URZ, URZ, URZ ;  /* 0x0000003f3f3ff290 */ /* 0x000ff4000fffe03f */
[----:B------:R-:W-:Y:S01]  /*70420*/  STL.64 [R1+0x260], R16 ;  /* 0x0002601001007387 */ /* 0x000fe20000100a00 */
[----:B------:R2:W-:Y:S02]  /*70430*/  STL.64 [R1+0x268], R18 ;  /* 0x0002681201007387 */ /* 0x0005e40000100a00 */
[----:B--2---:R-:W-:Y:S11]  /*70440*/  HMMA.16816.F32 R16, R4, R8, R24 ;  /* 0x000000080410723c */ /* 0x004ff60000001818 */
[----:B------:R-:W-:Y:S11]  /*70450*/  @!UPT UIADD3 URZ, URZ, URZ, URZ ;  /* 0x0000003f3f3ff290 */ /* 0x000ff6000fffe03f */
[----:B------:R-:W-:Y:S01]  /*70460*/  @!UPT UIADD3 URZ, URZ, URZ, URZ ;  /* 0x0000003f3f3ff290 */ /* 0x000fe2000fffe03f */
[----:B------:R-:W-:Y:S01]  /*70470*/  STL.64 [R1+0x250], R16 ;  /* 0x0002501001007387 */ /* 0x000fe20000100a00 */
[----:B------:R-:W-:Y:S02]  /*70480*/  STL [R1+0x258], R18 ;  /* 0x0002581201007387 */ /* 0x000fe40000100800 */
[----:B------:R-:W2:Y:S02]  /*70490*/  LDL.LU R24, [R1+0x240] ;  /* 0x0002400001187983 */ /* 0x000ea40000300800 */
[----:B------:R-:W2:Y:S01]  /*704a0*/  LDL.LU R25, [R1+0x244] ;  /* 0x0002440001197983 */ /* 0x000ea20000300800 */
[----:B------:R-:W3:Y:S01]  /*704b0*/  LDL.LU R26, [R1+0x248] ;  /* 0x00024800011a7983 */ /* 0x000ee20000300800 */
[----:B------:R-:W3:Y:S03]  /*704c0*/  LDL.LU R27, [R1+0x24c] ;  /* 0x00024c00011b7983 */ /* 0x000ee60000300800 */
[----:B---3--:R-:W-:Y:S01]  /*704d0*/  STL.64 [R1+0x6290], R26 ;  /* 0x0062901a01007387 */ /* 0x008fe20000100a00 */
[----:B--2---:R0:W-:Y:S02]  /*704e0*/  STL.64 [R1+0x6288], R24 ;  /* 0x0062881801007387 */ /* 0x0041e40000100a00 */
[----:B0-----:R-:W-:-:S02]  /*704f0*/  IMAD.MOV.U32 R24, RZ, RZ, R10 ;  /* 0x000000ffff187224 */ /* 0x001fc400078e000a */
[----:B------:R-:W-:Y:S01]  /*70500*/  IMAD.MOV.U32 R25, RZ, RZ, R11 ;  /* 0x000000ffff197224 */ /* 0x000fe200078e000b */
[----:B------:R-:W2:Y:S01]  /*70510*/  LDL.LU R10, [R1+0x6358] ;  /* 0x00635800010a7983 */ /* 0x000ea20000300800 */
[----:B------:R-:W2:Y:S03]  /*70520*/  LDL.LU R11, [R1+0x6354] ;  /* 0x00635400010b7983 */ /* 0x000ea60000300800 */
[----:B------:R0:W-:Y:S01]  /*70530*/  STL.64 [R1+0x62a0], R24 ;  /* 0x0062a01801007387 */ /* 0x0001e20000100a00 */
[----:B------:R-:W3:Y:S03]  /*70540*/  LDL R12, [R1+0x110] ;  /* 0x00011000010c7983 */ /* 0x000ee60000100800 */
[----:B0-----:R-:W4:Y:S04]  /*70550*/  LDL R24, [R1+0xf0] ;  /* 0x0000f00001187983 */ /* 0x001f280000100800 */
[----:B------:R-:W4:Y:S01]  /*70560*/  LDL R25, [R1+0xf4] ;  /* 0x0000f40001197983 */ /* 0x000f220000100800 */
[----:B------:R-:W-:-:S02]  /*70570*/  IMAD.MOV.U32 R13, RZ, RZ, R0 ;  /* 0x000000ffff0d7224 */ /* 0x000fc400078e0000 */
[----:B------:R-:W2:Y:S03]  /*70580*/  LDL.LU R0, [R1+0x6350] ;  /* 0x0063500001007983 */ /* 0x000ea60000300800 */
[----:B---3--:R-:W-:Y:S04]  /*70590*/  STL.64 [R1+0x62d8], R12 ;  /* 0x0062d80c01007387 */ /* 0x008fe80000100a00 */
[----:B----4-:R-:W-:Y:S01]  /*705a0*/  STL.64 [R1+0x62b8], R24 ;  /* 0x0062b81801007387 */ /* 0x010fe20000100a00 */
[----:B--2---:R-:W-:Y:S02]  /*705b0*/  STL.64 [R1+0x6240], R10 ;  /* 0x0062400a01007387 */ /* 0x004fe40000100a00 */
[----:B------:R0:W-:Y:S02]  /*705c0*/  STL.64 [R1+0x6238], R8 ;  /* 0x0062380801007387 */ /* 0x0001e40000100a00 */
[----:B0-----:R-:W2:Y:S04]  /*705d0*/  LDL.64 R8, [R1+0x20] ;  /* 0x0000200001087983 */ /* 0x001ea80000100a00 */
[----:B--2---:R0:W-:Y:S04]  /*705e0*/  STL.64 [R1+0x6298], R8 ;  /* 0x0062980801007387 */ /* 0x0041e80000100a00 */
[----:B0-----:R-:W2:Y:S01]  /*705f0*/  LDL.LU R8, [R1+0x610] ;  /* 0x0006100001087983 */ /* 0x001ea20000300800 */
[----:B------:R-:W2:Y:S02]  /*70600*/  LDL.LU R9, [R1+0x614] ;  /* 0x0006140001097983 */ /* 0x000ea40000300800 */
[----:B------:R-:W3:Y:S02]  /*70610*/  LDL.LU R10, [R1+0x618] ;  /* 0x00061800010a7983 */ /* 0x000ee40000300800 */
[----:B------:R-:W3:Y:S01]  /*70620*/  LDL.LU R11, [R1+0x61c] ;  /* 0x00061c00010b7983 */ /* 0x000ee20000300800 */
[----:B------:R-:W4:Y:S04]  /*70630*/  LDL R12, [R1+0x120] ;  /* 0x00012000010c7983 */ /* 0x000f280000100800 */
[----:B------:R-:W4:Y:S01]  /*70640*/  LDL R13, [R1+0x124] ;  /* 0x00012400010d7983 */ /* 0x000f220000100800 */
[----:B------:R-:W-:-:S03]  /*70650*/  IMAD.MOV.U32 R25, RZ, RZ, R28 ;  /* 0x000000ffff197224 */ /* 0x000fc600078e001c */
[----:B----4-:R0:W-:Y:S01]  /*70660*/  STL.64 [R1+0x62f0], R12 ;  /* 0x0062f00c01007387 */ /* 0x0101e20000100a00 */
[----:B------:R-:W4:Y:S02]  /*70670*/  LDL R24, [R1+0x100] ;  /* 0x0001000001187983 */ /* 0x000f240000100800 */
[----:B------:R-:W2:Y:S01]  /*70680*/  LDL.LU R28, [R1+0x634c] ;  /* 0x00634c00011c7983 */ /* 0x000ea20000300800 */
[----:B0-----:R-:W2:Y:S01]  /*70690*/  LDL R12, [R1+0x130] ;  /* 0x00013000010c7983 */ /* 0x001ea20000100800 */
[----:B------:R-:W-:Y:S02]  /*706a0*/  IMAD.MOV.U32 R13, RZ, RZ, R0 ;  /* 0x000000ffff0d7224 */ /* 0x000fe400078e0000 */
[----:B------:R-:W3:Y:S03]  /*706b0*/  LDL.LU R0, [R1+0x6348] ;  /* 0x0063480001007983 */ /* 0x000ee60000300800 */
[----:B--2---:R-:W-:Y:S01]  /*706c0*/  STL.64 [R1+0x6308], R12 ;  /* 0x0063080c01007387 */ /* 0x004fe20000100a00 */
[----:B----4-:R0:W-:Y:S03]  /*706d0*/  STL.64 [R1+0x62d0], R24 ;  /* 0x0062d01801007387 */ /* 0x0101e60000100a00 */
[----:B0-----:R-:W2:Y:S01]  /*706e0*/  LDL.LU R24, [R1+0x640] ;  /* 0x0006400001187983 */ /* 0x001ea20000300800 */
[----:B------:R-:W2:Y:S02]  /*706f0*/  LDL.LU R25, [R1+0x644] ;  /* 0x0006440001197983 */ /* 0x000ea40000300800 */
[----:B------:R-:W4:Y:S02]  /*70700*/  LDL.LU R26, [R1+0x648] ;  /* 0x00064800011a7983 */ /* 0x000f240000300800 */
[----:B------:R-:W4:Y:S01]  /*70710*/  LDL.LU R27, [R1+0x64c] ;  /* 0x00064c00011b7983 */ /* 0x000f220000300800 */
[----:B------:R-:W2:Y:S01]  /*70720*/  LDL R12, [R1+0x140] ;  /* 0x00014000010c7983 */ /* 0x000ea20000100800 */
[----:B------:R-:W-:-:S02]  /*70730*/  IMAD.MOV.U32 R13, RZ, RZ, R28 ;  /* 0x000000ffff0d7224 */ /* 0x000fc400078e001c */
[----:B------:R-:W3:Y:S03]  /*70740*/  LDL.LU R28, [R1+0x6344] ;  /* 0x00634400011c7983 */ /* 0x000ee60000300800 */
[----:B--2---:R-:W-:Y:S01]  /*70750*/  STL.64 [R1+0x6320], R12 ;  /* 0x0063200c01007387 */ /* 0x004fe20000100a00 */
[----:B----4-:R-:W-:Y:S02]  /*70760*/  STL.64 [R1+0x62e8], R26 ;  /* 0x0062e81a01007387 */ /* 0x010fe40000100a00 */
[----:B------:R0:W-:Y:S02]  /*70770*/  STL.64 [R1+0x62e0], R24 ;  /* 0x0062e01801007387 */ /* 0x0001e40000100a00 */
[----:B0-----:R-:W2:Y:S01]  /*70780*/  LDL.LU R24, [R1+0x650] ;  /* 0x0006500001187983 */ /* 0x001ea20000300800 */
[----:B------:R-:W2:Y:S02]  /*70790*/  LDL.LU R25, [R1+0x654] ;  /* 0x0006540001197983 */ /* 0x000ea40000300800 */
[----:B------:R-:W4:Y:S02]  /*707a0*/  LDL.LU R26, [R1+0x658] ;  /* 0x00065800011a7983 */ /* 0x000f240000300800 */
[----:B------:R-:W4:Y:S01]  /*707b0*/  LDL.LU R27, [R1+0x65c] ;  /* 0x00065c00011b7983 */ /* 0x000f220000300800 */
[----:B------:R-:W2:Y:S01]  /*707c0*/  LDL R12, [R1+0x150] ;  /* 0x00015000010c7983 */ /* 0x000ea20000100800 */
[----:B---3--:R-:W-:-:S02]  /*707d0*/  IMAD.MOV.U32 R13, RZ, RZ, R0 ;  /* 0x000000ffff0d7224 */ /* 0x008fc400078e0000 */
[----:B------:R-:W3:Y:S03]  /*707e0*/  LDL.LU R0, [R1+0x6340] ;  /* 0x0063400001007983 */ /* 0x000ee60000300800 */
[----:B--2---:R-:W-:Y:S01]  /*707f0*/  STL.64 [R1+0x6338], R12 ;  /* 0x0063380c01007387 */ /* 0x004fe20000100a00 */
[----:B----4-:R-:W-:Y:S02]  /*70800*/  STL.64 [R1+0x6300], R26 ;  /* 0x0063001a01007387 */ /* 0x010fe40000100a00 */
[----:B------:R0:W-:Y:S01]  /*70810*/  STL.64 [R1+0x62f8], R24 ;  /* 0x0062f81801007387 */ /* 0x0001e20000100a00 */
[----:B---3--:R-:W1:Y:S04]  /*70820*/  LDSM.16.MT88.4 R20, [R0+0x22080] ;  /* 0x022080000014783b */ /* 0x008e680000004200 */
[----:B0-----:R-:W2:Y:S01]  /*70830*/  LDL.LU R24, [R1+0x660] ;  /* 0x0006600001187983 */ /* 0x001ea20000300800 */
[----:B------:R-:W2:Y:S02]  /*70840*/  LDL.LU R25, [R1+0x664] ;  /* 0x0006640001197983 */ /* 0x000ea40000300800 */
[----:B------:R-:W3:Y:S02]  /*70850*/  LDL.LU R26, [R1+0x668] ;  /* 0x00066800011a7983 */ /* 0x000ee40000300800 */
[----:B------:R-:W3:Y:S01]  /*70860*/  LDL.LU R27, [R1+0x66c] ;  /* 0x00066c00011b7983 */ /* 0x000ee20000300800 */
[----:B------:R-:W4:Y:S01]  /*70870*/  LDL R16, [R1+0x30] ;  /* 0x0000300001107983 */ /* 0x000f220000100800 */
[----:B------:R-:W4:Y:S02]  /*70880*/  LDL.LU R12, [R1+0x7a0] ;  /* 0x0007a000010c7983 */ /* 0x000f240000300800 */
[----:B------:R-:W4:Y:S02]  /*70890*/  LDL.LU R13, [R1+0x7a4] ;  /* 0x0007a400010d7983 */ /* 0x000f240000300800 */
[----:B------:R-:W4:Y:S01]  /*708a0*/  LDL.LU R14, [R1+0x7a8] ;  /* 0x0007a800010e7983 */ /* 0x000f220000300800 */
[----:B------:R-:W4:Y:S04]  /*708b0*/  LDL.LU R15, [R1+0x7ac] ;  /* 0x0007ac00010f7983 */ /* 0x000f280000300800 */
        /* <DEDUP_REMOVED lines=16> */
[----:B------:R-:W2:Y:S02]  /*709c0*/  LDL.LU R10, [R1+0x628] ;  /* 0x00062800010a7983 */ /* 0x000ea40000300800 */
[----:B------:R-:W2:Y:S02]  /*709d0*/  LDL.LU R11, [R1+0x62c] ;  /* 0x00062c00010b7983 */ /* 0x000ea40000300800 */
[----:B------:R-:W-:-:S02]  /*709e0*/  IMAD.MOV.U32 R29, RZ, RZ, R19 ;  /* 0x000000ffff1d7224 */ /* 0x000fc400078e0013 */
[----:B------:R-:W-:-:S07]  /*709f0*/  IMAD.MOV.U32 R17, RZ, RZ, R28 ;  /* 0x000000ffff117224 */ /* 0x000fce00078e001c */
[C---:B----4-:R-:W-:Y:S01]  /*70a00*/  HMMA.16816.F32 R16, R4.reuse, R16, R12 ;  /* 0x000000100410723c */ /* 0x050fe2000000180c */
[----:B--2---:R-:W-:Y:S01]  /*70a10*/  STL.64 [R1+0x62c8], R10 ;  /* 0x0062c80a01007387 */ /* 0x004fe20000100a00 */
[----:B---3--:R0:W-:Y:S03]  /*70a20*/  STL.64 [R1+0x62c0], R8 ;  /* 0x0062c00801007387 */ /* 0x0081e60000100a00 */
[----:B0-----:R-:W2:Y:S01]  /*70a30*/  LDL.LU R8, [R1+0x630] ;  /* 0x0006300001087983 */ /* 0x001ea20000300800 */
[----:B------:R-:W2:Y:S02]  /*70a40*/  LDL.LU R9, [R1+0x634] ;  /* 0x0006340001097983 */ /* 0x000ea40000300800 */
[----:B------:R-:W2:Y:S02]  /*70a50*/  LDL.LU R10, [R1+0x638] ;  /* 0x00063800010a7983 */ /* 0x000ea40000300800 */
[----:B------:R-:W2:Y:S01]  /*70a60*/  LDL.LU R11, [R1+0x63c] ;  /* 0x00063c00010b7983 */ /* 0x000ea20000300800 */
[----:B------:R-:W-:Y:S01]  /*70a70*/  STL [R1+0x5bd0], R29 ;  /* 0x005bd01d01007387 */ /* 0x000fe20000100800 */
[----:B-1----:R-:W-:Y:S02]  /*70a80*/  STL.64 [R1+0x6178], R22 ;  /* 0x0061781601007387 */ /* 0x002fe40000100a00 */
[----:B------:R-:W-:Y:S02]  /*70a90*/  STL.64 [R1+0x6170], R20 ;  /* 0x0061701401007387 */ /* 0x000fe40000100a00 */
[----:B------:R-:W-:Y:S01]  /*70aa0*/  STL [R1+0x5bd4], R0 ;  /* 0x005bd40001007387 */ /* 0x000fe20000100800 */
[----:B------:R-:W3:Y:S06]  /*70ab0*/  LDL.LU.64 R12, [R1+0x6338] ;  /* 0x00633800010c7983 */ /* 0x000eec0000300a00 */
[----:B------:R0:W-:Y:S02]  /*70ac0*/  STL.64 [R1+0x690], R16 ;  /* 0x0006901001007387 */ /* 0x0001e40000100a00 */
[----:B------:R-:W-:Y:S01]  /*70ad0*/  STL.64 [R1+0x698], R18 ;  /* 0x0006981201007387 */ /* 0x000fe20000100a00 */
[----:B0-----:R-:W4:Y:S01]  /*70ae0*/  LDL.64 R16, [R1] ;  /* 0x0000000001107983 */ /* 0x001f220000100a00 */
[C---:B---3--:R-:W-:Y:S03]  /*70af0*/  HMMA.16816.F32 R12, R4.reuse, R12, R24 ;  /* 0x0000000c040c723c */ /* 0x048fe60000001818 */
[----:B------:R-:W3:Y:S01]  /*70b00*/  LDL.LU.64 R26, [R1+0x6330] ;  /* 0x00633000011a7983 */ /* 0x000ee20000300a00 */
[----:B------:R-:W3:Y:S11]  /*70b10*/  LDL.LU.64 R24, [R1+0x6328] ;  /* 0x0063280001187983 */ /* 0x000ef60000300a00 */
[----:B------:R-:W-:Y:S08]  /*70b20*/  @!UPT UIADD3 URZ, URZ, URZ, URZ ;  /* 0x0000003f3f3ff290 */ /* 0x000ff0000fffe03f */
        /* <DEDUP_REMOVED lines=33> */
[C---:B--2---:R-:W-:Y:S01]  /*70d40*/  HMMA.16816.F32 R24, R4.reuse, R24, R8 ;  /* 0x000000180418723c */ /* 0x044fe20000001808 */
[----:B---3--:R-:W-:Y:S01]  /*70d50*/  STL.64 [R1+0x6270], R14 ;  /* 0x0062700e01007387 */ /* 0x008fe20000100a00 */
[----:B------:R0:W-:Y:S03]  /*70d60*/  STL.64 [R1+0x6268], R12 ;  /* 0x0062680c01007387 */ /* 0x0001e60000100a00 */
[----:B0-----:R-:W4:Y:S01]  /*70d70*/  LDL.LU R12, [R1+0x460] ;  /* 0x00046000010c7983 */ /* 0x001f220000300800 */
[----:B------:R-:W4:Y:S02]  /*70d80*/  LDL.LU R13, [R1+0x464] ;  /* 0x00046400010d7983 */ /* 0x000f240000300800 */
[----:B------:R-:W4:Y:S02]  /*70d90*/  LDL.LU R14, [R1+0x468] ;  /* 0x00046800010e7983 */ /* 0x000f240000300800 */
[----:B------:R-:W4:Y:S01]  /*70da0*/  LDL.LU R15, [R1+0x46c] ;  /* 0x00046c00010f7983 */ /* 0x000f220000300800 */
[----:B------:R-:W2:Y:S01]  /*70db0*/  LDL.LU.64 R10, [R1+0x62c8] ;  /* 0x0062c800010a7983 */ /* 0x000ea20000300a00 */
[----:B------:R-:W2:Y:S11]  /*70dc0*/  LDL.LU.64 R8, [R1+0x62c0] ;  /* 0x0062c00001087983 */ /* 0x000eb60000300a00 */
[----:B------:R0:W-:Y:S02]  /*70dd0*/  STL.64 [R1+0x630], R24 ;  /* 0x0006301801007387 */ /* 0x0001e40000100a00 */
[----:B------:R2:W-:Y:S01]  /*70de0*/  STL.64 [R1+0x638], R26 ;  /* 0x0006381a01007387 */ /* 0x0005e20000100a00 */
        /* <DEDUP_REMOVED lines=14> */
[----:B------:R-:W3:Y:S02]  /*70ed0*/  LDL.LU.64 R24, [R1+0x6288] ;  /* 0x0062880001187983 */ /* 0x000ee40000300a00 */
[----:B------:R-:W-:Y:S02]  /*70ee0*/  IMAD.MOV.U32 R20, RZ, RZ, R3 ;  /* 0x000000ffff147224 */ /* 0x000fe400078e0003 */
[----:B------:R-:W-:-:S07]  /*70ef0*/  IMAD.MOV.U32 R21, RZ, RZ, R2 ;  /* 0x000000ffff157224 */ /* 0x000fce00078e0002 */
[----:B---3--:R-:W-:Y:S01]  /*70f00*/  HMMA.16816.F32 R4, R4, R20, R24 ;  /* 0x000000140404723c */ /* 0x008fe20000001818 */
[----:B------:R-:W2:Y:S01]  /*70f10*/  LDL.LU.64 R26, [R1+0x6280] ;  /* 0x00628000011a7983 */ /* 0x000ea20000300a00 */
[----:B------:R-:W2:Y:S11]  /*70f20*/  LDL.LU.64 R24, [R1+0x6278] ;  /* 0x0062780001187983 */ /* 0x000eb60000300a00 */
[----:B------:R-:W-:Y:S10]  /*70f30*/  @!UPT UIADD3 URZ, URZ, URZ, URZ ;  /* 0x0000003f3f3ff290 */ /* 0x000ff4000fffe03f */
[----:B------:R0:W-:Y:S01]  /*70f40*/  STL.64 [R1+0x240], R4 ;  /* 0x0002400401007387 */ /* 0x0001e20000100a00 */
[----:B------:R-:W-:Y:S03]  /*70f50*/  STL.64 [R1+0x248], R6 ;  /* 0x0002480601007387 */ /* 0x000fe60000100a00 */
[----:B0-----:R-:W3:Y:S01]  /*70f60*/  LDL.64 R4, [R1+0x10] ;  /* 0x0000100001047983 */ /* 0x001ee20000100a00 */
[----:B------:R0:W-:Y:S03]  /*70f70*/  STL.64 [R1+0x6188], R20 ;  /* 0x0061881401007387 */ /* 0x0001e60000100a00 */
[----:B0-----:R-:W2:Y:S01]  /*70f80*/  LDL.LU R20, [R1+0x480] ;  /* 0x0004800001147983 */ /* 0x001ea20000300800 */
[----:B------:R-:W2:Y:S02]  /*70f90*/  LDL.LU R21, [R1+0x484] ;  /* 0x0004840001157983 */ /* 0x000ea40000300800 */
[----:B------:R-:W2:Y:S02]  /*70fa0*/  LDL.LU R22, [R1+0x488] ;  /* 0x0004880001167983 */ /* 0x000ea40000300800 */
[----:B------:R-:W2:Y:S02]  /*70fb0*/  LDL.LU R23, [R1+0x48c] ;  /* 0x00048c0001177983 */ /* 0x000ea40000300800 */
[C---:B--2---:R-:W-:Y:S11]  /*70fc0*/  HMMA.16816.F32 R20, R24.reuse, R8, R20 ;  /* 0x000000081814723c */ /* 0x044ff60000001814 */
[----:B------:R-:W-:Y:S11]  /*70fd0*/  @!UPT UIADD3 URZ, URZ, URZ, URZ ;  /* 0x0000003f3f3ff290 */ /* 0x000ff6000fffe03f */
[----:B------:R-:W-:Y:S01]  /*70fe0*/  @!UPT UIADD3 URZ, URZ, URZ, URZ ;  /* 0x0000003f3f3ff290 */ /* 0x000fe2000fffe03f */
[----:B------:R0:W-:Y:S01]  /*70ff0*/  STL.64 [R1+0x480], R20 ;  /* 0x0004801401007387 */ /* 0x0001e20000100a00 */
[----:B------:R-:W-:Y:S02]  /*71000*/  STL.64 [R1+0x488], R22 ;  /* 0x0004881601007387 */ /* 0x000fe40000100a00 */
[----:B0-----:R-:W-:Y:S02]  /*71010*/  IMAD.MOV.U32 R21, RZ, RZ, R8 ;  /* 0x000000ffff157224 */ /* 0x001fe400078e0008 */
[----:B------:R-:W-:Y:S01]  /*71020*/  IMAD.MOV.U32 R20, RZ, RZ, R9 ;  /* 0x000000ffff147224 */ /* 0x000fe200078e0009 */
[----:B------:R-:W2:Y:S01]  /*71030*/  LDL.LU R8, [R1+0x440] ;  /* 0x0004400001087983 */ /* 0x000ea20000300800 */
[----:B------:R-:W2:Y:S02]  /*71040*/  LDL.LU R9, [R1+0x444] ;  /* 0x0004440001097983 */ /* 0x000ea40000300800 */
[----:B------:R-:W2:Y:S02]  /*71050*/  LDL.LU R10, [R1+0x448] ;  /* 0x00044800010a7983 */ /* 0x000ea40000300800 */
[----:B------:R-:W2:Y:S01]  /*71060*/  LDL.LU R11, [R1+0x44c] ;  /* 0x00044c00010b7983 */ /* 0x000ea20000300800 */
[----:B------:R0:W-:Y:S01]  /*71070*/  STL [R1+0x6204], R20 ;  /* 0x0062041401007387 */ /* 0x0001e20000100800 */
[----:B------:R1:W-:Y:S03]  /*71080*/  STL [R1+0x6200], R21 ;  /* 0x0062001501007387 */ /* 0x0003e60000100800 */
[----:B0-----:R-:W3:Y:S01]  /*71090*/  LDL.LU R20, [R1+0x470] ;  /* 0x0004700001147983 */ /* 0x001ee20000300800 */
[----:B-1----:R-:W3:Y:S02]  /*710a0*/  LDL.LU R21, [R1+0x474] ;  /* 0x0004740001157983 */ /* 0x002ee40000300800 */
[----:B------:R-:W3:Y:S02]  /*710b0*/  LDL.LU R22, [R1+0x478] ;  /* 0x0004780001167983 */ /* 0x000ee40000300800 */
[----:B------:R-:W3:Y:S01]  /*710c0*/  LDL.LU R23, [R1+0x47c] ;  /* 0x00047c0001177983 */ /* 0x000ee20000300800 */
[C---:B----4-:R-:W-:Y:S08]  /*710d0*/  HMMA.16816.F32 R12, R24.reuse, R16, R12 ;  /* 0x00000010180c723c */ /* 0x050ff0000000180c */
[----:B---3--:R-:W-:Y:S11]  /*710e0*/  HMMA.16816.F32 R20, R24, R4, R20 ;  /* 0x000000041814723c */ /* 0x008ff60000001814 */
[----:B------:R-:W-:Y:S11]  /*710f0*/  @!UPT UIADD3 URZ, URZ, URZ, URZ ;  /* 0x0000003f3f3ff290 */ /* 0x000ff6000fffe03f */
[----:B------:R-:W-:Y:S01]  /*71100*/  @!UPT UIADD3 URZ, URZ, URZ, URZ ;  /* 0x0000003f3f3ff290 */ /* 0x000fe2000fffe03f */
[----:B------:R-:W-:Y:S01]  /*71110*/  STL.64 [R1+0x470], R20 ;  /* 0x0004701401007387 */ /* 0x000fe20000100a00 */
[----:B------:R0:W-:Y:S02]  /*71120*/  STL.64 [R1+0x478], R22 ;  /* 0x0004781601007387 */ /* 0x0001e40000100a00 */
[----:B0-----:R-:W-:Y:S02]  /*71130*/  IMAD.MOV.U32 R23, RZ, RZ, R4 ;  /* 0x000000ffff177224 */ /* 0x001fe400078e0004 */
[----:B------:R-:W-:Y:S01]  /*71140*/  IMAD.MOV.U32 R22, RZ, RZ, R5 ;  /* 0x000000ffff167224 */ /* 0x000fe200078e0005 */
[----:B------:R-:W3:Y:S01]  /*71150*/  LDL.LU R4, [R1+0x430] ;  /* 0x0004300001047983 */ /* 0x000ee20000300800 */
[----:B------:R-:W3:Y:S02]  /*71160*/  LDL.LU R5, [R1+0x434] ;  /* 0x0004340001057983 */ /* 0x000ee40000300800 */
[----:B------:R-:W3:Y:S02]  /*71170*/  LDL.LU R6, [R1+0x438] ;  /* 0x0004380001067983 */ /* 0x000ee40000300800 */
[----:B------:R-:W3:Y:S01]  /*71180*/  LDL.LU R7, [R1+0x43c] ;  /* 0x00043c0001077983 */ /* 0x000ee20000300800 */
[----:B------:R-:W-:Y:S01]  /*71190*/  STL.64 [R1+0x460], R12 ;  /* 0x0004600c01007387 */ /* 0x000fe20000100a00 */
[----:B------:R0:W-:Y:S02]  /*711a0*/  STL.64 [R1+0x468], R14 ;  /* 0x0004680e01007387 */ /* 0x0001e40000100a00 */
[----:B------:R-:W-:-:S02]  /*711b0*/  IMAD.MOV.U32 R20, RZ, RZ, R16 ;  /* 0x000000ffff147224 */ /* 0x000fc400078e0010 */
[----:B------:R-:W-:Y:S01]  /*711c0*/  IMAD.MOV.U32 R21, RZ, RZ, R17 ;  /* 0x000000ffff157224 */ /* 0x000fe200078e0011 */
[----:B0-----:R-:W4:Y:S01]  /*711d0*/  LDL.LU.64 R14, [R1+0x6270] ;  /* 0x00627000010e7983 */ /* 0x001f220000300a00 */
[----:B------:R-:W4:Y:S02]  /*711e0*/  LDL.LU.64 R12, [R1+0x6268] ;  /* 0x00626800010c7983 */ /* 0x000f240000300a00 */
[----:B------:R-:W2:Y:S02]  /*711f0*/  LDL.LU.64 R18, [R1+0x6260] ;  /* 0x0062600001127983 */ /* 0x000ea40000300a00 */
[----:B------:R-:W4:Y:S01]  /*71200*/  LDL.LU.64 R16, [R1+0x6258] ;  /* 0x0062580001107983 */ /* 0x000f220000300a00 */
[----:B------:R-:W2:Y:S01]  /*71210*/  LDL R2, [R1+0x22bc] ;  /* 0x0022bc0001027983 */ /* 0x000ea20000100800 */
[----:B------:R-:W-:Y:S02]  /*71220*/  STL.64 [R1+0x6210], R22 ;  /* 0x0062101601007387 */ /* 0x000fe40000100a00 */
[----:B------:R0:W-:Y:S02]  /*71230*/  STL.64 [R1+0x6208], R20 ;  /* 0x0062081401007387 */ /* 0x0001e40000100a00 */
[----:B0-----:R-:W2:Y:S01]  /*71240*/  LDL.64 R20, [R1+0x150] ;  /* 0x0001500001147983 */ /* 0x001ea20000100a00 */
[C---:B----4-:R-:W-:Y:S03]  /*71250*/  HMMA.16816.F32 R12, R24.reuse, R16, R12 ;  /* 0x00000010180c723c */ /* 0x050fe6000000180c */
[----:B--2---:R0:W-:Y:S04]  /*71260*/  STL.64 [R1+0x6220], R20 ;  /* 0x0062201401007387 */ /* 0x0041e80000100a00 */
[----:B0-----:R-:W2:Y:S11]  /*71270*/  LDL.64 R20, [R1+0x30] ;  /* 0x0000300001147983 */ /* 0x001eb60000100a00 */
[----:B------:R-:W-:Y:S05]  /*71280*/  @!UPT UIADD3 URZ, URZ, URZ, URZ ;  /* 0x0000003f3f3ff290 */ /* 0x000fea000fffe03f */
[----:B------:R-:W-:Y:S02]  /*71290*/  STL.64 [R1+0x450], R12 ;  /* 0x0004500c01007387 */ /* 0x000fe40000100a00 */
[----:B------:R0:W-:Y:S02]  /*712a0*/  STL.64 [R1+0x458], R14 ;  /* 0x0004580e01007387 */ /* 0x0001e40000100a00 */
[----:B0-----:R-:W4:Y:S01]  /*712b0*/  LDL.LU.64 R14, [R1+0x6250] ;  /* 0x00625000010e7983 */ /* 0x001f220000300a00 */
[----:B------:R-:W2:Y:S02]  /*712c0*/  LDL.LU.64 R12, [R1+0x6248] ;  /* 0x00624800010c7983 */ /* 0x000ea40000300a00 */
[----:B------:R-:W-:Y:S02]  /*712d0*/  STL.64 [R1+0x6128], R18 ;  /* 0x0061281201007387 */ /* 0x000fe40000100a00 */
[----:B------:R0:W-:Y:S02]  /*712e0*/  STL.64 [R1+0x6120], R16 ;  /* 0x0061201001007387 */ /* 0x0001e40000100a00 */
[----:B0-----:R-:W2:Y:S04]  /*712f0*/  LDL.64 R16, [R1+0x130] ;  /* 0x0001300001107983 */ /* 0x001ea80000100a00 */
[----:B--2---:R0:W-:Y:S04]  /*71300*/  STL.64 [R1+0x6218], R16 ;  /* 0x0062181001007387 */ /* 0x0041e80000100a00 */
[----:B0-----:R-:W2:Y:S01]  /*71310*/  LDL.LU R16, [R1+0x790] ;  /* 0x0007900001107983 */ /* 0x001ea20000300800 */
[----:B------:R-:W2:Y:S02]  /*71320*/  LDL.LU R17, [R1+0x794] ;  /* 0x0007940001117983 */ /* 0x000ea40000300800 */
[----:B------:R-:W2:Y:S02]  /*71330*/  LDL.LU R18, [R1+0x798] ;  /* 0x0007980001127983 */ /* 0x000ea40000300800 */
[----:B------:R-:W2:Y:S01]  /*71340*/  LDL.LU R19, [R1+0x79c] ;  /* 0x00079c0001137983 */ /* 0x000ea20000300800 */
[C---:B------:R-:W-:Y:S01]  /*71350*/  HMMA.16816.F32 R8, R24.reuse, R12, R8 ;  /* 0x0000000c1808723c */ /* 0x040fe20000001808 */
[----:B--2---:R-:W-:Y:S01]  /*71360*/  STL.64 [R1+0x6230], R18 ;  /* 0x0062301201007387 */ /* 0x004fe20000100a00 */
[----:B------:R0:W-:Y:S03]  /*71370*/  STL.64 [R1+0x6228], R16 ;  /* 0x0062281001007387 */ /* 0x0001e60000100a00 */
[----:B0-----:R-:W2:Y:S01]  /*71380*/  LDL.LU R16, [R1+0x9b0] ;  /* 0x0009b00001107983 */ /* 0x001ea20000300800 */
[----:B------:R-:W2:Y:S02]  /*71390*/  LDL.LU R17, [R1+0x9b4] ;  /* 0x0009b40001117983 */ /* 0x000ea40000300800 */
[----:B------:R-:W2:Y:S02]  /*713a0*/  LDL.LU R18, [R1+0x9b8] ;  /* 0x0009b80001127983 */ /* 0x000ea40000300800 */
[----:B------:R-:W2:Y:S11]  /*713b0*/  LDL.LU R19, [R1+0x9bc] ;  /* 0x0009bc0001137983 */ /* 0x000eb60000300800 */
[----:B------:R-:W-:Y:S02]  /*713c0*/  @!UPT UIADD3 URZ, URZ, URZ, URZ ;  /* 0x0000003f3f3ff290 */ /* 0x000fe4000fffe03f */
[----:B------:R-:W-:Y:S01]  /*713d0*/  STL.64 [R1+0x440], R8 ;  /* 0x0004400801007387 */ /* 0x000fe20000100a00 */
[----:B------:R0:W-:Y:S03]  /*713e0*/  STL.64 [R1+0x448], R10 ;  /* 0x0004480a01007387 */ /* 0x0001e60000100a00 */
[----:B0-----:R-:W2:Y:S01]  /*713f0*/  LDL.LU.64 R10, [R1+0x6240] ;  /* 0x00624000010a7983 */ /* 0x001ea20000300a00 */
[----:B------:R-:W3:Y:S02]  /*71400*/  LDL.LU.64 R8, [R1+0x6238] ;  /* 0x0062380001087983 */ /* 0x000ee40000300a00 */
[----:B----4-:R-:W-:Y:S02]  /*71410*/  STL.64 [R1+0x6118], R14 ;  /* 0x0061180e01007387 */ /* 0x010fe40000100a00 */
[----:B------:R0:W-:Y:S02]  /*71420*/  STL.64 [R1+0x6110], R12 ;  /* 0x0061100c01007387 */ /* 0x0001e40000100a00 */
[----:B0-----:R-:W4:Y:S01]  /*71430*/  LDL.LU R12, [R1+0x770] ;  /* 0x00077000010c7983 */ /* 0x001f220000300800 */
[----:B------:R-:W4:Y:S02]  /*71440*/  LDL.LU R13, [R1+0x774] ;  /* 0x00077400010d7983 */ /* 0x000f240000300800 */
[----:B------:R-:W4:Y:S02]  /*71450*/  LDL.LU R14, [R1+0x778] ;  /* 0x00077800010e7983 */ /* 0x000f240000300800 */
[----:B------:R-:W4:Y:S02]  /*71460*/  LDL.LU R15, [R1+0x77c] ;  /* 0x00077c00010f7983 */ /* 0x000f240000300800 */
[----:B------:R-:W-:Y:S01]  /*71470*/  IMAD.MOV.U32 R0, RZ, RZ, R21 ;  /* 0x000000ffff007224 */ /* 0x000fe200078e0015 */
[C---:B---3--:R-:W-:Y:S01]  /*71480*/  HMMA.16816.F32 R4, R24.reuse, R8, R4 ;  /* 0x000000081804723c */ /* 0x048fe20000001804 */
[----:B--2---:R-:W-:Y:S01]  /*71490*/  STL.64 [R1+0x6138], R10 ;  /* 0x0061380a01007387 */ /* 0x004fe20000100a00 */
[----:B------:R0:W-:Y:S11]  /*714a0*/  STL.64 [R1+0x6130], R8 ;  /* 0x0061300801007387 */ /* 0x0001f60000100a00 */
[----:B------:R-:W-:Y:S10]  /*714b0*/  @!UPT UIADD3 URZ, URZ, URZ, URZ ;  /* 0x0000003f3f3ff290 */ /* 0x000ff4000fffe03f */
[----:B------:R-:W-:Y:S01]  /*714c0*/  STL.64 [R1+0x430], R4 ;  /* 0x0004300401007387 */ /* 0x000fe20000100a00 */
[----:B------:R-:W-:Y:S02]  /*714d0*/  STL.64 [R1+0x438], R6 ;  /* 0x0004380601007387 */ /* 0x000fe40000100a00 */
[----:B------:R1:W2:Y:S01]  /*714e0*/  LDSM.16.MT88.4 R4, [R2+0x22000] ;  /* 0x022000000204783b */ /* 0x0002a20000004200 */
[C---:B------:R-:W-:Y:S01]  /*714f0*/  HMMA.16816.F32 R16, R24.reuse, R20, R16 ;  /* 0x000000141810723c */ /* 0x040fe20000001810 */
[----:B0-----:R-:W3:Y:S02]  /*71500*/  LDL.64 R8, [R1+0x140] ;  /* 0x0001400001087983 */ /* 0x001ee40000100a00 */
[----:B-1----:R-:W-:Y:S02]  /*71510*/  IMAD.MOV.U32 R2, RZ, RZ, R20 ;  /* 0x000000ffff027224 */ /* 0x002fe400078e0014 */
[----:B--2---:R-:W-:Y:S01]  /*71520*/  STL.64 [R1+0x6008], R6 ;  /* 0x0060080601007387 */ /* 0x004fe20000100a00 */
[----:B------:R0:W-:Y:S03]  /*71530*/  STL.64 [R1+0x6000], R4 ;  /* 0x0060000401007387 */ /* 0x0001e60000100a00 */
[----:B0-----:R-:W3:Y:S01]  /*71540*/  LDL.LU R4, [R1+0x780] ;  /* 0x0007800001047983 */ /* 0x001ee20000300800 */
[----:B------:R-:W3:Y:S02]  /*71550*/  LDL.LU R5, [R1+0x784] ;  /* 0x0007840001057983 */ /* 0x000ee40000300800 */
[----:B------:R-:W3:Y:S02]  /*71560*/  LDL.LU R6, [R1+0x788] ;  /* 0x0007880001067983 */ /* 0x000ee40000300800 */
[----:B------:R-:W3:Y:S09]  /*71570*/  LDL.LU R7, [R1+0x78c] ;  /* 0x00078c0001077983 */ /* 0x000ef20000300800 */
[----:B------:R-:W-:Y:S01]  /*71580*/  STL.64 [R1+0x7a0], R16 ;  /* 0x0007a01001007387 */ /* 0x000fe20000100a00 */
[----:B------:R0:W-:Y:S03]  /*71590*/  STL.64 [R1+0x7a8], R18 ;  /* 0x0007a81201007387 */ /* 0x0001e60000100a00 */
[----:B0-----:R-:W2:Y:S01]  /*715a0*/  LDL.LU.64 R18, [R1+0x6230] ;  /* 0x0062300001127983 */ /* 0x001ea20000300a00 */
[----:B------:R-:W2:Y:S02]  /*715b0*/  LDL.LU.64 R16, [R1+0x6228] ;  /* 0x0062280001107983 */ /* 0x000ea40000300a00 */
[----:B------:R-:W2:Y:S02]  /*715c0*/  LDL.LU.64 R20, [R1+0x6220] ;  /* 0x0062200001147983 */ /* 0x000ea40000300a00 */
[----:B------:R-:W-:Y:S01]  /*715d0*/  STL [R1+0x60dc], R0 ;  /* 0x0060dc0001007387 */ /* 0x000fe20000100800 */
[----:B------:R-:W-:Y:S01]  /*715e0*/  STL [R1+0x60d8], R2 ;  /* 0x0060d80201007387 */ /* 0x000fe20000100800 */
[C---:B--2---:R-:W-:Y:S11]  /*715f0*/  HMMA.16816.F32 R16, R24.reuse, R20, R16 ;  /* 0x000000141810723c */ /* 0x044ff60000001810 */
[----:B------:R-:W-:Y:S11]  /*71600*/  @!UPT UIADD3 URZ, URZ, URZ, URZ ;  /* 0x0000003f3f3ff290 */ /* 0x000ff6000fffe03f */
[----:B------:R-:W-:Y:S01]  /*71610*/  @!UPT UIADD3 URZ, URZ, URZ, URZ ;  /* 0x0000003f3f3ff290 */ /* 0x000fe2000fffe03f */
[----:B------:R0:W-:Y:S01]  /*71620*/  STL.64 [R1+0x790], R16 ;  /* 0x0007901001007387 */ /* 0x0001e20000100a00 */
[----:B------:R-:W-:Y:S03]  /*71630*/  STL.64 [R1+0x798], R18 ;  /* 0x0007981201007387 */ /* 0x000fe60000100a00 */
[----:B0-----:R-:W4:Y:S01]  /*71640*/  LDL.LU.64 R16, [R1+0x6218] ;  /* 0x0062180001107983 */ /* 0x001f220000300a00 */
[----:B---3--:R-:W-:Y:S01]  /*71650*/  HMMA.16816.F32 R4, R24, R8, R4 ;  /* 0x000000081804723c */ /* 0x008fe20000001804 */
[----:B------:R-:W-:Y:S02]  /*71660*/  IMAD.MOV.U32 R3, RZ, RZ, R21 ;  /* 0x000000ffff037224 */ /* 0x000fe400078e0015 */
[----:B------:R-:W-:Y:S01]  /*71670*/  IMAD.MOV.U32 R28, RZ, RZ, R20 ;  /* 0x000000ffff1c7224 */ /* 0x000fe200078e0014 */
[----:B------:R-:W2:Y:S01]  /*71680*/  LDL.LU.64 R22, [R1+0x6210] ;  /* 0x0062100001167983 */ /* 0x000ea20000300a00 */
[----:B------:R-:W3:Y:S02]  /*71690*/  LDL.LU.64 R20, [R1+0x6208] ;  /* 0x0062080001147983 */ /* 0x000ee40000300a00 */
[----:B------:R-:W-:Y:S01]  /*716a0*/  STL [R1+0x60e4], R3 ;  /* 0x0060e40301007387 */ /* 0x000fe20000100800 */
[----:B------:R-:W-:Y:S11]  /*716b0*/  STL [R1+0x60e0], R28 ;  /* 0x0060e01c01007387 */ /* 0x000ff60000100800 */
[----:B------:R-:W-:Y:S04]  /*716c0*/  @!UPT UIADD3 URZ, URZ, URZ, URZ ;  /* 0x0000003f3f3ff290 */ /* 0x000fe8000fffe03f */
[----:B------:R-:W-:Y:S01]  /*716d0*/  STL.64 [R1+0x780], R4 ;  /* 0x0007800401007387 */ /* 0x000fe20000100a00 */
[----:B------:R4:W-:Y:S02]  /*716e0*/  STL.64 [R1+0x788], R6 ;  /* 0x0007880601007387 */ /* 0x0009e40000100a00 */
[----:B------:R-:W-:Y:S02]  /*716f0*/  IMAD.MOV.U32 R2, RZ, RZ, R8 ;  /* 0x000000ffff027224 */ /* 0x000fe400078e0008 */
[----:B------:R-:W-:-:S03]  /*71700*/  IMAD.MOV.U32 R29, RZ, RZ, R9 ;  /* 0x000000ffff1d7224 */ /* 0x000fc600078e0009 */
[----:B------:R-:W-:Y:S02]  /*71710*/  STL [R1+0x60ec], R2 ;  /* 0x0060ec0201007387 */ /* 0x000fe40000100800 */
[----:B------:R-:W-:Y:S01]  /*71720*/  STL [R1+0x60e8], R29 ;  /* 0x0060e81d01007387 */ /* 0x000fe20000100800 */
[----:B----4-:R-:W-:Y:S11]  /*71730*/  HMMA.16816.F32 R4, R24, R16, R12 ;  /* 0x000000101804723c */ /* 0x010ff6000000180c */
[----:B------:R-:W-:Y:S11]  /*71740*/  @!UPT UIADD3 URZ, URZ, URZ, URZ ;  /* 0x0000003f3f3ff290 */ /* 0x000ff6000fffe03f */
[----:B------:R-:W-:Y:S01]  /*71750*/  @!UPT UIADD3 URZ, URZ, URZ, URZ ;  /* 0x0000003f3f3ff290 */ /* 0x000fe2000fffe03f */
[----:B------:R-:W-:Y:S01]  /*71760*/  STL.64 [R1+0x770], R4 ;  /* 0x0007700401007387 */ /* 0x000fe20000100a00 */
[----:B------:R-:W-:Y:S02]  /*71770*/  STL.64 [R1+0x778], R6 ;  /* 0x0007780601007387 */ /* 0x000fe40000100a00 */
[----:B------:R-:W4:Y:S02]  /*71780*/  LDL.LU R12, [R1+0x200] ;  /* 0x00020000010c7983 */ /* 0x000f240000300800 */
[----:B------:R-:W4:Y:S01]  /*71790*/  LDL.LU R13, [R1+0x204] ;  /* 0x00020400010d7983 */ /* 0x000f220000300800 */
[----:B------:R-:W2:Y:S01]  /*717a0*/  LDL.LU R14, [R1+0x208] ;  /* 0x00020800010e7983 */ /* 0x000ea20000300800 */
[----:B------:R-:W2:Y:S02]  /*717b0*/  LDL.LU R15, [R1+0x20c] ;  /* 0x00020c00010f7983 */ /* 0x000ea40000300800 */
[----:B------:R-:W-:Y:S02]  /*717c0*/  IMAD.MOV.U32 R28, RZ, RZ, R16 ;  /* 0x000000ffff1c7224 */ /* 0x000fe400078e0010 */
[----:B------:R-:W-:-:S02]  /*717d0*/  IMAD.MOV.U32 R0, RZ, RZ, R17 ;  /* 0x000000ffff007224 */ /* 0x000fc400078e0011 */
[----:B---3--:R-:W-:Y:S02]  /*717e0*/  IMAD.MOV.U32 R16, RZ, RZ, R20 ;  /* 0x000000ffff107224 */ /* 0x008fe400078e0014 */
[----:B------:R-:W-:Y:S01]  /*717f0*/  IMAD.MOV.U32 R17, RZ, RZ, R21 ;  /* 0x000000ffff117224 */ /* 0x000fe200078e0015 */
[----:B--2---:R-:W-:Y:S01]  /*71800*/  STL.64 [R1+0x6148], R14 ;  /* 0x0061480e01007387 */ /* 0x004fe20000100a00 */
[----:B----4-:R0:W-:Y:S02]  /*71810*/  STL.64 [R1+0x6140], R12 ;  /* 0x0061400c01007387 */ /* 0x0101e40000100a00 */
[----:B------:R-:W2:Y:S02]  /*71820*/  LDL.LU R20, [R1+0x6204] ;  /* 0x0062040001147983 */ /* 0x000ea40000300800 */
[----:B------:R-:W3:Y:S01]  /*71830*/  LDL.LU R21, [R1+0x6200] ;  /* 0x0062000001157983 */ /* 0x000ee20000300800 */
[----:B------:R1:W-:Y:S01]  /*71840*/  STL.64 [R1+0x6150], R16 ;  /* 0x0061501001007387 */ /* 0x0003e20000100a00 */
[----:B0-----:R-:W-:-:S02]  /*71850*/  IMAD.MOV.U32 R12, RZ, RZ, R23 ;  /* 0x000000ffff0c7224 */ /* 0x001fc400078e0017 */
[----:B------:R-:W-:-:S05]  /*71860*/  IMAD.MOV.U32 R13, RZ, RZ, R22 ;  /* 0x000000ffff0d7224 */ /* 0x000fca00078e0016 */
[----:B------:R2:W-:Y:S01]  /*71870*/  STL.64 [R1+0x6158], R12 ;  /* 0x0061580c01007387 */ /* 0x0005e20000100a00 */
[----:B-1----:R-:W4:Y:S02]  /*71880*/  LDL.LU R16, [R1+0x220] ;  /* 0x0002200001107983 */ /* 0x002f240000300800 */
[----:B------:R-:W4:Y:S02]  /*71890*/  LDL.LU R17, [R1+0x224] ;  /* 0x0002240001117983 */ /* 0x000f240000300800 */
[----:B------:R-:W4:Y:S01]  /*718a0*/  LDL.LU R18, [R1+0x228] ;  /* 0x0002280001127983 */ /* 0x000f220000300800 */
[----:B------:R-:W4:Y:S01]  /*718b0*/  LDL.LU R19, [R1+0x22c] ;  /* 0x00022c0001137983 */ /* 0x000f220000300800 */
[----:B--2---:R-:W-:Y:S02]  /*718c0*/  IMAD.MOV.U32 R13, RZ, RZ, R20 ;  /* 0x000000ffff0d7224 */ /* 0x004fe400078e0014 */
[----:B---3--:R-:W-:Y:S01]  /*718d0*/  IMAD.MOV.U32 R12, RZ, RZ, R21 ;  /* 0x000000ffff0c7224 */ /* 0x008fe200078e0015 */
[----:B----4-:R-:W-:Y:S01]  /*718e0*/  STL.64 [R1+0x6168], R18 ;  /* 0x0061681201007387 */ /* 0x010fe20000100a00 */
[----:B------:R0:W-:Y:S03]  /*718f0*/  STL.64 [R1+0x6160], R16 ;  /* 0x0061601001007387 */ /* 0x0001e60000100a00 */
[----:B------:R-:W-:Y:S01]  /*71900*/  STL.64 [R1+0x6180], R12 ;  /* 0x0061800c01007387 */ /* 0x000fe20000100a00 */
        /* <DEDUP_REMOVED lines=12> */
[----:B0-----:R-:W2:Y:S04]  /*719d0*/  LDL.64 R16, [R1+0xf0] ;  /* 0x0000f00001107983 */ /* 0x001ea80000100a00 */
[----:B--2---:R0:W-:Y:S04]  /*719e0*/  STL.64 [R1+0x61b8], R16 ;  /* 0x0061b81001007387 */ /* 0x0041e80000100a00 */
[----:B0-----:R-:W2:Y:S04]  /*719f0*/  LDL.64 R16, [R1+0x100] ;  /* 0x0001000001107983 */ /* 0x001ea80000100a00 */
[----:B--2---:R0:W-:Y:S04]  /*71a00*/  STL.64 [R1+0x61d0], R16 ;  /* 0x0061d01001007387 */ /* 0x0041e80000100a00 */
[----:B0-----:R-:W2:Y:S04]  /*71a10*/  LDL.64 R16, [R1+0x110] ;  /* 0x0001100001107983 */ /* 0x001ea80000100a00 */
[----:B--2---:R0:W-:Y:S01]  /*71a20*/  STL.64 [R1+0x61e8], R16 ;  /* 0x0061e81001007387 */ /* 0x0041e20000100a00 */
[----:B------:R-:W2:Y:S03]  /*71a30*/  LDL.64 R20, [R1+0xe0] ;  /* 0x0000e00001147983 */ /* 0x000ea60000100a00 */
[----:B0-----:R-:W3:Y:S04]  /*71a40*/  LDL.64 R16, [R1+0x120] ;  /* 0x0001200001107983 */ /* 0x001ee80000100a00 */
[----:B--2---:R0:W-:Y:S04]  /*71a50*/  STL.64 [R1+0x61b0], R20 ;  /* 0x0061b01401007387 */ /* 0x0041e80000100a00 */
        /* <DEDUP_REMOVED lines=34> */
[----:B------:R-:W-:Y:S01]  /*71c80*/  STL [R1+0x60f4], R28 ;  /* 0x0060f41c01007387 */ /* 0x000fe20000100800 */
[----:B------:R-:W-:Y:S02]  /*71c90*/  STL [R1+0x60f0], R0 ;  /* 0x0060f00001007387 */ /* 0x000fe40000100800 */
[----:B---3--:R-:W-:-:S02]  /*71ca0*/  IMAD.MOV.U32 R29, RZ, RZ, R16 ;  /* 0x000000ffff1d7224 */ /* 0x008fc400078e0010 */
        /* <DEDUP_REMOVED lines=32> */
[----:B--2---:R-:W-:Y:S01]  /*71eb0*/  HMMA.16816.F32 R20, R24, R16, R20 ;  /* 0x000000101814723c */ /* 0x004fe20000001814 */
[----:B------:R-:W-:-:S02]  /*71ec0*/  IMAD.MOV.U32 R0, RZ, RZ, R16 ;  /* 0x000000ffff007224 */ /* 0x000fc400078e0010 */
[----:B------:R-:W-:Y:S11]  /*71ed0*/  IMAD.MOV.U32 R3, RZ, RZ, R17 ;  /* 0x000000ffff037224 */ /* 0x000ff600078e0011 */
[----:B------:R-:W-:Y:S09]  /*71ee0*/  @!UPT UIADD3 URZ, URZ, URZ, URZ ;  /* 0x0000003f3f3ff290 */ /* 0x000ff2000fffe03f */
[----:B------:R0:W-:Y:S01]  /*71ef0*/  STL.64 [R1+0x730], R20 ;  /* 0x0007301401007387 */ /* 0x0001e20000100a00 */
[----:B------:R-:W-:Y:S03]  /*71f00*/  STL.64 [R1+0x738], R22 ;  /* 0x0007381601007387 */ /* 0x000fe60000100a00 */
        /* <DEDUP_REMOVED lines=12> */
[----:B----4-:R-:W-:Y:S01]  /*71fd0*/  HMMA.16816.F32 R24, R24, R20, R12 ;  /* 0x000000141818723c */ /* 0x010fe2000000180c */
[----:B------:R-:W2:Y:S01]  /*71fe0*/  LDL.LU.64 R12, [R1+0x6180] ;  /* 0x00618000010c7983 */ /* 0x000ea20000300a00 */
[----:B------:R-:W2:Y:S02]  /*71ff0*/  LDL.LU.64 R22, [R1+0x6178] ;  /* 0x0061780001167983 */ /* 0x000ea40000300a00 */
[----:B------:R-:W2:Y:S11]  /*72000*/  LDL.LU.64 R20, [R1+0x6170] ;  /* 0x0061700001147983 */ /* 0x000eb60000300a00 */
[----:B------:R-:W-:Y:S08]  /*72010*/  @!UPT UIADD3 URZ, URZ, URZ, URZ ;  /* 0x0000003f3f3ff290 */ /* 0x000ff0000fffe03f */
[----:B------:R-:W-:Y:S01]  /*72020*/  STL.64 [R1+0x420], R24 ;  /* 0x0004201801007387 */ /* 0x000fe20000100a00 */
[----:B------:R0:W-:Y:S03]  /*72030*/  STL.64 [R1+0x428], R26 ;  /* 0x0004281a01007387 */ /* 0x0001e60000100a00 */
[----:B0-----:R-:W3:Y:S01]  /*72040*/  LDL R27, [R1+0x22bc] ;  /* 0x0022bc00011b7983 */ /* 0x001ee20000100800 */
[C---:B--2---:R-:W-:Y:S03]  /*72050*/  HMMA.16816.F32 R12, R20.reuse, R12, R16 ;  /* 0x0000000c140c723c */ /* 0x044fe60000001810 */
[----:B------:R-:W2:Y:S01]  /*72060*/  LDL.LU.64 R18, [R1+0x6168] ;  /* 0x0061680001127983 */ /* 0x000ea20000300a00 */
[----:B------:R-:W2:Y:S11]  /*72070*/  LDL.LU.64 R16, [R1+0x6160] ;  /* 0x0061600001107983 */ /* 0x000eb60000300a00 */
[----:B------:R-:W-:Y:S08]  /*72080*/  @!UPT UIADD3 URZ, URZ, URZ, URZ ;  /* 0x0000003f3f3ff290 */ /* 0x000ff0000fffe03f */
[----:B------:R0:W-:Y:S01]  /*72090*/  STL.64 [R1+0x230], R12 ;  /* 0x0002300c01007387 */ /* 0x0001e20000100a00 */
[----:B------:R2:W-:Y:S03]  /*720a0*/  STL.64 [R1+0x238], R14 ;  /* 0x0002380e01007387 */ /* 0x0005e60000100a00 */
[----:B---3--:R-:W1:Y:S04]  /*720b0*/  LDSM.16.MT88.4 R24, [R27+0x22080] ;  /* 0x022080001b18783b */ /* 0x008e680000004200 */
[----:B0-----:R-:W2:Y:S02]  /*720c0*/  LDL.LU.64 R12, [R1+0x6158] ;  /* 0x00615800010c7983 */ /* 0x001ea40000300a00 */
[C---:B--2---:R-:W-:Y:S02]  /*720d0*/  HMMA.16816.F32 R12, R20.reuse, R12, R16 ;  /* 0x0000000c140c723c */ /* 0x044fe40000001810 */
[----:B------:R-:W2:Y:S11]  /*720e0*/  LDL.LU.64 R16, [R1+0x6150] ;  /* 0x0061500001107983 */ /* 0x000eb60000300a00 */
[----:B------:R-:W-:Y:S10]  /*720f0*/  @!UPT UIADD3 URZ, URZ, URZ, URZ ;  /* 0x0000003f3f3ff290 */ /* 0x000ff4000fffe03f */
[----:B------:R-:W-:Y:S01]  /*72100*/  STL.64 [R1+0x220], R12 ;  /* 0x0002200c01007387 */ /* 0x000fe20000100a00 */
[----:B------:R0:W-:Y:S03]  /*72110*/  STL.64 [R1+0x228], R14 ;  /* 0x0002280e01007387 */ /* 0x0001e60000100a00 */
[----:B0-----:R-:W3:Y:S01]  /*72120*/  LDL.LU.64 R14, [R1+0x6148] ;  /* 0x00614800010e7983 */ /* 0x001ee20000300a00 */
[----:B------:R-:W3:Y:S01]  /*72130*/  LDL.LU.64 R12, [R1+0x6140] ;  /* 0x00614000010c7983 */ /* 0x000ee20000300a00 */
        /* <DEDUP_REMOVED lines=15> */
[----:B--2---:R-:W-:Y:S02]  /*72230*/  STL.64 [R1+0x5fe0], R18 ;  /* 0x005fe01201007387 */ /* 0x004fe40000100a00 */
[----:B------:R0:W-:Y:S02]  /*72240*/  STL.64 [R1+0x5fd8], R16 ;  /* 0x005fd81001007387 */ /* 0x0001e40000100a00 */
[----:B0-----:R-:W2:Y:S01]  /*72250*/  LDL.LU R16, [R1+0x1f0] ;  /* 0x0001f00001107983 */ /* 0x001ea20000300800 */
[----:B------:R-:W2:Y:S02]  /*72260*/  LDL.LU R17, [R1+0x1f4] ;  /* 0x0001f40001117983 */ /* 0x000ea40000300800 */
[----:B------:R-:W2:Y:S02]  /*72270*/  LDL.LU R18, [R1+0x1f8] ;  /* 0x0001f80001127983 */ /* 0x000ea40000300800 */
[----:B------:R-:W2:Y:S01]  /*72280*/  LDL.LU R19, [R1+0x1fc] ;  /* 0x0001fc0001137983 */ /* 0x000ea20000300800 */
[----:B---3--:R-:W-:Y:S01]  /*72290*/  STL.64 [R1+0x5fd0], R14 ;  /* 0x005fd00e01007387 */ /* 0x008fe20000100a00 */
[----:B----4-:R0:W-:Y:S01]  /*722a0*/  STL.64 [R1+0x5fc8], R12 ;  /* 0x005fc80c01007387 */ /* 0x0101e20000100a00 */
[C---:B--2---:R-:W-:Y:S08]  /*722b0*/  HMMA.16816.F32 R16, R20.reuse, R12, R16 ;  /* 0x0000000c1410723c */ /* 0x044ff00000001810 */
[----:B0-----:R-:W-:Y:S11]  /*722c0*/  HMMA.16816.F32 R12, R20, R8, R4 ;  /* 0x00000008140c723c */ /* 0x001ff60000001804 */
[----:B------:R-:W-:Y:S04]  /*722d0*/  @!UPT UIADD3 URZ, URZ, URZ, URZ ;  /* 0x0000003f3f3ff290 */ /* 0x000fe8000fffe03f */
[----:B------:R-:W-:Y:S01]  /*722e0*/  STL.64 [R1+0x1f0], R16 ;  /* 0x0001f01001007387 */ /* 0x000fe20000100a00 */
[----:B------:R-:W-:Y:S02]  /*722f0*/  STL.64 [R1+0x1f8], R18 ;  /* 0x0001f81201007387 */ /* 0x000fe40000100a00 */
[----:B------:R-:W2:Y:S05]  /*72300*/  LDL.LU R4, [R1+0x5f0] ;  /* 0x0005f00001047983 */ /* 0x000eaa0000300800 */
[----:B------:R-:W-:Y:S01]  /*72310*/  STL.64 [R1+0x1e0], R12 ;  /* 0x0001e00c01007387 */ /* 0x000fe20000100a00 */
[----:B------:R-:W-:Y:S01]  /*72320*/  STL.64 [R1+0x1e8], R14 ;  /* 0x0001e80e01007387 */ /* 0x000fe20000100a00 */
[----:B------:R-:W2:Y:S02]  /*72330*/  LDL.LU R5, [R1+0x5f4] ;  /* 0x0005f40001057983 */ /* 0x000ea40000300800 */
[----:B------:R-:W3:Y:S02]  /*72340*/  LDL.LU R6, [R1+0x5f8] ;  /* 0x0005f80001067983 */ /* 0x000ee40000300800 */
[----:B------:R-:W3:Y:S02]  /*72350*/  LDL.LU R7, [R1+0x5fc] ;  /* 0x0005fc0001077983 */ /* 0x000ee40000300800 */
[----:B---3--:R-:W-:Y:S01]  /*72360*/  STL.64 [R1+0x6018], R6 ;  /* 0x0060180601007387 */ /* 0x008fe20000100a00 */
[----:B--2---:R0:W-:Y:S02]  /*72370*/  STL.64 [R1+0x6010], R4 ;  /* 0x0060100401007387 */ /* 0x0041e40000100a00 */
[----:B0-----:R-:W-:-:S02]  /*72380*/  IMAD.MOV.U32 R4, RZ, RZ, R29 ;  /* 0x000000ffff047224 */ /* 0x001fc400078e001d */
[----:B------:R-:W-:Y:S01]  /*72390*/  IMAD.MOV.U32 R5, RZ, RZ, R2 ;  /* 0x000000ffff057224 */ /* 0x000fe200078e0002 */
[----:B------:R-:W2:Y:S01]  /*723a0*/  LDL.LU R29, [R1+0x6108] ;  /* 0x00610800011d7983 */ /* 0x000ea20000300800 */
[----:B------:R-:W3:Y:S03]  /*723b0*/  LDL.LU R2, [R1+0x6104] ;  /* 0x0061040001027983 */ /* 0x000ee60000300800 */
[----:B------:R0:W-:Y:S01]  /*723c0*/  STL.64 [R1+0x6028], R4 ;  /* 0x0060280401007387 */ /* 0x0001e20000100a00 */
[----:B------:R-:W-:Y:S02]  /*723d0*/  STL.64 [R1+0x5fc0], R10 ;  /* 0x005fc00a01007387 */ /* 0x000fe40000100a00 */
[----:B------:R4:W-:Y:S02]  /*723e0*/  STL.64 [R1+0x5fb8], R8 ;  /* 0x005fb80801007387 */ /* 0x0009e40000100a00 */
[----:B0-----:R-:W-:-:S02]  /*723f0*/  IMAD.MOV.U32 R4, RZ, RZ, R0 ;  /* 0x000000ffff047224 */ /* 0x001fc400078e0000 */
[----:B------:R-:W-:Y:S01]  /*72400*/  IMAD.MOV.U32 R5, RZ, RZ, R3 ;  /* 0x000000ffff057224 */ /* 0x000fe200078e0003 */
[----:B------:R-:W3:Y:S01]  /*72410*/  LDL.LU R0, [R1+0x6100] ;  /* 0x0061000001007983 */ /* 0x000ee20000300800 */
[----:B------:R-:W3:Y:S03]  /*72420*/  LDL.LU R3, [R1+0x60fc] ;  /* 0x0060fc0001037983 */ /* 0x000ee60000300800 */
[----:B------:R2:W-:Y:S01]  /*72430*/  STL.64 [R1+0x6040], R4 ;  /* 0x0060400401007387 */ /* 0x0005e20000100a00 */
[----:B----4-:R-:W4:Y:S02]  /*72440*/  LDL.64 R8, [R1+0x20] ;  /* 0x0000200001087983 */ /* 0x010f240000100a00 */
[----:B--2---:R-:W-:Y:S01]  /*72450*/  IMAD.MOV.U32 R4, RZ, RZ, R29 ;  /* 0x000000ffff047224 */ /* 0x004fe200078e001d */
[----:B----4-:R0:W-:Y:S04]  /*72460*/  STL.64 [R1+0x6020], R8 ;  /* 0x0060200801007387 */ /* 0x0101e80000100a00 */
[----:B0-----:R-:W2:Y:S01]  /*72470*/  LDL.LU R8, [R1+0x600] ;  /* 0x0006000001087983 */ /* 0x001ea20000300800 */
[----:B------:R-:W2:Y:S02]  /*72480*/  LDL.LU R9, [R1+0x604] ;  /* 0x0006040001097983 */ /* 0x000ea40000300800 */
[----:B------:R-:W4:Y:S02]  /*72490*/  LDL.LU R10, [R1+0x608] ;  /* 0x00060800010a7983 */ /* 0x000f240000300800 */
[----:B------:R-:W4:Y:S01]  /*724a0*/  LDL.LU R11, [R1+0x60c] ;  /* 0x00060c00010b7983 */ /* 0x000f220000300800 */
[----:B------:R-:W2:Y:S01]  /*724b0*/  LDL.LU R29, [R1+0x60f8] ;  /* 0x0060f800011d7983 */ /* 0x000ea20000300800 */
[----:B------:R-:W-:-:S02]  /*724c0*/  IMAD.MOV.U32 R5, RZ, RZ, R28 ;  /* 0x000000ffff057224 */ /* 0x000fc400078e001c */
[----:B------:R-:W2:Y:S03]  /*724d0*/  LDL.LU R28, [R1+0x60f4] ;  /* 0x0060f400011c7983 */ /* 0x000ea60000300800 */
[----:B------:R3:W-:Y:S02]  /*724e0*/  STL.64 [R1+0x6058], R4 ;  /* 0x0060580401007387 */ /* 0x0007e40000100a00 */
[----:B---3--:R-:W-:Y:S02]  /*724f0*/  IMAD.MOV.U32 R4, RZ, RZ, R0 ;  /* 0x000000ffff047224 */ /* 0x008fe400078e0000 */
[----:B------:R-:W-:Y:S01]  /*72500*/  IMAD.MOV.U32 R5, RZ, RZ, R2 ;  /* 0x000000ffff057224 */ /* 0x000fe200078e0002 */
[----:B----4-:R-:W-:Y:S01]  /*72510*/  STL.64 [R1+0x6038], R10 ;  /* 0x0060380a01007387 */ /* 0x010fe20000100a00 */
[----:B--2---:R0:W-:Y:S03]  /*72520*/  STL.64 [R1+0x6030], R8 ;  /* 0x0060300801007387 */ /* 0x0041e60000100a00 */
[----:B0-----:R-:W2:Y:S01]  /*72530*/  LDL.LU R8, [R1+0x160] ;  /* 0x0001600001087983 */ /* 0x001ea20000300800 */
[----:B------:R-:W2:Y:S02]  /*72540*/  LDL.LU R9, [R1+0x164] ;  /* 0x0001640001097983 */ /* 0x000ea40000300800 */
[----:B------:R-:W3:Y:S02]  /*72550*/  LDL.LU R10, [R1+0x168] ;  /* 0x00016800010a7983 */ /* 0x000ee40000300800 */
[----:B------:R-:W3:Y:S01]  /*72560*/  LDL.LU R11, [R1+0x16c] ;  /* 0x00016c00010b7983 */ /* 0x000ee20000300800 */
[----:B------:R-:W4:Y:S01]  /*72570*/  LDL.LU R0, [R1+0x60f0] ;  /* 0x0060f00001007983 */ /* 0x000f220000300800 */
[----:B------:R-:W2:Y:S02]  /*72580*/  LDL.LU R2, [R1+0x60ec] ;  /* 0x0060ec0001027983 */ /* 0x000ea40000300800 */
[----:B------:R0:W-:Y:S02]  /*72590*/  STL.64 [R1+0x6070], R4 ;  /* 0x0060700401007387 */ /* 0x0001e40000100a00 */
[----:B0-----:R-:W-:-:S02]  /*725a0*/  IMAD.MOV.U32 R4, RZ, RZ, R29 ;  /* 0x000000ffff047224 */ /* 0x001fc400078e001d */
[----:B------:R-:W3:Y:S01]  /*725b0*/  LDL.LU R29, [R1+0x60e8] ;  /* 0x0060e800011d7983 */ /* 0x000ee20000300800 */
[----:B------:R-:W-:Y:S02]  /*725c0*/  IMAD.MOV.U32 R5, RZ, RZ, R3 ;  /* 0x000000ffff057224 */ /* 0x000fe400078e0003 */
[----:B------:R-:W-:Y:S02]  /*725d0*/  IMAD.MOV.U32 R12, RZ, RZ, R28 ;  /* 0x000000ffff0c7224 */ /* 0x000fe400078e001c */
[----:B------:R-:W3:Y:S01]  /*725e0*/  LDL.LU R3, [R1+0x60e4] ;  /* 0x0060e40001037983 */ /* 0x000ee20000300800 */
[----:B------:R-:W-:Y:S01]  /*725f0*/  STL.64 [R1+0x6088], R4 ;  /* 0x0060880401007387 */ /* 0x000fe20000100a00 */
[----:B------:R-:W3:Y:S02]  /*72600*/  LDL.LU R28, [R1+0x60e0] ;  /* 0x0060e000011c7983 */ /* 0x000ee40000300800 */
[----:B----4-:R-:W-:Y:S02]  /*72610*/  IMAD.MOV.U32 R13, RZ, RZ, R0 ;  /* 0x000000ffff0d7224 */ /* 0x010fe400078e0000 */
[----:B------:R-:W4:Y:S03]  /*72620*/  LDL.LU R0, [R1+0x60dc] ;  /* 0x0060dc0001007983 */ /* 0x000f260000300800 */
[----:B------:R2:W-:Y:S02]  /*72630*/  STL.64 [R1+0x6090], R12 ;  /* 0x0060900c01007387 */ /* 0x0005e40000100a00 */
[----:B--2---:R-:W-:-:S02]  /*72640*/  IMAD.MOV.U32 R12, RZ, RZ, R2 ;  /* 0x000000ffff0c7224 */ /* 0x004fc400078e0002 */
[----:B---3--:R-:W-:Y:S01]  /*72650*/  IMAD.MOV.U32 R13, RZ, RZ, R29 ;  /* 0x000000ffff0d7224 */ /* 0x008fe200078e001d */
[----:B------:R-:W2:Y:S04]  /*72660*/  LDL.LU R2, [R1+0x60d8] ;  /* 0x0060d80001027983 */ /* 0x000ea80000300800 */
[----:B------:R0:W-:Y:S01]  /*72670*/  STL.64 [R1+0x60a8], R12 ;  /* 0x0060a80c01007387 */ /* 0x0001e20000100a00 */
[----:B------:R-:W3:Y:S02]  /*72680*/  LDL.LU R4, [R1+0x1a0] ;  /* 0x0001a00001047983 */ /* 0x000ee40000300800 */
[----:B------:R-:W3:Y:S02]  /*72690*/  LDL.LU R5, [R1+0x1a4] ;  /* 0x0001a40001057983 */ /* 0x000ee40000300800 */
[----:B------:R-:W2:Y:S01]  /*726a0*/  LDL.LU R6, [R1+0x1a8] ;  /* 0x0001a80001067983 */ /* 0x000ea20000300800 */
[----:B------:R-:W2:Y:S01]  /*726b0*/  LDL.LU R7, [R1+0x1ac] ;  /* 0x0001ac0001077983 */ /* 0x000ea20000300800 */
[----:B0-----:R-:W-:-:S02]  /*726c0*/  IMAD.MOV.U32 R12, RZ, RZ, R28 ;  /* 0x000000ffff0c7224 */ /* 0x001fc400078e001c */
[----:B------:R-:W-:-:S05]  /*726d0*/  IMAD.MOV.U32 R13, RZ, RZ, R3 ;  /* 0x000000ffff0d7224 */ /* 0x000fca00078e0003 */
[----:B------:R-:W-:Y:S04]  /*726e0*/  STL.64 [R1+0x60c0], R12 ;  /* 0x0060c00c01007387 */ /* 0x000fe80000100a00 */
        /* <DEDUP_REMOVED lines=30> */
[----:B------:R-:W-:-:S02]  /*728d0*/  IMAD.MOV.U32 R12, RZ, RZ, R2 ;  /* 0x000000ffff0c7224 */ /* 0x000fc400078e0002 */
[----:B----4-:R-:W-:Y:S01]  /*728e0*/  IMAD.MOV.U32 R13, RZ, RZ, R0 ;  /* 0x000000ffff0d7224 */ /* 0x010fe200078e0000 */
[----:B---3--:R-:W-:Y:S01]  /*728f0*/  STL.64 [R1+0x6080], R10 ;  /* 0x0060800a01007387 */ /* 0x008fe20000100a00 */
[----:B--2---:R0:W-:Y:S03]  /*72900*/  STL.64 [R1+0x6078], R8 ;  /* 0x0060780801007387 */ /* 0x0041e60000100a00 */
[----:B0-----:R-:W2:Y:S01]  /*72910*/  LDL.LU R8, [R1+0x190] ;  /* 0x0001900001087983 */ /* 0x001ea20000300800 */
[----:B------:R-:W2:Y:S02]  /*72920*/  LDL.LU R9, [R1+0x194] ;  /* 0x0001940001097983 */ /* 0x000ea40000300800 */
[----:B------:R-:W2:Y:S02]  /*72930*/  LDL.LU R10, [R1+0x198] ;  /* 0x00019800010a7983 */ /* 0x000ea40000300800 */
[----:B------:R-:W2:Y:S01]  /*72940*/  LDL.LU R11, [R1+0x19c] ;  /* 0x00019c00010b7983 */ /* 0x000ea20000300800 */
[----:B------:R-:W3:Y:S01]  /*72950*/  LDL.64 R16, [R1] ;  /* 0x0000000001107983 */ /* 0x000ee20000100a00 */
[C---:B------:R-:W-:Y:S03]  /*72960*/  HMMA.16816.F32 R12, R20.reuse, R12, R4 ;  /* 0x0000000c140c723c */ /* 0x040fe60000001804 */
[----:B---3--:R0:W-:Y:S04]  /*72970*/  STL.64 [R1+0x5ff8], R16 ;  /* 0x005ff81001007387 */ /* 0x0081e80000100a00 */
[----:B0-----:R-:W3:Y:S01]  /*72980*/  LDL.LU R16, [R1+0x410] ;  /* 0x0004100001107983 */ /* 0x001ee20000300800 */
[----:B------:R-:W3:Y:S02]  /*72990*/  LDL.LU R17, [R1+0x414] ;  /* 0x0004140001117983 */ /* 0x000ee40000300800 */
[----:B------:R-:W3:Y:S02]  /*729a0*/  LDL.LU R18, [R1+0x418] ;  /* 0x0004180001127983 */ /* 0x000ee40000300800 */
[----:B------:R-:W3:Y:S01]  /*729b0*/  LDL.LU R19, [R1+0x41c] ;  /* 0x00041c0001137983 */ /* 0x000ee20000300800 */
[----:B-1----:R-:W-:Y:S01]  /*729c0*/  STL.64 [R1+0x5f00], R26 ;  /* 0x005f001a01007387 */ /* 0x002fe20000100a00 */
[----:B------:R0:W-:Y:S03]  /*729d0*/  STL.64 [R1+0x5ef8], R24 ;  /* 0x005ef81801007387 */ /* 0x0001e60000100a00 */
[----:B0-----:R-:W4:Y:S01]  /*729e0*/  LDL.64 R24, [R1+0xd0] ;  /* 0x0000d00001187983 */ /* 0x001f220000100a00 */
        /* <DEDUP_REMOVED lines=31> */
[----:B0-----:R-:W2:Y:S01]  /*72be0*/  LDL.LU R12, [R1+0x3f0] ;  /* 0x0003f000010c7983 */ /* 0x001ea20000300800 */
[----:B------:R-:W2:Y:S02]  /*72bf0*/  LDL.LU R13, [R1+0x3f4] ;  /* 0x0003f400010d7983 */ /* 0x000ea40000300800 */
[----:B------:R-:W2:Y:S02]  /*72c00*/  LDL.LU R14, [R1+0x3f8] ;  /* 0x0003f800010e7983 */ /* 0x000ea40000300800 */
[----:B------:R-:W2:Y:S01]  /*72c10*/  LDL.LU R15, [R1+0x3fc] ;  /* 0x0003fc00010f7983 */ /* 0x000ea20000300800 */
[----:B------:R-:W3:Y:S01]  /*72c20*/  LDL.LU.64 R10, [R1+0x6080] ;  /* 0x00608000010a7983 */ /* 0x000ee20000300a00 */
[----:B------:R-:W3:Y:S11]  /*72c30*/  LDL.LU.64 R8, [R1+0x6078] ;  /* 0x0060780001087983 */ /* 0x000ef60000300a00 */
[----:B------:R0:W-:Y:S02]  /*72c40*/  STL.64 [R1+0x190], R4 ;  /* 0x0001900401007387 */ /* 0x0001e40000100a00 */
[----:B------:R3:W-:Y:S01]  /*72c50*/  STL.64 [R1+0x198], R6 ;  /* 0x0001980601007387 */ /* 0x0007e20000100a00 */
        /* <DEDUP_REMOVED lines=23> */
[----:B------:R-:W3:Y:S11]  /*72dd0*/  LDL.LU.64 R8, [R1+0x6020] ;  /* 0x0060200001087983 */ /* 0x000ef60000300a00 */
[----:B------:R-:W-:Y:S10]  /*72de0*/  @!UPT UIADD3 URZ, URZ, URZ, URZ ;  /* 0x0000003f3f3ff290 */ /* 0x000ff4000fffe03f */
[----:B------:R-:W-:Y:S01]  /*72df0*/  STL.64 [R1+0x600], R4 ;  /* 0x0006000401007387 */ /* 0x000fe20000100a00 */
[----:B------:R0:W-:Y:S03]  /*72e00*/  STL.64 [R1+0x608], R6 ;  /* 0x0006080601007387 */ /* 0x0001e60000100a00 */
[----:B0-----:R-:W4:Y:S01]  /*72e10*/  LDL.LU.64 R6, [R1+0x6018] ;  /* 0x0060180001067983 */ /* 0x001f220000300a00 */
[----:B------:R-:W4:Y:S02]  /*72e20*/  LDL.LU.64 R4, [R1+0x6010] ;  /* 0x0060100001047983 */ /* 0x000f240000300a00 */
[----:B----4-:R-:W-:Y:S01]  /*72e30*/  HMMA.16816.F32 R20, R20, R24, R4 ;  /* 0x000000181414723c */ /* 0x010fe20000001804 */
[----:B------:R-:W3:Y:S01]  /*72e40*/  LDL.LU.64 R6, [R1+0x6008] ;  /* 0x0060080001067983 */ /* 0x000ee20000300a00 */
[----:B------:R-:W3:Y:S11]  /*72e50*/  LDL.LU.64 R4, [R1+0x6000] ;  /* 0x0060000001047983 */ /* 0x000ef60000300a00 */
[----:B------:R-:W-:Y:S10]  /*72e60*/  @!UPT UIADD3 URZ, URZ, URZ, URZ ;  /* 0x0000003f3f3ff290 */ /* 0x000ff4000fffe03f */
[----:B------:R0:W-:Y:S01]  /*72e70*/  STL.64 [R1+0xc0], R20 ;  /* 0x0000c01401007387 */ /* 0x0001e20000100a00 */
[----:B------:R-:W-:Y:S03]  /*72e80*/  STL.64 [R1+0xc8], R22 ;  /* 0x0000c81601007387 */ /* 0x000fe60000100a00 */
[----:B0-----:R-:W4:Y:S01]  /*72e90*/  LDL.64 R20, [R1+0x10] ;  /* 0x0000100001147983 */ /* 0x001f220000100a00 */
[----:B------:R0:W-:Y:S03]  /*72ea0*/  STL.64 [R1+0x5f10], R24 ;  /* 0x005f101801007387 */ /* 0x0001e60000100a00 */
[----:B0-----:R-:W4:Y:S01]  /*72eb0*/  LDL.LU R24, [R1+0x400] ;  /* 0x0004000001187983 */ /* 0x001f220000300800 */
[----:B------:R-:W4:Y:S02]  /*72ec0*/  LDL.LU R25, [R1+0x404] ;  /* 0x0004040001197983 */ /* 0x000f240000300800 */
[----:B------:R-:W4:Y:S02]  /*72ed0*/  LDL.LU R26, [R1+0x408] ;  /* 0x00040800011a7983 */ /* 0x000f240000300800 */
[----:B------:R-:W4:Y:S01]  /*72ee0*/  LDL.LU R27, [R1+0x40c] ;  /* 0x00040c00011b7983 */ /* 0x000f220000300800 */
[C---:B---3--:R-:W-:Y:S11]  /*72ef0*/  HMMA.16816.F32 R16, R4.reuse, R8, R16 ;  /* 0x000000080410723c */ /* 0x048ff60000001810 */
[----:B------:R-:W-:Y:S11]  /*72f00*/  @!UPT UIADD3 URZ, URZ, URZ, URZ ;  /* 0x0000003f3f3ff290 */ /* 0x000ff6000fffe03f */
[----:B------:R-:W-:Y:S01]  /*72f10*/  @!UPT UIADD3 URZ, URZ, URZ, URZ ;  /* 0x0000003f3f3ff290 */ /* 0x000fe2000fffe03f */
[----:B------:R0:W-:Y:S01]  /*72f20*/  STL.64 [R1+0x410], R16 ;  /* 0x0004101001007387 */ /* 0x0001e20000100a00 */
[----:B------:R-:W-:Y:S03]  /*72f30*/  STL.64 [R1+0x418], R18 ;  /* 0x0004181201007387 */ /* 0x000fe60000100a00 */
[----:B0-----:R-:W2:Y:S01]  /*72f40*/  LDL.LU.64 R16, [R1+0x5ff8] ;  /* 0x005ff80001107983 */ /* 0x001ea20000300a00 */
[C---:B----4-:R-:W-:Y:S01]  /*72f50*/  HMMA.16816.F32 R24, R4.reuse, R20, R24 ;  /* 0x000000140418723c */ /* 0x050fe20000001818 */
[----:B------:R-:W-:Y:S02]  /*72f60*/  IMAD.MOV.U32 R2, RZ, RZ, R8 ;  /* 0x000000ffff027224 */ /* 0x000fe400078e0008 */
[----:B------:R-:W-:Y:S01]  /*72f70*/  IMAD.MOV.U32 R0, RZ, RZ, R9 ;  /* 0x000000ffff007224 */ /* 0x000fe200078e0009 */
[----:B------:R-:W3:Y:S01]  /*72f80*/  LDL.LU R8, [R1+0x3d0] ;  /* 0x0003d00001087983 */ /* 0x000ee20000300800 */
[----:B------:R-:W3:Y:S02]  /*72f90*/  LDL.LU R9, [R1+0x3d4] ;  /* 0x0003d40001097983 */ /* 0x000ee40000300800 */
[----:B------:R-:W3:Y:S02]  /*72fa0*/  LDL.LU R10, [R1+0x3d8] ;  /* 0x0003d800010a7983 */ /* 0x000ee40000300800 */
[----:B------:R-:W3:Y:S11]  /*72fb0*/  LDL.LU R11, [R1+0x3dc] ;  /* 0x0003dc00010b7983 */ /* 0x000ef60000300800 */
[----:B------:R-:W-:Y:S03]  /*72fc0*/  @!UPT UIADD3 URZ, URZ, URZ, URZ ;  /* 0x0000003f3f3ff290 */ /* 0x000fe6000fffe03f */
[----:B------:R0:W-:Y:S01]  /*72fd0*/  STL.64 [R1+0x400], R24 ;  /* 0x0004001801007387 */ /* 0x0001e20000100a00 */
[----:B------:R1:W-:Y:S02]  /*72fe0*/  STL.64 [R1+0x408], R26 ;  /* 0x0004081a01007387 */ /* 0x0003e40000100a00 */
[----:B0-----:R-:W-:Y:S02]  /*72ff0*/  IMAD.MOV.U32 R25, RZ, RZ, R20 ;  /* 0x000000ffff197224 */ /* 0x001fe400078e0014 */
[----:B------:R-:W-:Y:S01]  /*73000*/  IMAD.MOV.U32 R24, RZ, RZ, R21 ;  /* 0x000000ffff187224 */ /* 0x000fe200078e0015 */
[----:B------:R-:W4:Y:S01]  /*73010*/  LDL.LU R20, [R1+0x3c0] ;  /* 0x0003c00001147983 */ /* 0x000f220000300800 */
[----:B------:R-:W4:Y:S02]  /*73020*/  LDL.LU R21, [R1+0x3c4] ;  /* 0x0003c40001157983 */ /* 0x000f240000300800 */
[----:B------:R-:W4:Y:S02]  /*73030*/  LDL.LU R22, [R1+0x3c8] ;  /* 0x0003c80001167983 */ /* 0x000f240000300800 */
[----:B------:R-:W4:Y:S01]  /*73040*/  LDL.LU R23, [R1+0x3cc] ;  /* 0x0003cc0001177983 */ /* 0x000f220000300800 */
[----:B--2---:R-:W-:Y:S01]  /*73050*/  HMMA.16816.F32 R12, R4, R16, R12 ;  /* 0x00000010040c723c */ /* 0x004fe2000000180c */
[----:B-1----:R-:W-:-:S02]  /*73060*/  IMAD.MOV.U32 R27, RZ, RZ, R16 ;  /* 0x000000ffff1b7224 */ /* 0x002fc400078e0010 */
[----:B------:R-:W-:Y:S11]  /*73070*/  IMAD.MOV.U32 R26, RZ, RZ, R17 ;  /* 0x000000ffff1a7224 */ /* 0x000ff600078e0011 */
[----:B------:R-:W-:Y:S09]  /*73080*/  @!UPT UIADD3 URZ, URZ, URZ, URZ ;  /* 0x0000003f3f3ff290 */ /* 0x000ff2000fffe03f */
[----:B------:R-:W-:Y:S01]  /*73090*/  STL.64 [R1+0x3f0], R12 ;  /* 0x0003f00c01007387 */ /* 0x000fe20000100a00 */
[----:B------:R0:W-:Y:S03]  /*730a0*/  STL.64 [R1+0x3f8], R14 ;  /* 0x0003f80e01007387 */ /* 0x0001e60000100a00 */
[----:B0-----:R-:W2:Y:S01]  /*730b0*/  LDL.LU.64 R14, [R1+0x5ff0] ;  /* 0x005ff000010e7983 */ /* 0x001ea20000300a00 */
[----:B------:R-:W2:Y:S02]  /*730c0*/  LDL.LU.64 R12, [R1+0x5fe8] ;  /* 0x005fe800010c7983 */ /* 0x000ea40000300a00 */
[----:B------:R-:W2:Y:S02]  /*730d0*/  LDL.LU.64 R18, [R1+0x5fe0] ;  /* 0x005fe00001127983 */ /* 0x000ea40000300a00 */
[----:B------:R-:W2:Y:S01]  /*730e0*/  LDL.LU.64 R16, [R1+0x5fd8] ;  /* 0x005fd80001107983 */ /* 0x000ea20000300a00 */
[----:B------:R-:W3:Y:S01]  /*730f0*/  LDL R3, [R1+0x22b8] ;  /* 0x0022b80001037983 */ /* 0x000ee20000100800 */
[----:B------:R-:W-:Y:S02]  /*73100*/  STL.64 [R1+0x5f90], R26 ;  /* 0x005f901a01007387 */ /* 0x000fe40000100a00 */
[----:B------:R0:W-:Y:S02]  /*73110*/  STL.64 [R1+0x5f88], R24 ;  /* 0x005f881801007387 */ /* 0x0001e40000100a00 */
[----:B0-----:R-:W3:Y:S01]  /*73120*/  LDL.64 R24, [R1+0x150] ;  /* 0x0001500001187983 */ /* 0x001ee20000100a00 */
[C---:B--2---:R-:W-:Y:S03]  /*73130*/  HMMA.16816.F32 R12, R4.reuse, R16, R12 ;  /* 0x00000010040c723c */ /* 0x044fe6000000180c */
[----:B---3--:R0:W-:Y:S04]  /*73140*/  STL.64 [R1+0x5fa0], R24 ;  /* 0x005fa01801007387 */ /* 0x0081e80000100a00 */
[----:B0-----:R-:W2:Y:S11]  /*73150*/  LDL.64 R24, [R1+0x30] ;  /* 0x0000300001187983 */ /* 0x001eb60000100a00 */
[----:B------:R-:W-:Y:S05]  /*73160*/  @!UPT UIADD3 URZ, URZ, URZ, URZ ;  /* 0x0000003f3f3ff290 */ /* 0x000fea000fffe03f */
[----:B------:R-:W-:Y:S02]  /*73170*/  STL.64 [R1+0x3e0], R12 ;  /* 0x0003e00c01007387 */ /* 0x000fe40000100a00 */
[----:B------:R0:W-:Y:S02]  /*73180*/  STL.64 [R1+0x3e8], R14 ;  /* 0x0003e80e01007387 */ /* 0x0001e40000100a00 */
[----:B0-----:R-:W3:Y:S01]  /*73190*/  LDL.LU.64 R14, [R1+0x5fd0] ;  /* 0x005fd000010e7983 */ /* 0x001ee20000300a00 */
        /* <DEDUP_REMOVED lines=20> */
[----:B------:R-:W4:Y:S02]  /*732e0*/  LDL.LU.64 R8, [R1+0x5fb8] ;  /* 0x005fb80001087983 */ /* 0x000f240000300a00 */
[----:B---3--:R-:W-:Y:S02]  /*732f0*/  STL.64 [R1+0x5ea0], R14 ;  /* 0x005ea00e01007387 */ /* 0x008fe40000100a00 */
[----:B------:R0:W-:Y:S02]  /*73300*/  STL.64 [R1+0x5e98], R12 ;  /* 0x005e980c01007387 */ /* 0x0001e40000100a00 */
[----:B0-----:R-:W3:Y:S01]  /*73310*/  LDL.LU R12, [R1+0x6f0] ;  /* 0x0006f000010c7983 */ /* 0x001ee20000300800 */
[----:B------:R-:W3:Y:S02]  /*73320*/  LDL.LU R13, [R1+0x6f4] ;  /* 0x0006f400010d7983 */ /* 0x000ee40000300800 */
[----:B------:R-:W3:Y:S02]  /*73330*/  LDL.LU R14, [R1+0x6f8] ;  /* 0x0006f800010e7983 */ /* 0x000ee40000300800 */
[----:B------:R-:W3:Y:S02]  /*73340*/  LDL.LU R15, [R1+0x6fc] ;  /* 0x0006fc00010f7983 */ /* 0x000ee40000300800 */
[----:B------:R-:W-:Y:S01]  /*73350*/  IMAD.MOV.U32 R28, RZ, RZ, R24 ;  /* 0x000000ffff1c7224 */ /* 0x000fe200078e0018 */
[C---:B----4-:R-:W-:Y:S01]  /*73360*/  HMMA.16816.F32 R20, R4.reuse, R8, R20 ;  /* 0x000000080414723c */ /* 0x050fe20000001814 */
[----:B--2---:R-:W-:Y:S01]  /*73370*/  STL.64 [R1+0x5ec0], R10 ;  /* 0x005ec00a01007387 */ /* 0x004fe20000100a00 */
[----:B------:R0:W-:Y:S11]  /*73380*/  STL.64 [R1+0x5eb8], R8 ;  /* 0x005eb80801007387 */ /* 0x0001f60000100a00 */
[----:B------:R-:W-:Y:S10]  /*73390*/  @!UPT UIADD3 URZ, URZ, URZ, URZ ;  /* 0x0000003f3f3ff290 */ /* 0x000ff4000fffe03f */
[----:B------:R-:W-:Y:S01]  /*733a0*/  STL.64 [R1+0x3c0], R20 ;  /* 0x0003c01401007387 */ /* 0x000fe20000100a00 */
[----:B------:R-:W-:Y:S02]  /*733b0*/  STL.64 [R1+0x3c8], R22 ;  /* 0x0003c81601007387 */ /* 0x000fe40000100a00 */
[----:B------:R1:W2:Y:S01]  /*733c0*/  LDSM.16.MT88.4 R20, [R3+0x22000] ;  /* 0x022000000314783b */ /* 0x0002a20000004200 */
[C---:B------:R-:W-:Y:S01]  /*733d0*/  HMMA.16816.F32 R16, R4.reuse, R24, R16 ;  /* 0x000000180410723c */ /* 0x040fe20000001810 */
[----:B0-----:R-:W4:Y:S02]  /*733e0*/  LDL.64 R8, [R1+0x140] ;  /* 0x0001400001087983 */ /* 0x001f240000100a00 */
[----:B-1----:R-:W-:Y:S02]  /*733f0*/  IMAD.MOV.U32 R3, RZ, RZ, R25 ;  /* 0x000000ffff037224 */ /* 0x002fe400078e0019 */
[----:B--2---:R-:W-:Y:S01]  /*73400*/  STL.64 [R1+0x5d88], R22 ;  /* 0x005d881601007387 */ /* 0x004fe20000100a00 */
[----:B------:R0:W-:Y:S03]  /*73410*/  STL.64 [R1+0x5d80], R20 ;  /* 0x005d801401007387 */ /* 0x0001e60000100a00 */
[----:B0-----:R-:W4:Y:S01]  /*73420*/  LDL.LU R20, [R1+0x700] ;  /* 0x0007000001147983 */ /* 0x001f220000300800 */
[----:B------:R-:W4:Y:S02]  /*73430*/  LDL.LU R21, [R1+0x704] ;  /* 0x0007040001157983 */ /* 0x000f240000300800 */
[----:B------:R-:W4:Y:S02]  /*73440*/  LDL.LU R22, [R1+0x708] ;  /* 0x0007080001167983 */ /* 0x000f240000300800 */
[----:B------:R-:W4:Y:S09]  /*73450*/  LDL.LU R23, [R1+0x70c] ;  /* 0x00070c0001177983 */ /* 0x000f320000300800 */
        /* <DEDUP_REMOVED lines=12> */
[----:B0-----:R-:W3:Y:S01]  /*73520*/  LDL.LU.64 R16, [R1+0x5f98] ;  /* 0x005f980001107983 */ /* 0x001ee20000300a00 */
[----:B------:R-:W2:Y:S01]  /*73530*/  LDL.LU.64 R26, [R1+0x5f90] ;  /* 0x005f9000011a7983 */ /* 0x000ea20000300a00 */
[----:B----4-:R-:W-:Y:S01]  /*73540*/  HMMA.16816.F32 R20, R4, R8, R20 ;  /* 0x000000080414723c */ /* 0x010fe20000001814 */
[----:B------:R-:W-:Y:S02]  /*73550*/  IMAD.MOV.U32 R3, RZ, RZ, R8 ;  /* 0x000000ffff037224 */ /* 0x000fe400078e0008 */
[----:B------:R-:W-:Y:S02]  /*73560*/  IMAD.MOV.U32 R28, RZ, RZ, R9 ;  /* 0x000000ffff1c7224 */ /* 0x000fe400078e0009 */
[----:B------:R-:W-:-:S02]  /*73570*/  IMAD.MOV.U32 R29, RZ, RZ, R25 ;  /* 0x000000ffff1d7224 */ /* 0x000fc400078e0019 */
[----:B------:R-:W4:Y:S03]  /*73580*/  LDL.LU.64 R24, [R1+0x5f88] ;  /* 0x005f880001187983 */ /* 0x000f260000300a00 */
[----:B------:R0:W-:Y:S11]  /*73590*/  STL [R1+0x5e70], R29 ;  /* 0x005e701d01007387 */ /* 0x0001f60000100800 */
[----:B------:R-:W-:Y:S02]  /*735a0*/  @!UPT UIADD3 URZ, URZ, URZ, URZ ;  /* 0x0000003f3f3ff290 */ /* 0x000fe4000fffe03f */
[----:B------:R-:W-:Y:S01]  /*735b0*/  STL.64 [R1+0x700], R20 ;  /* 0x0007001401007387 */ /* 0x000fe20000100a00 */
[----:B------:R-:W-:Y:S02]  /*735c0*/  STL.64 [R1+0x708], R22 ;  /* 0x0007081601007387 */ /* 0x000fe40000100a00 */
[----:B------:R-:W-:Y:S02]  /*735d0*/  STL [R1+0x5e78], R28 ;  /* 0x005e781c01007387 */ /* 0x000fe40000100800 */
[----:B------:R-:W-:Y:S01]  /*735e0*/  STL [R1+0x5e74], R3 ;  /* 0x005e740301007387 */ /* 0x000fe20000100800 */
[----:B---3--:R-:W-:Y:S01]  /*735f0*/  HMMA.16816.F32 R8, R4, R16, R12 ;  /* 0x000000100408723c */ /* 0x008fe2000000180c */
[----:B0-----:R-:W-:-:S06]  /*73600*/  IMAD.MOV.U32 R29, RZ, RZ, R17 ;  /* 0x000000ffff1d7224 */ /* 0x001fcc00078e0011 */
[----:B--2---:R-:W-:Y:S02]  /*73610*/  IMAD.MOV.U32 R16, RZ, RZ, R27 ;  /* 0x000000ffff107224 */ /* 0x004fe400078e001b */
[----:B------:R-:W-:Y:S11]  /*73620*/  IMAD.MOV.U32 R17, RZ, RZ, R26 ;  /* 0x000000ffff117224 */ /* 0x000ff600078e001a */
[----:B------:R-:W-:Y:S03]  /*73630*/  @!UPT UIADD3 URZ, URZ, URZ, URZ ;  /* 0x0000003f3f3ff290 */ /* 0x000fe6000fffe03f */
[----:B------:R0:W-:Y:S01]  /*73640*/  STL.64 [R1+0x6f0], R8 ;  /* 0x0006f00801007387 */ /* 0x0001e20000100a00 */
[----:B------:R1:W-:Y:S02]  /*73650*/  STL.64 [R1+0x6f8], R10 ;  /* 0x0006f80a01007387 */ /* 0x0003e40000100a00 */
[----:B------:R4:W-:Y:S01]  /*73660*/  STL.64 [R1+0x5ec8], R16 ;  /* 0x005ec81001007387 */ /* 0x0009e20000100a00 */
[----:B0-----:R-:W2:Y:S01]  /*73670*/  LDL.LU R8, [R1+0x5c0] ;  /* 0x0005c00001087983 */ /* 0x001ea20000300800 */
[----:B------:R-:W2:Y:S02]  /*73680*/  LDL.LU R9, [R1+0x5c4] ;  /* 0x0005c40001097983 */ /* 0x000ea40000300800 */
[----:B-1----:R-:W3:Y:S02]  /*73690*/  LDL.LU R10, [R1+0x5c8] ;  /* 0x0005c800010a7983 */ /* 0x002ee40000300800 */
[----:B------:R-:W3:Y:S02]  /*736a0*/  LDL.LU R11, [R1+0x5cc] ;  /* 0x0005cc00010b7983 */ /* 0x000ee40000300800 */
[----:B----4-:R-:W-:-:S02]  /*736b0*/  IMAD.MOV.U32 R16, RZ, RZ, R25 ;  /* 0x000000ffff107224 */ /* 0x010fc400078e0019 */
[----:B------:R-:W-:Y:S01]  /*736c0*/  IMAD.MOV.U32 R17, RZ, RZ, R24 ;  /* 0x000000ffff117224 */ /* 0x000fe200078e0018 */
[----:B---3--:R-:W-:Y:S01]  /*736d0*/  STL.64 [R1+0x5ed8], R10 ;  /* 0x005ed80a01007387 */ /* 0x008fe20000100a00 */
[----:B--2---:R0:W-:Y:S03]  /*736e0*/  STL.64 [R1+0x5ed0], R8 ;  /* 0x005ed00801007387 */ /* 0x0041e60000100a00 */
[----:B------:R1:W-:Y:S01]  /*736f0*/  STL.64 [R1+0x5ee0], R16 ;  /* 0x005ee01001007387 */ /* 0x0003e20000100a00 */
[----:B0-----:R-:W2:Y:S01]  /*73700*/  LDL.LU R8, [R1+0x5d0] ;  /* 0x0005d00001087983 */ /* 0x001ea20000300800 */
[----:B------:R-:W2:Y:S02]  /*73710*/  LDL.LU R9, [R1+0x5d4] ;  /* 0x0005d40001097983 */ /* 0x000ea40000300800 */
[----:B------:R-:W3:Y:S02]  /*73720*/  LDL.LU R10, [R1+0x5d8] ;  /* 0x0005d800010a7983 */ /* 0x000ee40000300800 */
[----:B------:R-:W3:Y:S02]  /*73730*/  LDL.LU R11, [R1+0x5dc] ;  /* 0x0005dc00010b7983 */ /* 0x000ee40000300800 */
[----:B-1----:R-:W-:-:S02]  /*73740*/  IMAD.MOV.U32 R16, RZ, RZ, R2 ;  /* 0x000000ffff107224 */ /* 0x002fc400078e0002 */
[----:B------:R-:W-:Y:S01]  /*73750*/  IMAD.MOV.U32 R17, RZ, RZ, R0 ;  /* 0x000000ffff117224 */ /* 0x000fe200078e0000 */
[----:B---3--:R-:W-:Y:S01]  /*73760*/  STL.64 [R1+0x5ef0], R10 ;  /* 0x005ef00a01007387 */ /* 0x008fe20000100a00 */
[----:B--2---:R-:W-:Y:S02]  /*73770*/  STL.64 [R1+0x5ee8], R8 ;  /* 0x005ee80801007387 */ /* 0x004fe40000100a00 */
[----:B------:R-:W2:Y:S02]  /*73780*/  LDL.64 R24, [R1+0xe0] ;  /* 0x0000e00001187983 */ /* 0x000ea40000100a00 */
[----:B--2---:R-:W-:Y:S01]  /*73790*/  STL.64 [R1+0x5f28], R24 ;  /* 0x005f281801007387 */ /* 0x004fe20000100a00 */
[----:B------:R0:W-:Y:S03]  /*737a0*/  STL.64 [R1+0x5f08], R16 ;  /* 0x005f081001007387 */ /* 0x0001e60000100a00 */
[----:B0-----:R-:W2:Y:S01]  /*737b0*/  LDL.LU R16, [R1+0x3a0] ;  /* 0x0003a00001107983 */ /* 0x001ea20000300800 */
[----:B------:R-:W2:Y:S02]  /*737c0*/  LDL.LU R17, [R1+0x3a4] ;  /* 0x0003a40001117983 */ /* 0x000ea40000300800 */
[----:B------:R-:W3:Y:S02]  /*737d0*/  LDL.LU R18, [R1+0x3a8] ;  /* 0x0003a80001127983 */ /* 0x000ee40000300800 */
[----:B------:R-:W3:Y:S01]  /*737e0*/  LDL.LU R19, [R1+0x3ac] ;  /* 0x0003ac0001137983 */ /* 0x000ee20000300800 */
[----:B------:R-:W4:Y:S04]  /*737f0*/  LDL.64 R24, [R1+0xf0] ;  /* 0x0000f00001187983 */ /* 0x000f280000100a00 */
[----:B----4-:R0:W-:Y:S04]  /*73800*/  STL.64 [R1+0x5f40], R24 ;  /* 0x005f401801007387 */ /* 0x0101e80000100a00 */
[----:B0-----:R-:W4:Y:S04]  /*73810*/  LDL.64 R24, [R1+0x100] ;  /* 0x0001000001187983 */ /* 0x001f280000100a00 */
[----:B----4-:R-:W-:Y:S01]  /*73820*/  STL.64 [R1+0x5f58], R24 ;  /* 0x005f581801007387 */ /* 0x010fe20000100a00 */
[----:B---3--:R-:W-:Y:S02]  /*73830*/  STL.64 [R1+0x5f20], R18 ;  /* 0x005f201201007387 */ /* 0x008fe40000100a00 */
[----:B--2---:R0:W-:Y:S02]  /*73840*/  STL.64 [R1+0x5f18], R16 ;  /* 0x005f181001007387 */ /* 0x0041e40000100a00 */
[----:B0-----:R-:W2:Y:S01]  /*73850*/  LDL.LU R16, [R1+0x6a0] ;  /* 0x0006a00001107983 */ /* 0x001ea20000300800 */
[----:B------:R-:W2:Y:S02]  /*73860*/  LDL.LU R17, [R1+0x6a4] ;  /* 0x0006a40001117983 */ /* 0x000ea40000300800 */
[----:B------:R-:W3:Y:S02]  /*73870*/  LDL.LU R18, [R1+0x6a8] ;  /* 0x0006a80001127983 */ /* 0x000ee40000300800 */
[----:B------:R-:W3:Y:S01]  /*73880*/  LDL.LU R19, [R1+0x6ac] ;  /* 0x0006ac0001137983 */ /* 0x000ee20000300800 */
[----:B------:R-:W4:Y:S04]  /*73890*/  LDL.64 R24, [R1+0x110] ;  /* 0x0001100001187983 */ /* 0x000f280000100a00 */
[----:B----4-:R0:W-:Y:S04]  /*738a0*/  STL.64 [R1+0x5f70], R24 ;  /* 0x005f701801007387 */ /* 0x0101e80000100a00 */
[----:B0-----:R-:W4:Y:S01]  /*738b0*/  LDL.64 R24, [R1+0x120] ;  /* 0x0001200001187983 */ /* 0x001f220000100a00 */
        /* <DEDUP_REMOVED lines=36> */
[----:B------:R-:W-:Y:S01]  /*73b00*/  STL [R1+0x5e7c], R29 ;  /* 0x005e7c1d01007387 */ /* 0x000fe20000100800 */
[----:B----4-:R-:W-:-:S02]  /*73b10*/  IMAD.MOV.U32 R28, RZ, RZ, R24 ;  /* 0x000000ffff1c7224 */ /* 0x010fc400078e0018 */
        /* <DEDUP_REMOVED lines=48> */
[----:B--2---:R-:W-:Y:S01]  /*73e20*/  HMMA.16816.F32 R4, R4, R24, R16 ;  /* 0x000000180404723c */ /* 0x004fe20000001810 */
[----:B------:R-:W3:Y:S01]  /*73e30*/  LDL.LU.64 R16, [R1+0x5f08] ;  /* 0x005f080001107983 */ /* 0x000ee20000300a00 */
[----:B------:R-:W-:-:S02]  /*73e40*/  IMAD.MOV.U32 R2, RZ, RZ, R24 ;  /* 0x000000ffff027224 */ /* 0x000fc400078e0018 */
[----:B------:R-:W-:Y:S11]  /*73e50*/  IMAD.MOV.U32 R0, RZ, RZ, R25 ;  /* 0x000000ffff007224 */ /* 0x000ff600078e0019 */
[----:B------:R-:W-:Y:S08]  /*73e60*/  @!UPT UIADD3 URZ, URZ, URZ, URZ ;  /* 0x0000003f3f3ff290 */ /* 0x000ff0000fffe03f */
[----:B------:R-:W-:Y:S01]  /*73e70*/  STL.64 [R1+0x3a0], R4 ;  /* 0x0003a00401007387 */ /* 0x000fe20000100a00 */
[----:B------:R0:W-:Y:S02]  /*73e80*/  STL.64 [R1+0x3a8], R6 ;  /* 0x0003a80601007387 */ /* 0x0001e40000100a00 */
[----:B------:R-:W3:Y:S02]  /*73e90*/  LDL.LU.64 R26, [R1+0x5f00] ;  /* 0x005f0000011a7983 */ /* 0x000ee40000300a00 */
[----:B------:R-:W3:Y:S01]  /*73ea0*/  LDL.LU.64 R24, [R1+0x5ef8] ;  /* 0x005ef80001187983 */ /* 0x000ee20000300a00 */
[----:B0-----:R-:W2:Y:S01]  /*73eb0*/  LDL R7, [R1+0x22b8] ;  /* 0x0022b80001077983 */ /* 0x001ea20000100800 */
[C---:B---3--:R-:W-:Y:S03]  /*73ec0*/  HMMA.16816.F32 R16, R24.reuse, R16, R8 ;  /* 0x000000101810723c */ /* 0x048fe60000001808 */
[----:B------:R-:W3:Y:S01]  /*73ed0*/  LDL.LU.64 R10, [R1+0x5ef0] ;  /* 0x005ef000010a7983 */ /* 0x000ee20000300a00 */
[----:B------:R-:W3:Y:S03]  /*73ee0*/  LDL.LU.64 R8, [R1+0x5ee8] ;  /* 0x005ee80001087983 */ /* 0x000ee60000300a00 */
[----:B--2---:R-:W0:Y:S11]  /*73ef0*/  LDSM.16.MT88.4 R4, [R7+0x22080] ;  /* 0x022080000704783b */ /* 0x004e360000004200 */
[----:B------:R-:W-:Y:S05]  /*73f00*/  @!UPT UIADD3 URZ, URZ, URZ, URZ ;  /* 0x0000003f3f3ff290 */ /* 0x000fea000fffe03f */
[----:B------:R1:W-:Y:S01]  /*73f10*/  STL.64 [R1+0x5f0], R16 ;  /* 0x0005f01001007387 */ /* 0x0003e20000100a00 */
[----:B------:R3:W-:Y:S03]  /*73f20*/  STL.64 [R1+0x5f8], R18 ;  /* 0x0005f81201007387 */ /* 0x0007e60000100a00 */
[----:B-1----:R-:W3:Y:S02]  /*73f30*/  LDL.LU.64 R16, [R1+0x5ee0] ;  /* 0x005ee00001107983 */ /* 0x002ee40000300a00 */
[C---:B---3--:R-:W-:Y:S02]  /*73f40*/  HMMA.16816.F32 R16, R24.reuse, R16, R8 ;  /* 0x000000101810723c */ /* 0x048fe40000001808 */
[----:B------:R-:W2:Y:S01]  /*73f50*/  LDL.LU.64 R10, [R1+0x5ed8] ;  /* 0x005ed800010a7983 */ /* 0x000ea20000300a00 */
[----:B------:R-:W2:Y:S11]  /*73f60*/  LDL.LU.64 R8, [R1+0x5ed0] ;  /* 0x005ed00001087983 */ /* 0x000eb60000300a00 */
[----:B------:R-:W-:Y:S09]  /*73f70*/  @!UPT UIADD3 URZ, URZ, URZ, URZ ;  /* 0x0000003f3f3ff290 */ /* 0x000ff2000fffe03f */
[----:B------:R1:W-:Y:S01]  /*73f80*/  STL.64 [R1+0x5e0], R16 ;  /* 0x0005e01001007387 */ /* 0x0003e20000100a00 */
[----:B------:R2:W-:Y:S03]  /*73f90*/  STL.64 [R1+0x5e8], R18 ;  /* 0x0005e81201007387 */ /* 0x0005e60000100a00 */
[----:B-1----:R-:W2:Y:S02]  /*73fa0*/  LDL.LU.64 R16, [R1+0x5ec8] ;  /* 0x005ec80001107983 */ /* 0x002ea40000300a00 */
[C---:B--2---:R-:W-:Y:S02]  /*73fb0*/  HMMA.16816.F32 R16, R24.reuse, R16, R8 ;  /* 0x000000101810723c */ /* 0x044fe40000001808 */
[----:B------:R-:W2:Y:S01]  /*73fc0*/  LDL.LU.64 R10, [R1+0x5ec0] ;  /* 0x005ec000010a7983 */ /* 0x000ea20000300a00 */
[----:B------:R-:W3:Y:S11]  /*73fd0*/  LDL.LU.64 R8, [R1+0x5eb8] ;  /* 0x005eb80001087983 */ /* 0x000ef60000300a00 */
[----:B------:R-:W-:Y:S09]  /*73fe0*/  @!UPT UIADD3 URZ, URZ, URZ, URZ ;  /* 0x0000003f3f3ff290 */ /* 0x000ff2000fffe03f */
[----:B------:R-:W-:Y:S01]  /*73ff0*/  STL.64 [R1+0x5d0], R16 ;  /* 0x0005d01001007387 */ /* 0x000fe20000100a00 */
[----:B------:R1:W-:Y:S03]  /*74000*/  STL.64 [R1+0x5d8], R18 ;  /* 0x0005d81201007387 */ /* 0x0003e60000100a00 */
[----:B-1----:R-:W4:Y:S01]  /*74010*/  LDL.LU.64 R18, [R1+0x5eb0] ;  /* 0x005eb00001127983 */ /* 0x002f220000300a00 */
[----:B------:R-:W2:Y:S02]  /*74020*/  LDL.LU.64 R16, [R1+0x5ea8] ;  /* 0x005ea80001107983 */ /* 0x000ea40000300a00 */
[C---:B--2---:R-:W-:Y:S11]  /*74030*/  HMMA.16816.F32 R12, R24.reuse, R16, R12 ;  /* 0x00000010180c723c */ /* 0x044ff6000000180c */
[----:B------:R-:W-:Y:S11]  /*74040*/  @!UPT UIADD3 URZ, URZ, URZ, URZ ;  /* 0x0000003f3f3ff290 */ /* 0x000ff6000fffe03f */
[----:B------:R-:W-:Y:S01]  /*74050*/  @!UPT UIADD3 URZ, URZ, URZ, URZ ;  /* 0x0000003f3f3ff290 */ /* 0x000fe2000fffe03f */
[----:B------:R-:W-:Y:S01]  /*74060*/  STL.64 [R1+0x5c0], R12 ;  /* 0x0005c00c01007387 */ /* 0x000fe20000100a00 */
[----:B------:R1:W-:Y:S03]  /*74070*/  STL.64 [R1+0x5c8], R14 ;  /* 0x0005c80e01007387 */ /* 0x0003e60000100a00 */
[----:B-1----:R-:W2:Y:S01]  /*74080*/  LDL.LU.64 R14, [R1+0x5ea0] ;  /* 0x005ea000010e7983 */ /* 0x002ea20000300a00 */
[----:B------:R-:W3:Y:S02]  /*74090*/  LDL.LU.64 R12, [R1+0x5e98] ;  /* 0x005e9800010c7983 */ /* 0x000ee40000300a00 */
[----:B----4-:R-:W-:Y:S02]  /*740a0*/  STL.64 [R1+0x5d50], R18 ;  /* 0x005d501201007387 */ /* 0x010fe40000100a00 */
[----:B------:R1:W-:Y:S02]  /*740b0*/  STL.64 [R1+0x5d48], R16 ;  /* 0x005d481001007387 */ /* 0x0003e40000100a00 */
[----:B-1----:R-:W4:Y:S01]  /*740c0*/  LDL.LU R16, [R1+0x5a0] ;  /* 0x0005a00001107983 */ /* 0x002f220000300800 */
[----:B------:R-:W4:Y:S02]  /*740d0*/  LDL.LU R17, [R1+0x5a4] ;  /* 0x0005a40001117983 */ /* 0x000f240000300800 */
[----:B------:R-:W4:Y:S02]  /*740e0*/  LDL.LU R18, [R1+0x5a8] ;  /* 0x0005a80001127983 */ /* 0x000f240000300800 */
[----:B------:R-:W4:Y:S01]  /*740f0*/  LDL.LU R19, [R1+0x5ac] ;  /* 0x0005ac0001137983 */ /* 0x000f220000300800 */
[----:B--2---:R-:W-:Y:S01]  /*74100*/  STL.64 [R1+0x5d60], R14 ;  /* 0x005d600e01007387 */ /* 0x004fe20000100a00 */
[----:B---3--:R1:W-:Y:S01]  /*74110*/  STL.64 [R1+0x5d58], R12 ;  /* 0x005d580c01007387 */ /* 0x0083e20000100a00 */
[C---:B----4-:R-:W-:Y:S08]  /*74120*/  HMMA.16816.F32 R16, R24.reuse, R12, R16 ;  /* 0x0000000c1810723c */ /* 0x050ff00000001810 */
[----:B-1----:R-:W-:Y:S11]  /*74130*/  HMMA.16816.F32 R12, R24, R8, R20 ;  /* 0x00000008180c723c */ /* 0x002ff60000001814 */
        /* <DEDUP_REMOVED lines=11> */
[----:B-1----:R-:W-:-:S02]  /*741f0*/  IMAD.MOV.U32 R20, RZ, RZ, R3 ;  /* 0x000000ffff147224 */ /* 0x002fc400078e0003 */
[----:B------:R-:W-:Y:S01]  /*74200*/  IMAD.MOV.U32 R21, RZ, RZ, R28 ;  /* 0x000000ffff157224 */ /* 0x000fe200078e001c */
[----:B------:R-:W2:Y:S01]  /*74210*/  LDL.LU R3, [R1+0x5e90] ;  /* 0x005e900001037983 */ /* 0x000ea20000300800 */
[----:B------:R-:W3:Y:S03]  /*74220*/  LDL.LU R28, [R1+0x5e8c] ;  /* 0x005e8c00011c7983 */ /* 0x000ee60000300800 */
[----:B------:R1:W-:Y:S01]  /*74230*/  STL.64 [R1+0x5da8], R20 ;  /* 0x005da81401007387 */ /* 0x0003e20000100a00 */
[----:B------:R-:W-:Y:S02]  /*74240*/  STL.64 [R1+0x5d40], R10 ;  /* 0x005d400a01007387 */ /* 0x000fe40000100a00 */
[----:B------:R-:W-:Y:S01]  /*74250*/  STL.64 [R1+0x5d38], R8 ;  /* 0x005d380801007387 */ /* 0x000fe20000100a00 */
[----:B-1----:R-:W4:Y:S01]  /*74260*/  LDL R20, [R1+0xf0] ;  /* 0x0000f00001147983 */ /* 0x002f220000100800 */
[----:B------:R-:W-:-:S02]  /*74270*/  IMAD.MOV.U32 R21, RZ, RZ, R29 ;  /* 0x000000ffff157224 */ /* 0x000fc400078e001d */
[----:B------:R-:W2:Y:S03]  /*74280*/  LDL.LU R29, [R1+0x5e88] ;  /* 0x005e8800011d7983 */ /* 0x000ea60000300800 */
[----:B----4-:R2:W-:Y:S02]  /*74290*/  STL.64 [R1+0x5dc0], R20 ;  /* 0x005dc01401007387 */ /* 0x0105e40000100a00 */
[----:B--2---:R-:W-:Y:S02]  /*742a0*/  IMAD.MOV.U32 R20, RZ, RZ, R3 ;  /* 0x000000ffff147224 */ /* 0x004fe400078e0003 */
[----:B---3--:R-:W-:Y:S01]  /*742b0*/  IMAD.MOV.U32 R21, RZ, RZ, R28 ;  /* 0x000000ffff157224 */ /* 0x008fe200078e001c */
[----:B------:R-:W2:Y:S01]  /*742c0*/  LDL.LU R3, [R1+0x5e84] ;  /* 0x005e840001037983 */ /* 0x000ea20000300800 */
[----:B------:R-:W3:Y:S03]  /*742d0*/  LDL.LU R28, [R1+0x5e80] ;  /* 0x005e8000011c7983 */ /* 0x000ee60000300800 */
[----:B------:R-:W-:Y:S01]  /*742e0*/  STL.64 [R1+0x5dd8], R20 ;  /* 0x005dd81401007387 */ /* 0x000fe20000100a00 */
[----:B------:R-:W4:Y:S03]  /*742f0*/  LDL.LU.64 R8, [R1+0x20] ;  /* 0x0000200001087983 */ /* 0x000f260000300a00 */
[----:B----4-:R1:W-:Y:S04]  /*74300*/  STL.64 [R1+0x5da0], R8 ;  /* 0x005da00801007387 */ /* 0x0103e80000100a00 */
[----:B-1----:R-:W4:Y:S01]  /*74310*/  LDL.LU R8, [R1+0x510] ;  /* 0x0005100001087983 */ /* 0x002f220000300800 */
[----:B------:R-:W4:Y:S02]  /*74320*/  LDL.LU R9, [R1+0x514] ;  /* 0x0005140001097983 */ /* 0x000f240000300800 */
[----:B------:R-:W2:Y:S02]  /*74330*/  LDL.LU R10, [R1+0x518] ;  /* 0x00051800010a7983 */ /* 0x000ea40000300800 */
[----:B------:R-:W2:Y:S01]  /*74340*/  LDL.LU R11, [R1+0x51c] ;  /* 0x00051c00010b7983 */ /* 0x000ea20000300800 */
[----:B------:R-:W2:Y:S01]  /*74350*/  LDL R20, [R1+0x110] ;  /* 0x0001100001147983 */ /* 0x000ea20000100800 */
[----:B------:R-:W-:-:S02]  /*74360*/  IMAD.MOV.U32 R21, RZ, RZ, R29 ;  /* 0x000000ffff157224 */ /* 0x000fc400078e001d */
[----:B------:R-:W3:Y:S03]  /*74370*/  LDL.LU R29, [R1+0x5e7c] ;  /* 0x005e7c00011d7983 */ /* 0x000ee60000300800 */
[----:B--2---:R-:W-:Y:S01]  /*74380*/  STL.64 [R1+0x5df0], R20 ;  /* 0x005df01401007387 */ /* 0x004fe20000100a00 */
[----:B------:R-:W-:Y:S02]  /*74390*/  STL.64 [R1+0x5db8], R10 ;  /* 0x005db80a01007387 */ /* 0x000fe40000100a00 */
[----:B----4-:R1:W-:Y:S02]  /*743a0*/  STL.64 [R1+0x5db0], R8 ;  /* 0x005db00801007387 */ /* 0x0103e40000100a00 */
[----:B-1----:R-:W2:Y:S01]  /*743b0*/  LDL.LU R8, [R1+0x520] ;  /* 0x0005200001087983 */ /* 0x002ea20000300800 */
[----:B------:R-:W2:Y:S02]  /*743c0*/  LDL.LU R9, [R1+0x524] ;  /* 0x0005240001097983 */ /* 0x000ea40000300800 */
[----:B------:R-:W4:Y:S02]  /*743d0*/  LDL.LU R10, [R1+0x528] ;  /* 0x00052800010a7983 */ /* 0x000f240000300800 */
[----:B------:R-:W4:Y:S02]  /*743e0*/  LDL.LU R11, [R1+0x52c] ;  /* 0x00052c00010b7983 */ /* 0x000f240000300800 */
[----:B---3--:R-:W-:-:S02]  /*743f0*/  IMAD.MOV.U32 R20, RZ, RZ, R28 ;  /* 0x000000ffff147224 */ /* 0x008fc400078e001c */
[----:B------:R-:W-:Y:S01]  /*74400*/  IMAD.MOV.U32 R21, RZ, RZ, R3 ;  /* 0x000000ffff157224 */ /* 0x000fe200078e0003 */
[----:B------:R-:W3:Y:S01]  /*74410*/  LDL.LU R28, [R1+0x5e78] ;  /* 0x005e7800011c7983 */ /* 0x000ee20000300800 */
[----:B------:R-:W3:Y:S03]  /*74420*/  LDL.LU R3, [R1+0x5e74] ;  /* 0x005e740001037983 */ /* 0x000ee60000300800 */
[----:B------:R-:W-:Y:S04]  /*74430*/  STL.64 [R1+0x5e08], R20 ;  /* 0x005e081401007387 */ /* 0x000fe80000100a00 */
[----:B----4-:R-:W-:Y:S01]  /*74440*/  STL.64 [R1+0x5dd0], R10 ;  /* 0x005dd00a01007387 */ /* 0x010fe20000100a00 */
[----:B--2---:R1:W-:Y:S03]  /*74450*/  STL.64 [R1+0x5dc8], R8 ;  /* 0x005dc80801007387 */ /* 0x0043e60000100a00 */
[----:B-1----:R-:W2:Y:S01]  /*74460*/  LDL.LU R8, [R1+0x530] ;  /* 0x0005300001087983 */ /* 0x002ea20000300800 */
        /* <DEDUP_REMOVED lines=25> */
[----:B------:R-:W-:-:S05]  /*74600*/  IMAD.MOV.U32 R21, RZ, RZ, R29 ;  /* 0x000000ffff157224 */ /* 0x000fca00078e001d */
[----:B--2---:R-:W-:Y:S01]  /*74610*/  STL.64 [R1+0x5e50], R20 ;  /* 0x005e501401007387 */ /* 0x004fe20000100a00 */
[----:B----4-:R-:W-:Y:S02]  /*74620*/  STL.64 [R1+0x5e18], R10 ;  /* 0x005e180a01007387 */ /* 0x010fe40000100a00 */
[----:B------:R1:W-:Y:S02]  /*74630*/  STL.64 [R1+0x5e10], R8 ;  /* 0x005e100801007387 */ /* 0x0003e40000100a00 */
[----:B-1----:R-:W2:Y:S01]  /*74640*/  LDL.LU R8, [R1+0x560] ;  /* 0x0005600001087983 */ /* 0x002ea20000300800 */
[----:B------:R-:W2:Y:S02]  /*74650*/  LDL.LU R9, [R1+0x564] ;  /* 0x0005640001097983 */ /* 0x000ea40000300800 */
[----:B------:R-:W4:Y:S02]  /*74660*/  LDL.LU R10, [R1+0x568] ;  /* 0x00056800010a7983 */ /* 0x000f240000300800 */
[----:B------:R-:W4:Y:S02]  /*74670*/  LDL.LU R11, [R1+0x56c] ;  /* 0x00056c00010b7983 */ /* 0x000f240000300800 */
[----:B----4-:R-:W-:Y:S01]  /*74680*/  STL.64 [R1+0x5e30], R10 ;  /* 0x005e300a01007387 */ /* 0x010fe20000100a00 */
[----:B--2---:R1:W-:Y:S03]  /*74690*/  STL.64 [R1+0x5e28], R8 ;  /* 0x005e280801007387 */ /* 0x0043e60000100a00 */
        /* <DEDUP_REMOVED lines=14> */
[----:B------:R-:W2:Y:S02]  /*74780*/  LDL.LU R10, [R1+0x9a8] ;  /* 0x0009a800010a7983 */ /* 0x000ea40000300800 */
[----:B------:R-:W2:Y:S01]  /*74790*/  LDL.LU R11, [R1+0x9ac] ;  /* 0x0009ac00010b7983 */ /* 0x000ea20000300800 */
[----:B------:R-:W4:Y:S01]  /*747a0*/  LDL.LU R12, [R1+0x370] ;  /* 0x00037000010c7983 */ /* 0x000f220000300800 */
[----:B------:R-:W4:Y:S02]  /*747b0*/  LDL.LU R13, [R1+0x374] ;  /* 0x00037400010d7983 */ /* 0x000f240000300800 */
[----:B------:R-:W2:Y:S02]  /*747c0*/  LDL.LU R14, [R1+0x378] ;  /* 0x00037800010e7983 */ /* 0x000ea40000300800 */
[----:B------:R-:W2:Y:S02]  /*747d0*/  LDL.LU R15, [R1+0x37c] ;  /* 0x00037c00010f7983 */ /* 0x000ea40000300800 */
[----:B---3--:R-:W-:-:S02]  /*747e0*/  IMAD.MOV.U32 R20, RZ, RZ, R28 ;  /* 0x000000ffff147224 */ /* 0x008fc400078e001c */
[----:B------:R-:W-:Y:S01]  /*747f0*/  IMAD.MOV.U32 R21, RZ, RZ, R3 ;  /* 0x000000ffff157224 */ /* 0x000fe200078e0003 */
[----:B--2---:R-:W-:Y:S01]  /*74800*/  STL.64 [R1+0x5d70], R14 ;  /* 0x005d700e01007387 */ /* 0x004fe20000100a00 */
[----:B----4-:R1:W-:Y:S03]  /*74810*/  STL.64 [R1+0x5d68], R12 ;  /* 0x005d680c01007387 */ /* 0x0103e60000100a00 */
[----:B-1----:R-:W2:Y:S01]  /*74820*/  LDL.LU.64 R12, [R1+0x10] ;  /* 0x00001000010c7983 */ /* 0x002ea20000300a00 */
[----:B------:R-:W3:Y:S01]  /*74830*/  LDL.LU.64 R16, [R1] ;  /* 0x0000000001107983 */ /* 0x000ee20000300a00 */
[C---:B------:R-:W-:Y:S02]  /*74840*/  HMMA.16816.F32 R20, R24.reuse, R20, R8 ;  /* 0x000000141814723c */ /* 0x040fe40000001808 */
[----:B---3--:R1:W-:Y:S04]  /*74850*/  STL.64 [R1+0x5d78], R16 ;  /* 0x005d781001007387 */ /* 0x0083e80000100a00 */
[----:B-1----:R-:W2:Y:S01]  /*74860*/  LDL.LU R16, [R1+0x380] ;  /* 0x0003800001107983 */ /* 0x002ea20000300800 */
[----:B------:R-:W2:Y:S02]  /*74870*/  LDL.LU R17, [R1+0x384] ;  /* 0x0003840001117983 */ /* 0x000ea40000300800 */
[----:B------:R-:W2:Y:S02]  /*74880*/  LDL.LU R18, [R1+0x388] ;  /* 0x0003880001127983 */ /* 0x000ea40000300800 */
[----:B------:R-:W2:Y:S01]  /*74890*/  LDL.LU R19, [R1+0x38c] ;  /* 0x00038c0001137983 */ /* 0x000ea20000300800 */
[----:B0-----:R-:W-:Y:S01]  /*748a0*/  STL.64 [R1+0x5c88], R6 ;  /* 0x005c880601007387 */ /* 0x001fe20000100a00 */
[----:B------:R-:W-:Y:S02]  /*748b0*/  STL.64 [R1+0x5c80], R4 ;  /* 0x005c800401007387 */ /* 0x000fe40000100a00 */
[----:B------:R-:W3:Y:S02]  /*748c0*/  LDL.LU.64 R10, [R1+0x5e60] ;  /* 0x005e6000010a7983 */ /* 0x000ee40000300a00 */
[----:B------:R-:W3:Y:S06]  /*748d0*/  LDL.LU.64 R8, [R1+0x5e58] ;  /* 0x005e580001087983 */ /* 0x000eec0000300a00 */
        /* <DEDUP_REMOVED lines=52> */
[----:B---3--:R-:W-:Y:S02]  /*74c20*/  HMMA.16816.F32 R20, R24, R20, R8 ;  /* 0x000000141814723c */ /* 0x008fe40000001808 */
[----:B------:R-:W3:Y:S11]  /*74c30*/  LDL.LU.64 R8, [R1+0x5da0] ;  /* 0x005da00001087983 */ /* 0x000ef60000300a00 */
[----:B------:R-:W-:Y:S10]  /*74c40*/  @!UPT UIADD3 URZ, URZ, URZ, URZ ;  /* 0x0000003f3f3ff290 */ /* 0x000ff4000fffe03f */
[----:B------:R-:W-:Y:S01]  /*74c50*/  STL.64 [R1+0x510], R20 ;  /* 0x0005101401007387 */ /* 0x000fe20000100a00 */
[----:B------:R0:W-:Y:S03]  /*74c60*/  STL.64 [R1+0x518], R22 ;  /* 0x0005181601007387 */ /* 0x0001e60000100a00 */
[----:B0-----:R-:W4:Y:S01]  /*74c70*/  LDL.LU.64 R22, [R1+0x5d98] ;  /* 0x005d980001167983 */ /* 0x001f220000300a00 */
[----:B------:R-:W4:Y:S02]  /*74c80*/  LDL.LU.64 R20, [R1+0x5d90] ;  /* 0x005d900001147983 */ /* 0x000f240000300a00 */
[----:B------:R-:W-:Y:S02]  /*74c90*/  IMAD.MOV.U32 R4, RZ, RZ, R2 ;  /* 0x000000ffff047224 */ /* 0x000fe400078e0002 */
[----:B------:R-:W-:-:S07]  /*74ca0*/  IMAD.MOV.U32 R5, RZ, RZ, R0 ;  /* 0x000000ffff057224 */ /* 0x000fce00078e0000 */
[----:B----4-:R-:W-:Y:S01]  /*74cb0*/  HMMA.16816.F32 R24, R24, R4, R20 ;  /* 0x000000041818723c */ /* 0x010fe20000001814 */
[----:B------:R-:W2:Y:S01]  /*74cc0*/  LDL.LU.64 R22, [R1+0x5d88] ;  /* 0x005d880001167983 */ /* 0x000ea20000300a00 */
        /* <DEDUP_REMOVED lines=8> */
[----:B------:R0:W-:Y:S04]  /*74d50*/  STL.64 [R1+0x5ca0], R4 ;  /* 0x005ca00401007387 */ /* 0x0001e80000100a00 */
[----:B0-----:R-:W3:Y:S01]  /*74d60*/  LDL.LU R4, [R1+0x390] ;  /* 0x0003900001047983 */ /* 0x001ee20000300800 */
[----:B------:R-:W3:Y:S02]  /*74d70*/  LDL.LU R5, [R1+0x394] ;  /* 0x0003940001057983 */ /* 0x000ee40000300800 */
[----:B------:R-:W3:Y:S02]  /*74d80*/  LDL.LU R6, [R1+0x398] ;  /* 0x0003980001067983 */ /* 0x000ee40000300800 */
[----:B------:R-:W3:Y:S01]  /*74d90*/  LDL.LU R7, [R1+0x39c] ;  /* 0x00039c0001077983 */ /* 0x000ee20000300800 */
[C---:B--2---:R-:W-:Y:S08]  /*74da0*/  HMMA.16816.F32 R16, R20.reuse, R12, R16 ;  /* 0x0000000c1410723c */ /* 0x044ff00000001810 */
[----:B---3--:R-:W-:Y:S11]  /*74db0*/  HMMA.16816.F32 R4, R20, R8, R4 ;  /* 0x000000081404723c */ /* 0x008ff60000001804 */
[----:B------:R-:W-:Y:S11]  /*74dc0*/  @!UPT UIADD3 URZ, URZ, URZ, URZ ;  /* 0x0000003f3f3ff290 */ /* 0x000ff6000fffe03f */
[----:B------:R-:W-:Y:S01]  /*74dd0*/  @!UPT UIADD3 URZ, URZ, URZ, URZ ;  /* 0x0000003f3f3ff290 */ /* 0x000fe2000fffe03f */
[----:B------:R0:W-:Y:S01]  /*74de0*/  STL.64 [R1+0x390], R4 ;  /* 0x0003900401007387 */ /* 0x0001e20000100a00 */
[----:B------:R1:W-:Y:S02]  /*74df0*/  STL.64 [R1+0x398], R6 ;  /* 0x0003980601007387 */ /* 0x0003e40000100a00 */
[----:B0-----:R-:W-:Y:S02]  /*74e00*/  IMAD.MOV.U32 R5, RZ, RZ, R8 ;  /* 0x000000ffff057224 */ /* 0x001fe400078e0008 */
[----:B------:R-:W-:Y:S01]  /*74e10*/  IMAD.MOV.U32 R4, RZ, RZ, R9 ;  /* 0x000000ffff047224 */ /* 0x000fe200078e0009 */
[----:B------:R-:W2:Y:S01]  /*74e20*/  LDL.LU R8, [R1+0x350] ;  /* 0x0003500001087983 */ /* 0x000ea20000300800 */
[----:B------:R-:W2:Y:S02]  /*74e30*/  LDL.LU R9, [R1+0x354] ;  /* 0x0003540001097983 */ /* 0x000ea40000300800 */
[----:B------:R-:W2:Y:S02]  /*74e40*/  LDL.LU R10, [R1+0x358] ;  /* 0x00035800010a7983 */ /* 0x000ea40000300800 */
[----:B------:R-:W2:Y:S01]  /*74e50*/  LDL.LU R11, [R1+0x35c] ;  /* 0x00035c00010b7983 */ /* 0x000ea20000300800 */
[----:B------:R-:W-:Y:S01]  /*74e60*/  STL [R1+0x5cec], R5 ;  /* 0x005cec0501007387 */ /* 0x000fe20000100800 */
[----:B------:R0:W-:Y:S02]  /*74e70*/  STL.64 [R1+0x380], R16 ;  /* 0x0003801001007387 */ /* 0x0001e40000100a00 */
[----:B------:R-:W-:Y:S02]  /*74e80*/  STL.64 [R1+0x388], R18 ;  /* 0x0003881201007387 */ /* 0x000fe40000100a00 */
[----:B-1----:R-:W-:-:S02]  /*74e90*/  IMAD.MOV.U32 R7, RZ, RZ, R12 ;  /* 0x000000ffff077224 */ /* 0x002fc400078e000c */
[----:B------:R-:W-:Y:S01]  /*74ea0*/  IMAD.MOV.U32 R6, RZ, RZ, R13 ;  /* 0x000000ffff067224 */ /* 0x000fe200078e000d */
[----:B0-----:R-:W3:Y:S01]  /*74eb0*/  LDL.LU.64 R16, [R1+0x5d78] ;  /* 0x005d780001107983 */ /* 0x001ee20000300a00 */
[----:B------:R-:W3:Y:S02]  /*74ec0*/  LDL.LU.64 R14, [R1+0x5d70] ;  /* 0x005d7000010e7983 */ /* 0x000ee40000300a00 */
[----:B------:R-:W3:Y:S02]  /*74ed0*/  LDL.LU.64 R12, [R1+0x5d68] ;  /* 0x005d6800010c7983 */ /* 0x000ee40000300a00 */
[C---:B---3--:R-:W-:Y:S01]  /*74ee0*/  HMMA.16816.F32 R12, R20.reuse, R16, R12 ;  /* 0x00000010140c723c */ /* 0x048fe2000000180c */
[----:B------:R-:W-:Y:S02]  /*74ef0*/  IMAD.MOV.U32 R5, RZ, RZ, R16 ;  /* 0x000000ffff057224 */ /* 0x000fe400078e0010 */
[----:B------:R-:W-:Y:S11]  /*74f00*/  IMAD.MOV.U32 R2, RZ, RZ, R17 ;  /* 0x000000ffff027224 */ /* 0x000ff600078e0011 */
[----:B------:R-:W-:Y:S09]  /*74f10*/  @!UPT UIADD3 URZ, URZ, URZ, URZ ;  /* 0x0000003f3f3ff290 */ /* 0x000ff2000fffe03f */
[----:B------:R-:W-:Y:S01]  /*74f20*/  STL.64 [R1+0x370], R12 ;  /* 0x0003700c01007387 */ /* 0x000fe20000100a00 */
[----:B------:R0:W-:Y:S03]  /*74f30*/  STL.64 [R1+0x378], R14 ;  /* 0x0003780e01007387 */ /* 0x0001e60000100a00 */
[----:B0-----:R-:W3:Y:S01]  /*74f40*/  LDL.LU.64 R14, [R1+0x5d60] ;  /* 0x005d6000010e7983 */ /* 0x001ee20000300a00 */
[----:B------:R-:W2:Y:S02]  /*74f50*/  LDL.LU.64 R12, [R1+0x5d58] ;  /* 0x005d5800010c7983 */ /* 0x000ea40000300a00 */
[----:B------:R-:W2:Y:S02]  /*74f60*/  LDL.LU.64 R18, [R1+0x5d50] ;  /* 0x005d500001127983 */ /* 0x000ea40000300a00 */
[----:B------:R-:W4:Y:S01]  /*74f70*/  LDL.LU.64 R16, [R1+0x5d48] ;  /* 0x005d480001107983 */ /* 0x000f220000300a00 */
[----:B------:R-:W-:Y:S01]  /*74f80*/  STL.64 [R1+0x5cf8], R6 ;  /* 0x005cf80601007387 */ /* 0x000fe20000100a00 */
[----:B------:R0:W-:Y:S03]  /*74f90*/  STL.64 [R1+0x5cf0], R4 ;  /* 0x005cf00401007387 */ /* 0x0001e60000100a00 */
[----:B0-----:R-:W2:Y:S01]  /*74fa0*/  LDL.LU R4, [R1+0x300] ;  /* 0x0003000001047983 */ /* 0x001ea20000300800 */
[C---:B----4-:R-:W-:Y:S11]  /*74fb0*/  HMMA.16816.F32 R24, R20.reuse, R16, R24 ;  /* 0x000000101418723c */ /* 0x050ff60000001818 */
[----:B------:R-:W-:Y:S11]  /*74fc0*/  @!UPT UIADD3 URZ, URZ, URZ, URZ ;  /* 0x0000003f3f3ff290 */ /* 0x000ff6000fffe03f */
[----:B------:R-:W-:Y:S01]  /*74fd0*/  @!UPT UIADD3 URZ, URZ, URZ, URZ ;  /* 0x0000003f3f3ff290 */ /* 0x000fe2000fffe03f */
[----:B------:R0:W-:Y:S01]  /*74fe0*/  STL.64 [R1+0x360], R24 ;  /* 0x0003601801007387 */ /* 0x0001e20000100a00 */
[----:B------:R-:W-:Y:S02]  /*74ff0*/  STL.64 [R1+0x368], R26 ;  /* 0x0003681a01007387 */ /* 0x000fe40000100a00 */
[----:B------:R-:W4:Y:S02]  /*75000*/  LDL.LU R5, [R1+0x304] ;  /* 0x0003040001057983 */ /* 0x000f240000300800 */
[----:B------:R-:W3:Y:S01]  /*75010*/  LDL.LU R6, [R1+0x308] ;  /* 0x0003080001067983 */ /* 0x000ee20000300800 */
[----:B------:R-:W3:Y:S04]  /*75020*/  LDL.LU R7, [R1+0x30c] ;  /* 0x00030c0001077983 */ /* 0x000ee80000300800 */
[----:B0-----:R-:W3:Y:S01]  /*75030*/  LDL.LU.64 R24, [R1+0x30] ;  /* 0x0000300001187983 */ /* 0x001ee20000300a00 */
[C---:B--2---:R-:W-:Y:S03]  /*75040*/  HMMA.16816.F32 R8, R20.reuse, R12, R8 ;  /* 0x0000000c1408723c */ /* 0x044fe60000001808 */
[----:B---3--:R0:W-:Y:S04]  /*75050*/  STL.64 [R1+0x5d30], R24 ;  /* 0x005d301801007387 */ /* 0x0081e80000100a00 */
[----:B0-----:R-:W2:Y:S01]  /*75060*/  LDL.LU R24, [R1+0x340] ;  /* 0x0003400001187983 */ /* 0x001ea20000300800 */
[----:B------:R-:W2:Y:S02]  /*75070*/  LDL.LU R25, [R1+0x344] ;  /* 0x0003440001197983 */ /* 0x000ea40000300800 */
[----:B------:R-:W2:Y:S02]  /*75080*/  LDL.LU R26, [R1+0x348] ;  /* 0x00034800011a7983 */ /* 0x000ea40000300800 */
[----:B------:R-:W2:Y:S01]  /*75090*/  LDL.LU R27, [R1+0x34c] ;  /* 0x00034c00011b7983 */ /* 0x000ea20000300800 */
[----:B------:R-:W3:Y:S01]  /*750a0*/  LDL R3, [R1+0xbd0] ;  /* 0x000bd00001037983 */ /* 0x000ee20000100800 */
[----:B------:R-:W-:Y:S02]  /*750b0*/  STL.64 [R1+0x5d08], R6 ;  /* 0x005d080601007387 */ /* 0x000fe40000100a00 */
[----:B----4-:R0:W-:Y:S02]  /*750c0*/  STL.64 [R1+0x5d00], R4 ;  /* 0x005d000401007387 */ /* 0x0101e40000100a00 */
[----:B0-----:R-:W4:Y:S04]  /*750d0*/  LDL.LU.64 R4, [R1+0x140] ;  /* 0x0001400001047983 */ /* 0x001f280000300a00 */
[----:B----4-:R0:W-:Y:S04]  /*750e0*/  STL.64 [R1+0x5d18], R4 ;  /* 0x005d180401007387 */ /* 0x0101e80000100a00 */
[----:B0-----:R-:W4:Y:S01]  /*750f0*/  LDL.LU.64 R4, [R1+0x150] ;  /* 0x0001500001047983 */ /* 0x001f220000300a00 */
[----:B------:R-:W-:Y:S02]  /*75100*/  STL.64 [R1+0x5c38], R18 ;  /* 0x005c381201007387 */ /* 0x000fe40000100a00 */
[----:B------:R0:W-:Y:S02]  /*75110*/  STL.64 [R1+0x5c30], R16 ;  /* 0x005c301001007387 */ /* 0x0001e40000100a00 */
[----:B0-----:R-:W2:Y:S01]  /*75120*/  LDL.LU R16, [R1+0x330] ;  /* 0x0003300001107983 */ /* 0x001ea20000300800 */
[----:B------:R-:W2:Y:S02]  /*75130*/  LDL.LU R17, [R1+0x334] ;  /* 0x0003340001117983 */ /* 0x000ea40000300800 */
[----:B------:R-:W2:Y:S02]  /*75140*/  LDL.LU R18, [R1+0x338] ;  /* 0x0003380001127983 */ /* 0x000ea40000300800 */
[----:B------:R-:W2:Y:S01]  /*75150*/  LDL.LU R19, [R1+0x33c] ;  /* 0x00033c0001137983 */ /* 0x000ea20000300800 */
[----:B------:R-:W-:Y:S01]  /*75160*/  STL.64 [R1+0x350], R8 ;  /* 0x0003500801007387 */ /* 0x000fe20000100a00 */
[----:B------:R0:W-:Y:S03]  /*75170*/  STL.64 [R1+0x358], R10 ;  /* 0x0003580a01007387 */ /* 0x0001e60000100a00 */
[----:B0-----:R-:W2:Y:S01]  /*75180*/  LDL.LU.64 R10, [R1+0x5d40] ;  /* 0x005d4000010a7983 */ /* 0x001ea20000300a00 */
[----:B------:R-:W2:Y:S02]  /*75190*/  LDL.LU.64 R8, [R1+0x5d38] ;  /* 0x005d380001087983 */ /* 0x000ea40000300a00 */
[----:B------:R-:W-:Y:S02]  /*751a0*/  STL.64 [R1+0x5c28], R14 ;  /* 0x005c280e01007387 */ /* 0x000fe40000100a00 */
[----:B------:R0:W-:Y:S02]  /*751b0*/  STL.64 [R1+0x5c20], R12 ;  /* 0x005c200c01007387 */ /* 0x0001e40000100a00 */
[----:B0-----:R-:W2:Y:S04]  /*751c0*/  LDL.LU.64 R12, [R1+0x120] ;  /* 0x00012000010c7983 */ /* 0x001ea80000300a00 */
        /* <DEDUP_REMOVED lines=13> */
[----:B------:R0:W-:Y:S01]  /*752a0*/  STL.64 [R1+0x340], R24 ;  /* 0x0003401801007387 */ /* 0x0001e20000100a00 */
[----:B------:R-:W-:Y:S03]  /*752b0*/  STL.64 [R1+0x348], R26 ;  /* 0x0003481a01007387 */ /* 0x000fe60000100a00 */
[----:B0-----:R-:W2:Y:S01]  /*752c0*/  LDL.LU.64 R24, [R1+0x5d30] ;  /* 0x005d300001187983 */ /* 0x001ea20000300a00 */
[----:B------:R-:W-:Y:S02]  /*752d0*/  STL.64 [R1+0x5c18], R10 ;  /* 0x005c180a01007387 */ /* 0x000fe40000100a00 */
[----:B------:R0:W-:Y:S02]  /*752e0*/  STL.64 [R1+0x5c10], R8 ;  /* 0x005c100801007387 */ /* 0x0001e40000100a00 */
[----:B0-----:R-:W3:Y:S01]  /*752f0*/  LDL.LU R8, [R1+0x2f0] ;  /* 0x0002f00001087983 */ /* 0x001ee20000300800 */
[----:B------:R-:W3:Y:S02]  /*75300*/  LDL.LU R9, [R1+0x2f4] ;  /* 0x0002f40001097983 */ /* 0x000ee40000300800 */
[----:B------:R-:W3:Y:S02]  /*75310*/  LDL.LU R10, [R1+0x2f8] ;  /* 0x0002f800010a7983 */ /* 0x000ee40000300800 */
[----:B------:R-:W3:Y:S02]  /*75320*/  LDL.LU R11, [R1+0x2fc] ;  /* 0x0002fc00010b7983 */ /* 0x000ee40000300800 */
[----:B----4-:R-:W-:Y:S01]  /*75330*/  IMAD.MOV.U32 R28, RZ, RZ, R5 ;  /* 0x000000ffff1c7224 */ /* 0x010fe200078e0005 */
[C---:B--2---:R-:W-:Y:S11]  /*75340*/  HMMA.16816.F32 R16, R20.reuse, R24, R16 ;  /* 0x000000181410723c */ /* 0x044ff60000001810 */
[----:B------:R-:W-:Y:S11]  /*75350*/  @!UPT UIADD3 URZ, URZ, URZ, URZ ;  /* 0x0000003f3f3ff290 */ /* 0x000ff6000fffe03f */
[----:B------:R-:W-:Y:S01]  /*75360*/  @!UPT UIADD3 URZ, URZ, URZ, URZ ;  /* 0x0000003f3f3ff290 */ /* 0x000fe2000fffe03f */
[----:B------:R-:W-:Y:S01]  /*75370*/  STL.64 [R1+0x330], R16 ;  /* 0x0003301001007387 */ /* 0x000fe20000100a00 */
[----:B------:R0:W-:Y:S02]  /*75380*/  STL.64 [R1+0x338], R18 ;  /* 0x0003381201007387 */ /* 0x0001e40000100a00 */
[----:B0-----:R-:W-:Y:S02]  /*75390*/  IMAD.MOV.U32 R19, RZ, RZ, R24 ;  /* 0x000000ffff137224 */ /* 0x001fe400078e0018 */
[----:B------:R-:W-:Y:S02]  /*753a0*/  IMAD.MOV.U32 R18, RZ, RZ, R25 ;  /* 0x000000ffff127224 */ /* 0x000fe400078e0019 */
[----:B---3--:R0:W1:Y:S01]  /*753b0*/  LDSM.16.MT88.4 R24, [R3+0x23000] ;  /* 0x023000000318783b */ /* 0x0080620000004200 */
[C---:B------:R-:W-:Y:S01]  /*753c0*/  HMMA.16816.F32 R12, R20.reuse, R4, R12 ;  /* 0x00000004140c723c */ /* 0x040fe2000000180c */
[----:B0-----:R-:W-:Y:S02]  /*753d0*/  IMAD.MOV.U32 R3, RZ, RZ, R4 ;  /* 0x000000ffff037224 */ /* 0x001fe400078e0004 */
[----:B-1----:R-:W-:Y:S01]  /*753e0*/  STL.64 [R1+0x5b00], R26 ;  /* 0x005b001a01007387 */ /* 0x002fe20000100a00 */
[----:B------:R0:W-:Y:S03]  /*753f0*/  STL.64 [R1+0x5af8], R24 ;  /* 0x005af81801007387 */ /* 0x0001e60000100a00 */
[----:B0-----:R-:W2:Y:S11]  /*75400*/  LDL.LU.64 R24, [R1+0x130] ;  /* 0x0001300001187983 */ /* 0x001eb60000300a00 */
[----:B------:R-:W-:Y:S05]  /*75410*/  @!UPT UIADD3 URZ, URZ, URZ, URZ ;  /* 0x0000003f3f3ff290 */ /* 0x000fea000fffe03f */
[----:B------:R-:W-:Y:S02]  /*75420*/  STL.64 [R1+0x320], R12 ;  /* 0x0003200c01007387 */ /* 0x000fe40000100a00 */
[----:B------:R0:W-:Y:S02]  /*75430*/  STL.64 [R1+0x328], R14 ;  /* 0x0003280e01007387 */ /* 0x0001e40000100a00 */
[----:B0-----:R-:W3:Y:S01]  /*75440*/  LDL.LU.64 R14, [R1+0x5d28] ;  /* 0x005d2800010e7983 */ /* 0x001ee20000300a00 */
[----:B------:R-:W3:Y:S02]  /*75450*/  LDL.LU.64 R12, [R1+0x5d20] ;  /* 0x005d2000010c7983 */ /* 0x000ee40000300a00 */
[----:B------:R-:W3:Y:S02]  /*75460*/  LDL.LU.64 R4, [R1+0x5d18] ;  /* 0x005d180001047983 */ /* 0x000ee40000300a00 */
[----:B------:R-:W-:Y:S01]  /*75470*/  STL [R1+0x5bdc], R28 ;  /* 0x005bdc1c01007387 */ /* 0x000fe20000100800 */
[----:B------:R-:W-:Y:S01]  /*75480*/  STL [R1+0x5bd8], R3 ;  /* 0x005bd80301007387 */ /* 0x000fe20000100800 */
[----:B---3--:R-:W-:Y:S01]  /*75490*/  HMMA.16816.F32 R12, R20, R4, R12 ;  /* 0x00000004140c723c */ /* 0x008fe2000000180c */
[----:B------:R-:W-:-:S02]  /*754a0*/  IMAD.MOV.U32 R0, RZ, RZ, R4 ;  /* 0x000000ffff007224 */ /* 0x000fc400078e0004 */
[----:B------:R-:W-:Y:S11]  /*754b0*/  IMAD.MOV.U32 R29, RZ, RZ, R5 ;  /* 0x000000ffff1d7224 */ /* 0x000ff600078e0005 */
[----:B------:R-:W-:Y:S09]  /*754c0*/  @!UPT UIADD3 URZ, URZ, URZ, URZ ;  /* 0x0000003f3f3ff290 */ /* 0x000ff2000fffe03f */
[----:B------:R0:W-:Y:S01]  /*754d0*/  STL.64 [R1+0x310], R12 ;  /* 0x0003100c01007387 */ /* 0x0001e20000100a00 */
[----:B------:R-:W-:Y:S03]  /*754e0*/  STL.64 [R1+0x318], R14 ;  /* 0x0003180e01007387 */ /* 0x000fe60000100a00 */
[----:B0-----:R-:W3:Y:S01]  /*754f0*/  LDL.LU.64 R12, [R1+0x5d10] ;  /* 0x005d1000010c7983 */ /* 0x001ee20000300a00 */
[----:B------:R-:W4:Y:S02]  /*75500*/  LDL.LU.64 R6, [R1+0x5d08] ;  /* 0x005d080001067983 */ /* 0x000f240000300a00 */
[----:B------:R-:W4:Y:S02]  /*75510*/  LDL.LU.64 R4, [R1+0x5d00] ;  /* 0x005d000001047983 */ /* 0x000f240000300a00 */
[----:B------:R0:W-:Y:S01]  /*75520*/  STL [R1+0x5be4], R29 ;  /* 0x005be41d01007387 */ /* 0x0001e20000100800 */
[----:B------:R1:W-:Y:S01]  /*75530*/  STL [R1+0x5be0], R0 ;  /* 0x005be00001007387 */ /* 0x0003e20000100800 */
[----:B--2---:R-:W-:-:S02]  /*75540*/  IMAD.MOV.U32 R3, RZ, RZ, R25 ;  /* 0x000000ffff037224 */ /* 0x004fc400078e0019 */
[----:B------:R-:W-:Y:S01]  /*75550*/  IMAD.MOV.U32 R28, RZ, RZ, R24 ;  /* 0x000000ffff1c7224 */ /* 0x000fe200078e0018 */
[C---:B----4-:R-:W-:Y:S08]  /*75560*/  HMMA.16816.F32 R4, R20.reuse, R24, R4 ;  /* 0x000000181404723c */ /* 0x050ff00000001804 */
[----:B---3--:R-:W-:Y:S01]  /*75570*/  HMMA.16816.F32 R8, R20, R12, R8 ;  /* 0x0000000c1408723c */ /* 0x008fe20000001808 */
[----:B0-----:R-:W-:-:S02]  /*75580*/  IMAD.MOV.U32 R29, RZ, RZ, R12 ;  /* 0x000000ffff1d7224 */ /* 0x001fc400078e000c */
[----:B-1----:R-:W-:Y:S11]  /*75590*/  IMAD.MOV.U32 R0, RZ, RZ, R13 ;  /* 0x000000ffff007224 */ /* 0x002ff600078e000d */
[----:B------:R-:W-:Y:S01]  /*755a0*/  @!UPT UIADD3 URZ, URZ, URZ, URZ ;  /* 0x0000003f3f3ff290 */ /* 0x000fe2000fffe03f */
[----:B------:R-:W-:Y:S01]  /*755b0*/  STL.64 [R1+0x300], R4 ;  /* 0x0003000401007387 */ /* 0x000fe20000100a00 */
[----:B------:R0:W-:Y:S03]  /*755c0*/  STL.64 [R1+0x308], R6 ;  /* 0x0003080601007387 */ /* 0x0001e60000100a00 */
[----:B0-----:R-:W2:Y:S01]  /*755d0*/  LDL.LU.64 R6, [R1+0x5cf8] ;  /* 0x005cf80001067983 */ /* 0x001ea20000300a00 */
[----:B------:R-:W3:Y:S02]  /*755e0*/  LDL.LU.64 R4, [R1+0x5cf0] ;  /* 0x005cf00001047983 */ /* 0x000ee40000300a00 */
[----:B------:R-:W-:Y:S02]  /*755f0*/  STL [R1+0x5bec], R3 ;  /* 0x005bec0301007387 */ /* 0x000fe40000100800 */
[----:B------:R-:W-:Y:S01]  /*75600*/  STL [R1+0x5be8], R28 ;  /* 0x005be81c01007387 */ /* 0x000fe20000100800 */
[----:B------:R-:W-:Y:S01]  /*75610*/  STL.64 [R1+0x2f0], R8 ;  /* 0x0002f00801007387 */ /* 0x000fe20000100a00 */
[----:B------:R-:W-:Y:S02]  /*75620*/  STL.64 [R1+0x2f8], R10 ;  /* 0x0002f80a01007387 */ /* 0x000fe40000100a00 */
[----:B------:R-:W4:Y:S02]  /*75630*/  LDL.LU R12, [R1+0x8f0] ;  /* 0x0008f000010c7983 */ /* 0x000f240000300800 */
[----:B------:R-:W4:Y:S01]  /*75640*/  LDL.LU R13, [R1+0x8f4] ;  /* 0x0008f400010d7983 */ /* 0x000f220000300800 */
[----:B------:R-:W2:Y:S01]  /*75650*/  LDL.LU R14, [R1+0x8f8] ;  /* 0x0008f800010e7983 */ /* 0x000ea20000300800 */
[----:B------:R-:W2:Y:S02]  /*75660*/  LDL.LU R15, [R1+0x8fc] ;  /* 0x0008fc00010f7983 */ /* 0x000ea40000300800 */
[----:B------:R-:W-:-:S02]  /*75670*/  IMAD.MOV.U32 R17, RZ, RZ, R2 ;  /* 0x000000ffff117224 */ /* 0x000fc400078e0002 */
[----:B---3--:R-:W-:Y:S01]  /*75680*/  IMAD.MOV.U32 R16, RZ, RZ, R5 ;  /* 0x000000ffff107224 */ /* 0x008fe200078e0005 */
[----:B--2---:R-:W-:Y:S01]  /*75690*/  STL.64 [R1+0x5c48], R14 ;  /* 0x005c480e01007387 */ /* 0x004fe20000100a00 */
[----:B----4-:R0:W-:Y:S02]  /*756a0*/  STL.64 [R1+0x5c40], R12 ;  /* 0x005c400c01007387 */ /* 0x0101e40000100a00 */
[----:B------:R-:W2:Y:S02]  /*756b0*/  LDL.LU R5, [R1+0x5cec] ;  /* 0x005cec0001057983 */ /* 0x000ea40000300800 */
[----:B------:R-:W3:Y:S01]  /*756c0*/  LDL.LU R2, [R1+0x5ce8] ;  /* 0x005ce80001027983 */ /* 0x000ee20000300800 */
[----:B------:R1:W-:Y:S04]  /*756d0*/  STL.64 [R1+0x5c50], R16 ;  /* 0x005c501001007387 */ /* 0x0003e80000100a00 */
[----:B0-----:R-:W4:Y:S01]  /*756e0*/  LDL.LU R12, [R1+0x900] ;  /* 0x00090000010c7983 */ /* 0x001f220000300800 */
[----:B------:R-:W4:Y:S02]  /*756f0*/  LDL.LU R13, [R1+0x904] ;  /* 0x00090400010d7983 */ /* 0x000f240000300800 */
[----:B------:R-:W2:Y:S02]  /*75700*/  LDL.LU R14, [R1+0x908] ;  /* 0x00090800010e7983 */ /* 0x000ea40000300800 */
[----:B------:R-:W2:Y:S02]  /*75710*/  LDL.LU R15, [R1+0x90c] ;  /* 0x00090c00010f7983 */ /* 0x000ea40000300800 */
[----:B-1----:R-:W-:-:S02]  /*75720*/  IMAD.MOV.U32 R16, RZ, RZ, R7 ;  /* 0x000000ffff107224 */ /* 0x002fc400078e0007 */
[----:B------:R-:W-:Y:S01]  /*75730*/  IMAD.MOV.U32 R17, RZ, RZ, R6 ;  /* 0x000000ffff117224 */ /* 0x000fe200078e0006 */
[----:B--2---:R-:W-:Y:S01]  /*75740*/  STL.64 [R1+0x5c60], R14 ;  /* 0x005c600e01007387 */ /* 0x004fe20000100a00 */
[----:B----4-:R0:W-:Y:S03]  /*75750*/  STL.64 [R1+0x5c58], R12 ;  /* 0x005c580c01007387 */ /* 0x0101e60000100a00 */
[----:B------:R1:W-:Y:S01]  /*75760*/  STL.64 [R1+0x5c68], R16 ;  /* 0x005c681001007387 */ /* 0x0003e20000100a00 */
[----:B0-----:R-:W2:Y:S01]  /*75770*/  LDL.LU R12, [R1+0x920] ;  /* 0x00092000010c7983 */ /* 0x001ea20000300800 */
[----:B------:R-:W2:Y:S02]  /*75780*/  LDL.LU R13, [R1+0x924] ;  /* 0x00092400010d7983 */ /* 0x000ea40000300800 */
[----:B------:R-:W4:Y:S02]  /*75790*/  LDL.LU R14, [R1+0x928] ;  /* 0x00092800010e7983 */ /* 0x000f240000300800 */
[----:B------:R-:W4:Y:S02]  /*757a0*/  LDL.LU R15, [R1+0x92c] ;  /* 0x00092c00010f7983 */ /* 0x000f240000300800 */
[----:B-1----:R-:W-:-:S02]  /*757b0*/  IMAD.MOV.U32 R16, RZ, RZ, R5 ;  /* 0x000000ffff107224 */ /* 0x002fc400078e0005 */
[----:B------:R-:W-:Y:S01]  /*757c0*/  IMAD.MOV.U32 R17, RZ, RZ, R4 ;  /* 0x000000ffff117224 */ /* 0x000fe200078e0004 */
[----:B----4-:R-:W-:Y:S01]  /*757d0*/  STL.64 [R1+0x5c78], R14 ;  /* 0x005c780e01007387 */ /* 0x010fe20000100a00 */
[----:B--2---:R-:W-:Y:S02]  /*757e0*/  STL.64 [R1+0x5c70], R12 ;  /* 0x005c700c01007387 */ /* 0x004fe40000100a00 */
[----:B------:R-:W2:Y:S02]  /*757f0*/  LDL.LU R24, [R1+0x2e0] ;  /* 0x0002e00001187983 */ /* 0x000ea40000300800 */
[----:B------:R-:W2:Y:S01]  /*75800*/  LDL.LU R25, [R1+0x2e4] ;  /* 0x0002e40001197983 */ /* 0x000ea20000300800 */
[----:B------:R-:W2:Y:S01]  /*75810*/  LDL.LU R26, [R1+0x2e8] ;  /* 0x0002e800011a7983 */ /* 0x000ea20000300800 */
[----:B------:R-:W2:Y:S02]  /*75820*/  LDL.LU R27, [R1+0x2ec] ;  /* 0x0002ec00011b7983 */ /* 0x000ea40000300800 */
[----:B------:R-:W2:Y:S02]  /*75830*/  LDL.LU.64 R8, [R1+0x110] ;  /* 0x0001100001087983 */ /* 0x000ea40000300a00 */
[----:B------:R-:W4:Y:S02]  /*75840*/  LDL.LU.64 R4, [R1+0xe0] ;  /* 0x0000e00001047983 */ /* 0x000f240000300a00 */
[----:B----4-:R-:W-:Y:S01]  /*75850*/  STL.64 [R1+0x5cb8], R4 ;  /* 0x005cb80401007387 */ /* 0x010fe20000100a00 */
[----:B------:R-:W-:Y:S02]  /*75860*/  STL.64 [R1+0x5c98], R18 ;  /* 0x005c981201007387 */ /* 0x000fe40000100a00 */
[----:B------:R0:W-:Y:S02]  /*75870*/  STL.64 [R1+0x5c90], R16 ;  /* 0x005c901001007387 */ /* 0x0001e40000100a00 */
[----:B0-----:R-:W4:Y:S01]  /*75880*/  LDL.LU R16, [R1+0x970] ;  /* 0x0009700001107983 */ /* 0x001f220000300800 */
[----:B------:R-:W4:Y:S02]  /*75890*/  LDL.LU R17, [R1+0x974] ;  /* 0x0009740001117983 */ /* 0x000f240000300800 */
[----:B------:R-:W2:Y:S02]  /*758a0*/  LDL.LU R18, [R1+0x978] ;  /* 0x0009780001127983 */ /* 0x000ea40000300800 */
[----:B------:R-:W2:Y:S01]  /*758b0*/  LDL.LU R19, [R1+0x97c] ;  /* 0x00097c0001137983 */ /* 0x000ea20000300800 */
[----:B------:R-:W2:Y:S04]  /*758c0*/  LDL.LU.64 R4, [R1+0xf0] ;  /* 0x0000f00001047983 */ /* 0x000ea80000300a00 */
[----:B--2---:R0:W-:Y:S04]  /*758d0*/  STL.64 [R1+0x5cd0], R4 ;  /* 0x005cd00401007387 */ /* 0x0041e80000100a00 */
[----:B0-----:R-:W2:Y:S01]  /*758e0*/  LDL.LU.64 R4, [R1+0x100] ;  /* 0x0001000001047983 */ /* 0x001ea20000300a00 */
[----:B------:R-:W-:Y:S02]  /*758f0*/  STL.64 [R1+0x5cb0], R18 ;  /* 0x005cb01201007387 */ /* 0x000fe40000100a00 */
[----:B----4-:R0:W-:Y:S02]  /*75900*/  STL.64 [R1+0x5ca8], R16 ;  /* 0x005ca81001007387 */ /* 0x0101e40000100a00 */
[----:B0-----:R-:W4:Y:S01]  /*75910*/  LDL.LU R16, [R1+0x2b0] ;  /* 0x0002b00001107983 */ /* 0x001f220000300800 */
[----:B------:R-:W4:Y:S02]  /*75920*/  LDL.LU R17, [R1+0x2b4] ;  /* 0x0002b40001117983 */ /* 0x000f240000300800 */
[----:B------:R-:W2:Y:S02]  /*75930*/  LDL.LU R18, [R1+0x2b8] ;  /* 0x0002b80001127983 */ /* 0x000ea40000300800 */
[----:B------:R-:W2:Y:S01]  /*75940*/  LDL.LU R19, [R1+0x2bc] ;  /* 0x0002bc0001137983 */ /* 0x000ea20000300800 */
[----:B------:R-:W-:Y:S01]  /*75950*/  HMMA.16816.F32 R24, R20, R8, R24 ;  /* 0x000000081418723c */ /* 0x000fe20000001818 */
[----:B--2---:R-:W-:Y:S01]  /*75960*/  STL.64 [R1+0x5cc8], R18 ;  /* 0x005cc81201007387 */ /* 0x004fe20000100a00 */
[----:B----4-:R0:W-:Y:S03]  /*75970*/  STL.64 [R1+0x5cc0], R16 ;  /* 0x005cc01001007387 */ /* 0x0101e60000100a00 */
[----:B0-----:R-:W2:Y:S01]  /*75980*/  LDL.LU R16, [R1+0x2c0] ;  /* 0x0002c00001107983 */ /* 0x001ea20000300800 */
[----:B------:R-:W2:Y:S02]  /*75990*/  LDL.LU R17, [R1+0x2c4] ;  /* 0x0002c40001117983 */ /* 0x000ea40000300800 */
[----:B------:R-:W4:Y:S02]  /*759a0*/  LDL.LU R18, [R1+0x2c8] ;  /* 0x0002c80001127983 */ /* 0x000f240000300800 */
[----:B------:R-:W4:Y:S02]  /*759b0*/  LDL.LU R19, [R1+0x2cc] ;  /* 0x0002cc0001137983 */ /* 0x000f240000300800 */
[----:B------:R-:W-:-:S02]  /*759c0*/  IMAD.MOV.U32 R3, RZ, RZ, R8 ;  /* 0x000000ffff037224 */ /* 0x000fc400078e0008 */
[----:B------:R-:W-:Y:S01]  /*759d0*/  IMAD.MOV.U32 R28, RZ, RZ, R9 ;  /* 0x000000ffff1c7224 */ /* 0x000fe200078e0009 */
        /* <DEDUP_REMOVED lines=10> */
[----:B------:R-:W-:Y:S01]  /*75a80*/  STL [R1+0x5bf4], R0 ;  /* 0x005bf40001007387 */ /* 0x000fe20000100800 */
[----:B------:R-:W-:Y:S02]  /*75a90*/  STL [R1+0x5bf0], R29 ;  /* 0x005bf01d01007387 */ /* 0x000fe40000100800 */
[----:B------:R-:W-:Y:S02]  /*75aa0*/  STL.64 [R1+0x2e0], R24 ;  /* 0x0002e01801007387 */ /* 0x000fe40000100a00 */
[----:B------:R0:W-:Y:S01]  /*75ab0*/  STL.64 [R1+0x2e8], R26 ;  /* 0x0002e81a01007387 */ /* 0x0001e20000100a00 */
[----:B------:R-:W3:Y:S01]  /*75ac0*/  LDL.LU R8, [R1+0x8e0] ;  /* 0x0008e00001087983 */ /* 0x000ee20000300800 */
[----:B------:R-:W3:Y:S02]  /*75ad0*/  LDL.LU R9, [R1+0x8e4] ;  /* 0x0008e40001097983 */ /* 0x000ee40000300800 */
[----:B------:R-:W3:Y:S02]  /*75ae0*/  LDL.LU R10, [R1+0x8e8] ;  /* 0x0008e800010a7983 */ /* 0x000ee40000300800 */
[----:B------:R-:W3:Y:S01]  /*75af0*/  LDL.LU R11, [R1+0x8ec] ;  /* 0x0008ec00010b7983 */ /* 0x000ee20000300800 */
[----:B0-----:R-:W3:Y:S01]  /*75b00*/  LDL R27, [R1+0xbd0] ;  /* 0x000bd000011b7983 */ /* 0x001ee20000100800 */
[----:B------:R-:W-:-:S02]  /*75b10*/  IMAD.MOV.U32 R0, RZ, RZ, R4 ;  /* 0x000000ffff007224 */ /* 0x000fc400078e0004 */
[----:B------:R-:W-:Y:S01]  /*75b20*/  IMAD.MOV.U32 R29, RZ, RZ, R5 ;  /* 0x000000ffff1d7224 */ /* 0x000fe200078e0005 */
[C---:B--2---:R-:W-:Y:S01]  /*75b30*/  HMMA.16816.F32 R16, R20.reuse, R4, R16 ;  /* 0x000000041410723c */ /* 0x044fe20000001810 */
[----:B---3--:R0:W-:Y:S01]  /*75b40*/  STL [R1+0x5c08], R27 ;  /* 0x005c081b01007387 */ /* 0x0081e20000100800 */
[----:B------:R-:W2:Y:S02]  /*75b50*/  LDL.LU R24, [R1+0x8d0] ;  /* 0x0008d00001187983 */ /* 0x000ea40000300800 */
[----:B------:R-:W2:Y:S02]  /*75b60*/  LDL.LU R25, [R1+0x8d4] ;  /* 0x0008d40001197983 */ /* 0x000ea40000300800 */
[----:B------:R-:W2:Y:S01]  /*75b70*/  LDL.LU R26, [R1+0x8d8] ;  /* 0x0008d800011a7983 */ /* 0x000ea20000300800 */
[----:B0-----:R-:W2:Y:S01]  /*75b80*/  LDL.LU R27, [R1+0x8dc] ;  /* 0x0008dc00011b7983 */ /* 0x001ea20000300800 */
[----:B------:R-:W-:Y:S02]  /*75b90*/  STL [R1+0x5bfc], R28 ;  /* 0x005bfc1c01007387 */ /* 0x000fe40000100800 */
[----:B------:R-:W-:Y:S11]  /*75ba0*/  STL [R1+0x5bf8], R3 ;  /* 0x005bf80301007387 */ /* 0x000ff60000100800 */
[----:B------:R-:W-:Y:S02]  /*75bb0*/  @!UPT UIADD3 URZ, URZ, URZ, URZ ;  /* 0x0000003f3f3ff290 */ /* 0x000fe4000fffe03f */
[----:B------:R-:W-:Y:S01]  /*75bc0*/  STL.64 [R1+0x2d0], R16 ;  /* 0x0002d01001007387 */ /* 0x000fe20000100a00 */
[----:B------:R0:W-:Y:S04]  /*75bd0*/  STL.64 [R1+0x2d8], R18 ;  /* 0x0002d81201007387 */ /* 0x0001e80000100a00 */
        /* <DEDUP_REMOVED lines=24> */
[----:B------:R-:W3:Y:S01]  /*75d60*/  LDL.LU.64 R18, [R1+0x5c98] ;  /* 0x005c980001127983 */ /* 0x000ee20000300a00 */
[----:B------:R-:W4:Y:S02]  /*75d70*/  LDL.LU.64 R16, [R1+0x5c90] ;  /* 0x005c900001107983 */ /* 0x000f240000300a00 */
[----:B------:R-:W4:Y:S02]  /*75d80*/  LDL.LU.64 R6, [R1+0x5c88] ;  /* 0x005c880001067983 */ /* 0x000f240000300a00 */
[----:B------:R-:W4:Y:S11]  /*75d90*/  LDL.LU.64 R4, [R1+0x5c80] ;  /* 0x005c800001047983 */ /* 0x000f360000300a00 */
[----:B------:R-:W-:Y:S06]  /*75da0*/  @!UPT UIADD3 URZ, URZ, URZ, URZ ;  /* 0x0000003f3f3ff290 */ /* 0x000fec000fffe03f */
[----:B------:R3:W-:Y:S01]  /*75db0*/  STL.64 [R1+0xa0], R20 ;  /* 0x0000a01401007387 */ /* 0x0007e20000100a00 */
[----:B------:R-:W-:Y:S02]  /*75dc0*/  STL.64 [R1+0xa8], R22 ;  /* 0x0000a81601007387 */ /* 0x000fe40000100a00 */
[----:B---3--:R-:W-:Y:S02]  /*75dd0*/  IMAD.MOV.U32 R20, RZ, RZ, R19 ;  /* 0x000000ffff147224 */ /* 0x008fe400078e0013 */
[----:B------:R-:W-:Y:S02]  /*75de0*/  IMAD.MOV.U32 R21, RZ, RZ, R18 ;  /* 0x000000ffff157224 */ /* 0x000fe400078e0012 */
[C---:B----4-:R-:W-:Y:S01]  /*75df0*/  HMMA.16816.F32 R16, R4.reuse, R16, R12 ;  /* 0x000000100410723c */ /* 0x050fe2000000180c */
[----:B------:R-:W3:Y:S01]  /*75e00*/  LDL.LU.64 R14, [R1+0x5c78] ;  /* 0x005c7800010e7983 */ /* 0x000ee20000300a00 */
[----:B------:R-:W3:Y:S11]  /*75e10*/  LDL.LU.64 R12, [R1+0x5c70] ;  /* 0x005c7000010c7983 */ /* 0x000ef60000300a00 */
[----:B------:R-:W-:Y:S10]  /*75e20*/  @!UPT UIADD3 URZ, URZ, URZ, URZ ;  /* 0x0000003f3f3ff290 */ /* 0x000ff4000fffe03f */
        /* <DEDUP_REMOVED lines=16> */
[----:B0-----:R-:W4:Y:S01]  /*75f30*/  LDL.LU.64 R18, [R1+0x5c38] ;  /* 0x005c380001127983 */ /* 0x001f220000300a00 */
        /* <DEDUP_REMOVED lines=8> */
[----:B----4-:R0:W-:Y:S02]  /*75fc0*/  STL.64 [R1+0x5ac0], R18 ;  /* 0x005ac01201007387 */ /* 0x0101e40000100a00 */
[----:B------:R-:W4:Y:S01]  /*75fd0*/  LDL.LU R16, [R1+0x880] ;  /* 0x0008800001107983 */ /* 0x000f220000300800 */
[----:B------:R-:W4:Y:S04]  /*75fe0*/  LDL.LU R17, [R1+0x884] ;  /* 0x0008840001117983 */ /* 0x000f280000300800 */
[----:B0-----:R-:W4:Y:S01]  /*75ff0*/  LDL.LU R18, [R1+0x888] ;  /* 0x0008880001127983 */ /* 0x001f220000300800 */
[----:B--2---:R-:W-:Y:S11]  /*76000*/  HMMA.16816.F32 R8, R4, R12, R8 ;  /* 0x0000000c0408723c */ /* 0x004ff60000001808 */
[----:B------:R-:W-:Y:S11]  /*76010*/  @!UPT UIADD3 URZ, URZ, URZ, URZ ;  /* 0x0000003f3f3ff290 */ /* 0x000ff6000fffe03f */
[----:B------:R-:W-:Y:S01]  /*76020*/  @!UPT UIADD3 URZ, URZ, URZ, URZ ;  /* 0x0000003f3f3ff290 */ /* 0x000fe2000fffe03f */
[----:B------:R-:W-:Y:S01]  /*76030*/  STL.64 [R1+0x50], R8 ;  /* 0x0000500801007387 */ /* 0x000fe20000100a00 */
[----:B------:R0:W-:Y:S03]  /*76040*/  STL.64 [R1+0x58], R10 ;  /* 0x0000580a01007387 */ /* 0x0001e60000100a00 */
[----:B0-----:R-:W2:Y:S01]  /*76050*/  LDL.LU.64 R10, [R1+0x5c18] ;  /* 0x005c1800010a7983 */ /* 0x001ea20000300a00 */
[----:B------:R-:W2:Y:S02]  /*76060*/  LDL.LU.64 R8, [R1+0x5c10] ;  /* 0x005c100001087983 */ /* 0x000ea40000300a00 */
[----:B------:R-:W-:-:S07]  /*76070*/  IMAD.MOV.U32 R19, RZ, RZ, R2 ;  /* 0x000000ffff137224 */ /* 0x000fce00078e0002 */
[C---:B----4-:R-:W-:Y:S08]  /*76080*/  HMMA.16816.F32 R16, R4.reuse, R20, R16 ;  /* 0x000000140410723c */ /* 0x050ff00000001810 */
[----:B--2---:R-:W-:Y:S11]  /*76090*/  HMMA.16816.F32 R24, R4, R8, R24 ;  /* 0x000000080418723c */ /* 0x004ff60000001818 */
[----:B------:R-:W-:Y:S11]  /*760a0*/  @!UPT UIADD3 URZ, URZ, URZ, URZ ;  /* 0x0000003f3f3ff290 */ /* 0x000ff6000fffe03f */
[----:B------:R-:W-:Y:S01]  /*760b0*/  @!UPT UIADD3 URZ, URZ, URZ, URZ ;  /* 0x0000003f3f3ff290 */ /* 0x000fe2000fffe03f */
[----:B------:R0:W-:Y:S01]  /*760c0*/  STL.64 [R1+0x40], R24 ;  /* 0x0000401801007387 */ /* 0x0001e20000100a00 */
[----:B------:R1:W-:Y:S02]  /*760d0*/  STL [R1+0x48], R26 ;  /* 0x0000481a01007387 */ /* 0x0003e40000100800 */
[----:B------:R-:W-:Y:S02]  /*760e0*/  IMAD.MOV.U32 R2, RZ, RZ, R27 ;  /* 0x000000ffff027224 */ /* 0x000fe400078e001b */
[----:B------:R-:W2:Y:S01]  /*760f0*/  LDL.LU R27, [R1+0x5c08] ;  /* 0x005c0800011b7983 */ /* 0x000ea20000300800 */
[----:B------:R-:W-:Y:S02]  /*76100*/  IMAD.MOV.U32 R8, RZ, RZ, R19 ;  /* 0x000000ffff087224 */ /* 0x000fe400078e0013 */
[----:B------:R-:W-:Y:S02]  /*76110*/  IMAD.MOV.U32 R9, RZ, RZ, R18 ;  /* 0x000000ffff097224 */ /* 0x000fe400078e0012 */
[----:B------:R-:W-:Y:S01]  /*76120*/  IMAD.MOV.U32 R12, RZ, RZ, R17 ;  /* 0x000000ffff0c7224 */ /* 0x000fe200078e0011 */
[----:B------:R-:W-:Y:S01]  /*76130*/  STL [R1+0x5378], R2 ;  /* 0x0053780201007387 */ /* 0x000fe20000100800 */
[----:B------:R-:W-:-:S02]  /*76140*/  IMAD.MOV.U32 R13, RZ, RZ, R16 ;  /* 0x000000ffff0d7224 */ /* 0x000fc400078e0010 */
[----:B------:R-:W-:Y:S02]  /*76150*/  STL [R1+0x5540], R8 ;  /* 0x0055400801007387 */ /* 0x000fe40000100800 */
[----:B------:R-:W-:Y:S01]  /*76160*/  STL [R1+0x54e8], R9 ;  /* 0x0054e80901007387 */ /* 0x000fe20000100800 */
[----:B------:R-:W-:Y:S01]  /*76170*/  STL.64 [R1+0x5ab8], R10 ;  /* 0x005ab80a01007387 */ /* 0x000fe20000100a00 */
[----:B------:R-:W-:Y:S02]  /*76180*/  STL [R1+0x54e4], R12 ;  /* 0x0054e40c01007387 */ /* 0x000fe40000100800 */
[----:B------:R-:W-:Y:S02]  /*76190*/  STL [R1+0x54e0], R13 ;  /* 0x0054e00d01007387 */ /* 0x000fe40000100800 */
[----:B---3--:R-:W-:Y:S01]  /*761a0*/  STL.64 [R1+0x5ac8], R14 ;  /* 0x005ac80e01007387 */ /* 0x008fe20000100a00 */
[----:B------:R-:W3:Y:S01]  /*761b0*/  LDL.LU R16, [R1+0x4d0] ;  /* 0x0004d00001107983 */ /* 0x000ee20000300800 */
[----:B------:R-:W3:Y:S02]  /*761c0*/  LDL.LU R17, [R1+0x4d4] ;  /* 0x0004d40001117983 */ /* 0x000ee40000300800 */
[----:B------:R-:W4:Y:S02]  /*761d0*/  LDL.LU R18, [R1+0x4d8] ;  /* 0x0004d80001127983 */ /* 0x000f240000300800 */
[----:B------:R-:W4:Y:S01]  /*761e0*/  LDL.LU R19, [R1+0x4dc] ;  /* 0x0004dc0001137983 */ /* 0x000f220000300800 */
[----:B0-----:R-:W3:Y:S01]  /*761f0*/  LDL.LU R24, [R1+0x500] ;  /* 0x0005000001187983 */ /* 0x001ee20000300800 */
[----:B------:R-:W3:Y:S02]  /*76200*/  LDL.LU R25, [R1+0x504] ;  /* 0x0005040001197983 */ /* 0x000ee40000300800 */
[----:B-1----:R-:W3:Y:S01]  /*76210*/  LDL.LU R26, [R1+0x508] ;  /* 0x00050800011a7983 */ /* 0x002ee20000300800 */
[----:B--2---:R0:W1:Y:S04]  /*76220*/  LDSM.16.MT88.4 R20, [R27+0x23080] ;  /* 0x023080001b14783b */ /* 0x0040680000004200 */
[----:B0-----:R-:W3:Y:S04]  /*76230*/  LDL.LU R27, [R1+0x50c] ;  /* 0x00050c00011b7983 */ /* 0x001ee80000300800 */
[----:B---3--:R-:W-:Y:S01]  /*76240*/  STL.64 [R1+0x5b10], R26 ;  /* 0x005b101a01007387 */ /* 0x008fe20000100a00 */
[----:B------:R0:W-:Y:S02]  /*76250*/  STL.64 [R1+0x5b08], R24 ;  /* 0x005b081801007387 */ /* 0x0001e40000100a00 */
[----:B0-----:R-:W-:-:S02]  /*76260*/  IMAD.MOV.U32 R24, RZ, RZ, R29 ;  /* 0x000000ffff187224 */ /* 0x001fc400078e001d */
[----:B------:R-:W-:Y:S01]  /*76270*/  IMAD.MOV.U32 R25, RZ, RZ, R0 ;  /* 0x000000ffff197224 */ /* 0x000fe200078e0000 */
[----:B------:R-:W2:Y:S01]  /*76280*/  LDL.LU R29, [R1+0x5c04] ;  /* 0x005c0400011d7983 */ /* 0x000ea20000300800 */
[----:B------:R-:W3:Y:S03]  /*76290*/  LDL.LU R0, [R1+0x5c00] ;  /* 0x005c000001007983 */ /* 0x000ee60000300800 */
[----:B------:R0:W-:Y:S01]  /*762a0*/  STL.64 [R1+0x5b20], R24 ;  /* 0x005b201801007387 */ /* 0x0001e20000100a00 */
[----:B----4-:R-:W-:Y:S02]  /*762b0*/  STL.64 [R1+0x5ad8], R18 ;  /* 0x005ad81201007387 */ /* 0x010fe40000100a00 */
[----:B------:R-:W-:Y:S02]  /*762c0*/  STL.64 [R1+0x5ad0], R16 ;  /* 0x005ad01001007387 */ /* 0x000fe40000100a00 */
[----:B------:R-:W4:Y:S01]  /*762d0*/  LDL R14, [R1+0x18] ;  /* 0x00001800010e7983 */ /* 0x000f220000100800 */
[----:B------:R-:W4:Y:S01]  /*762e0*/  LDL R15, [R1+0x1c] ;  /* 0x00001c00010f7983 */ /* 0x000f220000100800 */
[----:B0-----:R-:W-:-:S02]  /*762f0*/  IMAD.MOV.U32 R24, RZ, RZ, R28 ;  /* 0x000000ffff187224 */ /* 0x001fc400078e001c */
[----:B------:R-:W-:Y:S01]  /*76300*/  IMAD.MOV.U32 R25, RZ, RZ, R3 ;  /* 0x000000ffff197224 */ /* 0x000fe200078e0003 */
[----:B------:R-:W2:Y:S01]  /*76310*/  LDL.LU R28, [R1+0x5bfc] ;  /* 0x005bfc00011c7983 */ /* 0x000ea20000300800 */
[----:B------:R-:W2:Y:S03]  /*76320*/  LDL.LU R3, [R1+0x5bf8] ;  /* 0x005bf80001037983 */ /* 0x000ea60000300800 */
[----:B------:R-:W-:Y:S04]  /*76330*/  STL.64 [R1+0x5b38], R24 ;  /* 0x005b381801007387 */ /* 0x000fe80000100a00 */
[----:B----4-:R0:W-:Y:S04]  /*76340*/  STL.64 [R1+0x5ae0], R14 ;  /* 0x005ae00e01007387 */ /* 0x0101e80000100a00 */
[----:B0-----:R-:W4:Y:S01]  /*76350*/  LDL.64 R14, [R1+0x28] ;  /* 0x00002800010e7983 */ /* 0x001f220000100a00 */
[----:B---3--:R-:W-:-:S02]  /*76360*/  IMAD.MOV.U32 R24, RZ, RZ, R0 ;  /* 0x000000ffff187224 */ /* 0x008fc400078e0000 */
[----:B--2---:R-:W-:Y:S01]  /*76370*/  IMAD.MOV.U32 R25, RZ, RZ, R29 ;  /* 0x000000ffff197224 */ /* 0x004fe200078e001d */
[----:B----4-:R0:W-:Y:S01]  /*76380*/  STL.64 [R1+0x5b18], R14 ;  /* 0x005b180e01007387 */ /* 0x0101e20000100a00 */
[----:B------:R-:W2:Y:S02]  /*76390*/  LDL.LU R12, [R1+0x840] ;  /* 0x00084000010c7983 */ /* 0x000ea40000300800 */
[----:B------:R-:W2:Y:S01]  /*763a0*/  LDL.LU R13, [R1+0x844] ;  /* 0x00084400010d7983 */ /* 0x000ea20000300800 */
[----:B0-----:R-:W3:Y:S01]  /*763b0*/  LDL.LU R14, [R1+0x848] ;  /* 0x00084800010e7983 */ /* 0x001ee20000300800 */
[----:B------:R-:W3:Y:S02]  /*763c0*/  LDL.LU R15, [R1+0x84c] ;  /* 0x00084c00010f7983 */ /* 0x000ee40000300800 */
[----:B------:R-:W4:Y:S02]  /*763d0*/  LDL.LU R0, [R1+0x5bf4] ;  /* 0x005bf40001007983 */ /* 0x000f240000300800 */
[----:B------:R-:W4:Y:S01]  /*763e0*/  LDL.LU R29, [R1+0x5bf0] ;  /* 0x005bf000011d7983 */ /* 0x000f220000300800 */
[----:B------:R0:W-:Y:S02]  /*763f0*/  STL.64 [R1+0x5b50], R24 ;  /* 0x005b501801007387 */ /* 0x0001e40000100a00 */
[----:B0-----:R-:W-:-:S02]  /*76400*/  IMAD.MOV.U32 R24, RZ, RZ, R3 ;  /* 0x000000ffff187224 */ /* 0x001fc400078e0003 */
[----:B------:R-:W-:Y:S01]  /*76410*/  IMAD.MOV.U32 R25, RZ, RZ, R28 ;  /* 0x000000ffff197224 */ /* 0x000fe200078e001c */
[----:B------:R-:W4:Y:S01]  /*76420*/  LDL.LU R3, [R1+0x5bec] ;  /* 0x005bec0001037983 */ /* 0x000f220000300800 */
[----:B------:R-:W4:Y:S03]  /*76430*/  LDL.LU R28, [R1+0x5be8] ;  /* 0x005be800011c7983 */ /* 0x000f260000300800 */
[----:B------:R-:W-:Y:S04]  /*76440*/  STL.64 [R1+0x5b68], R24 ;  /* 0x005b681801007387 */ /* 0x000fe80000100a00 */
[----:B---3--:R-:W-:Y:S01]  /*76450*/  STL.64 [R1+0x5b30], R14 ;  /* 0x005b300e01007387 */ /* 0x008fe20000100a00 */
[----:B--2---:R0:W-:Y:S03]  /*76460*/  STL.64 [R1+0x5b28], R12 ;  /* 0x005b280c01007387 */ /* 0x0041e60000100a00 */
[----:B0-----:R-:W2:Y:S01]  /*76470*/  LDL.LU R12, [R1+0x850] ;  /* 0x00085000010c7983 */ /* 0x001ea20000300800 */
[----:B------:R-:W2:Y:S02]  /*76480*/  LDL.LU R13, [R1+0x854] ;  /* 0x00085400010d7983 */ /* 0x000ea40000300800 */
[----:B------:R-:W3:Y:S02]  /*76490*/  LDL.LU R14, [R1+0x858] ;  /* 0x00085800010e7983 */ /* 0x000ee40000300800 */
[----:B------:R-:W3:Y:S02]  /*764a0*/  LDL.LU R15, [R1+0x85c] ;  /* 0x00085c00010f7983 */ /* 0x000ee40000300800 */
[----:B----4-:R-:W-:-:S02]  /*764b0*/  IMAD.MOV.U32 R24, RZ, RZ, R29 ;  /* 0x000000ffff187224 */ /* 0x010fc400078e001d */
[----:B------:R-:W-:Y:S01]  /*764c0*/  IMAD.MOV.U32 R25, RZ, RZ, R0 ;  /* 0x000000ffff197224 */ /* 0x000fe200078e0000 */
[----:B------:R-:W4:Y:S01]  /*764d0*/  LDL.LU R29, [R1+0x5be4] ;  /* 0x005be400011d7983 */ /* 0x000f220000300800 */
[----:B------:R-:W4:Y:S03]  /*764e0*/  LDL.LU R0, [R1+0x5be0] ;  /* 0x005be00001007983 */ /* 0x000f260000300800 */
[----:B------:R0:W-:Y:S02]  /*764f0*/  STL.64 [R1+0x5b80], R24 ;  /* 0x005b801801007387 */ /* 0x0001e40000100a00 */
[----:B0-----:R-:W-:Y:S02]  /*76500*/  IMAD.MOV.U32 R24, RZ, RZ, R28 ;  /* 0x000000ffff187224 */ /* 0x001fe400078e001c */
        /* <DEDUP_REMOVED lines=21> */
[----:B------:R-:W-:-:S02]  /*76660*/  IMAD.MOV.U32 R24, RZ, RZ, R3 ;  /* 0x000000ffff187224 */ /* 0x000fc400078e0003 */
[----:B------:R-:W-:Y:S01]  /*76670*/  IMAD.MOV.U32 R25, RZ, RZ, R28 ;  /* 0x000000ffff197224 */ /* 0x000fe200078e001c */
[----:B------:R-:W4:Y:S01]  /*76680*/  LDL.LU R3, [R1+0x5bcc] ;  /* 0x005bcc0001037983 */ /* 0x000f220000300800 */
[----:B------:R-:W4:Y:S03]  /*76690*/  LDL.LU R28, [R1+0x5bc8] ;  /* 0x005bc800011c7983 */ /* 0x000f260000300800 */
        /* <DEDUP_REMOVED lines=28> */
[C---:B--2---:R-:W-:Y:S01]  /*76860*/  HMMA.16816.F32 R24, R4.reuse, R24, R12 ;  /* 0x000000180418723c */ /* 0x044fe2000000180c */
[----:B---3--:R-:W-:Y:S01]  /*76870*/  STL.64 [R1+0x5af0], R18 ;  /* 0x005af01201007387 */ /* 0x008fe20000100a00 */
[----:B------:R0:W-:Y:S03]  /*76880*/  STL.64 [R1+0x5ae8], R16 ;  /* 0x005ae81001007387 */ /* 0x0001e60000100a00 */
[----:B0-----:R-:W2:Y:S01]  /*76890*/  LDL.LU R16, [R1+0x4f0] ;  /* 0x0004f00001107983 */ /* 0x001ea20000300800 */
[----:B------:R-:W2:Y:S02]  /*768a0*/  LDL.LU R17, [R1+0x4f4] ;  /* 0x0004f40001117983 */ /* 0x000ea40000300800 */
[----:B------:R-:W3:Y:S02]  /*768b0*/  LDL.64 R10, [R1+0x8] ;  /* 0x00000800010a7983 */ /* 0x000ee40000100a00 */
[----:B-1----:R-:W-:Y:S01]  /*768c0*/  STL.64 [R1+0x59d0], R22 ;  /* 0x0059d01601007387 */ /* 0x002fe20000100a00 */
[----:B------:R0:W-:Y:S04]  /*768d0*/  STL.64 [R1+0x59c8], R20 ;  /* 0x0059c81401007387 */ /* 0x0001e80000100a00 */
[----:B0-----:R-:W2:Y:S01]  /*768e0*/  LDL.LU.64 R20, [R1+0xd0] ;  /* 0x0000d00001147983 */ /* 0x001ea20000300a00 */
[----:B------:R-:W2:Y:S02]  /*768f0*/  LDL.64 R22, [R1+0xd8] ;  /* 0x0000d80001167983 */ /* 0x000ea40000100a00 */
[----:B------:R-:W2:Y:S02]  /*76900*/  LDL.LU.64 R14, [R1+0x5bc0] ;  /* 0x005bc000010e7983 */ /* 0x000ea40000300a00 */
[----:B------:R-:W2:Y:S03]  /*76910*/  LDL.LU.64 R12, [R1+0x5bb8] ;  /* 0x005bb800010c7983 */ /* 0x000ea60000300a00 */
        /* <DEDUP_REMOVED lines=26> */
[----:B------:R-:W2:Y:S11]  /*76ac0*/  LDL.LU.64 R12, [R1+0x5b58] ;  /* 0x005b5800010c7983 */ /* 0x000eb60000300a00 */
[----:B------:R-:W-:Y:S09]  /*76ad0*/  @!UPT UIADD3 URZ, URZ, URZ, URZ ;  /* 0x0000003f3f3ff290 */ /* 0x000ff2000fffe03f */
[----:B------:R0:W-:Y:S04]  /*76ae0*/  STL.64 [R1+0x870], R24 ;  /* 0x0008701801007387 */ /* 0x0001e80000100a00 */
[----:B0-----:R-:W2:Y:S01]  /*76af0*/  LDL.LU.64 R24, [R1+0x5b50] ;  /* 0x005b500001187983 */ /* 0x001ea20000300a00 */
[----:B----4-:R-:W-:Y:S02]  /*76b00*/  IMAD.MOV.U32 R18, RZ, RZ, R28 ;  /* 0x000000ffff127224 */ /* 0x010fe400078e001c */
[----:B------:R-:W-:Y:S02]  /*76b10*/  IMAD.MOV.U32 R19, RZ, RZ, R3 ;  /* 0x000000ffff137224 */ /* 0x000fe400078e0003 */
[----:B------:R-:W-:Y:S02]  /*76b20*/  IMAD.MOV.U32 R28, RZ, RZ, R26 ;  /* 0x000000ffff1c7224 */ /* 0x000fe400078e001a */
[----:B------:R-:W-:-:S05]  /*76b30*/  IMAD.MOV.U32 R3, RZ, RZ, R27 ;  /* 0x000000ffff037224 */ /* 0x000fca00078e001b */
[----:B------:R-:W-:Y:S01]  /*76b40*/  STL [R1+0x5244], R3 ;  /* 0x0052440301007387 */ /* 0x000fe20000100800 */
[----:B------:R-:W-:Y:S01]  /*76b50*/  STL [R1+0x5240], R28 ;  /* 0x0052401c01007387 */ /* 0x000fe20000100800 */
        /* <DEDUP_REMOVED lines=17> */
[----:B------:R-:W-:Y:S01]  /*76c70*/  STL.64 [R1+0x840], R24 ;  /* 0x0008401801007387 */ /* 0x000fe20000100a00 */
[----:B------:R0:W-:Y:S03]  /*76c80*/  STL.64 [R1+0x848], R26 ;  /* 0x0008481a01007387 */ /* 0x0001e60000100a00 */
[----:B0-----:R-:W4:Y:S01]  /*76c90*/  LDL.LU.64 R26, [R1+0x5b10] ;  /* 0x005b1000011a7983 */ /* 0x001f220000300a00 */
[----:B------:R-:W4:Y:S02]  /*76ca0*/  LDL.LU.64 R24, [R1+0x5b08] ;  /* 0x005b080001187983 */ /* 0x000f240000300a00 */
[----:B----4-:R-:W-:Y:S01]  /*76cb0*/  HMMA.16816.F32 R4, R4, R20, R24 ;  /* 0x000000140404723c */ /* 0x010fe20000001818 */
[----:B------:R-:W4:Y:S01]  /*76cc0*/  LDL.LU.64 R26, [R1+0x5b00] ;  /* 0x005b0000011a7983 */ /* 0x000f220000300a00 */
[----:B------:R-:W4:Y:S02]  /*76cd0*/  LDL.LU.64 R24, [R1+0x5af8] ;  /* 0x005af80001187983 */ /* 0x000f240000300a00 */
[----:B--2---:R-:W-:-:S02]  /*76ce0*/  IMAD.MOV.U32 R28, RZ, RZ, R14 ;  /* 0x000000ffff1c7224 */ /* 0x004fc400078e000e */
[----:B------:R-:W-:Y:S11]  /*76cf0*/  IMAD.MOV.U32 R2, RZ, RZ, R15 ;  /* 0x000000ffff027224 */ /* 0x000ff600078e000f */
[----:B------:R-:W-:Y:S06]  /*76d00*/  @!UPT UIADD3 URZ, URZ, URZ, URZ ;  /* 0x0000003f3f3ff290 */ /* 0x000fec000fffe03f */
[----:B------:R0:W-:Y:S01]  /*76d10*/  STL.64 [R1+0x500], R4 ;  /* 0x0005000401007387 */ /* 0x0001e20000100a00 */
[----:B------:R1:W-:Y:S03]  /*76d20*/  STL.64 [R1+0x508], R6 ;  /* 0x0005080601007387 */ /* 0x0003e60000100a00 */
[----:B0-----:R-:W2:Y:S01]  /*76d30*/  LDL.LU R4, [R1+0x4c0] ;  /* 0x0004c00001047983 */ /* 0x001ea20000300800 */
[----:B------:R-:W2:Y:S02]  /*76d40*/  LDL.LU R5, [R1+0x4c4] ;  /* 0x0004c40001057983 */ /* 0x000ea40000300800 */
[----:B-1----:R-:W2:Y:S02]  /*76d50*/  LDL.LU R6, [R1+0x4c8] ;  /* 0x0004c80001067983 */ /* 0x002ea40000300800 */
[----:B------:R-:W2:Y:S01]  /*76d60*/  LDL.LU R7, [R1+0x4cc] ;  /* 0x0004cc0001077983 */ /* 0x000ea20000300800 */
[----:B------:R0:W-:Y:S01]  /*76d70*/  STL.64 [R1+0x59e0], R22 ;  /* 0x0059e01601007387 */ /* 0x0001e20000100a00 */
[----:B------:R-:W2:Y:S02]  /*76d80*/  LDL.LU R20, [R1+0x4b0] ;  /* 0x0004b00001147983 */ /* 0x000ea40000300800 */
[----:B------:R-:W2:Y:S01]  /*76d90*/  LDL.LU R21, [R1+0x4b4] ;  /* 0x0004b40001157983 */ /* 0x000ea20000300800 */
[----:B0-----:R-:W2:Y:S01]  /*76da0*/  LDL.LU R22, [R1+0x4b8] ;  /* 0x0004b80001167983 */ /* 0x001ea20000300800 */
[----:B------:R-:W2:Y:S01]  /*76db0*/  LDL.LU R23, [R1+0x4bc] ;  /* 0x0004bc0001177983 */ /* 0x000ea20000300800 */
[C---:B----4-:R-:W-:Y:S11]  /*76dc0*/  HMMA.16816.F32 R16, R24.reuse, R14, R16 ;  /* 0x0000000e1810723c */ /* 0x050ff60000001810 */
[----:B------:R-:W-:Y:S11]  /*76dd0*/  @!UPT UIADD3 URZ, URZ, URZ, URZ ;  /* 0x0000003f3f3ff290 */ /* 0x000ff6000fffe03f */
[----:B------:R-:W-:Y:S01]  /*76de0*/  @!UPT UIADD3 URZ, URZ, URZ, URZ ;  /* 0x0000003f3f3ff290 */ /* 0x000fe2000fffe03f */
[----:B------:R-:W-:Y:S01]  /*76df0*/  STL.64 [R1+0x4f0], R16 ;  /* 0x0004f01001007387 */ /* 0x000fe20000100a00 */
[----:B------:R0:W-:Y:S03]  /*76e00*/  STL.64 [R1+0x4f8], R18 ;  /* 0x0004f81201007387 */ /* 0x0001e60000100a00 */
[----:B0-----:R-:W4:Y:S01]  /*76e10*/  LDL.LU.64 R18, [R1+0x5af0] ;  /* 0x005af00001127983 */ /* 0x001f220000300a00 */
[----:B------:R-:W4:Y:S02]  /*76e20*/  LDL.LU.64 R16, [R1+0x5ae8] ;  /* 0x005ae80001107983 */ /* 0x000f240000300a00 */
[----:B------:R-:W4:Y:S02]  /*76e30*/  LDL.LU.64 R14, [R1+0x5ae0] ;  /* 0x005ae000010e7983 */ /* 0x000f240000300a00 */
[C---:B----4-:R-:W-:Y:S01]  /*76e40*/  HMMA.16816.F32 R12, R24.reuse, R14, R16 ;  /* 0x0000000e180c723c */ /* 0x050fe20000001810 */
[----:B------:R-:W3:Y:S01]  /*76e50*/  LDL.LU.64 R18, [R1+0x5ad8] ;  /* 0x005ad80001127983 */ /* 0x000ee20000300a00 */
[----:B------:R-:W3:Y:S11]  /*76e60*/  LDL.LU.64 R16, [R1+0x5ad0] ;  /* 0x005ad00001107983 */ /* 0x000ef60000300a00 */
[----:B------:R-:W-:Y:S10]  /*76e70*/  @!UPT UIADD3 URZ, URZ, URZ, URZ ;  /* 0x0000003f3f3ff290 */ /* 0x000ff4000fffe03f */
[----:B------:R-:W-:Y:S01]  /*76e80*/  STL.64 [R1+0x4e0], R12 ;  /* 0x0004e00c01007387 */ /* 0x000fe20000100a00 */
[----:B------:R0:W-:Y:S03]  /*76e90*/  STL.64 [R1+0x4e8], R14 ;  /* 0x0004e80e01007387 */ /* 0x0001e60000100a00 */
[----:B0-----:R-:W4:Y:S01]  /*76ea0*/  LDL.LU.64 R14, [R1+0x5ac8] ;  /* 0x005ac800010e7983 */ /* 0x001f220000300a00 */
[C---:B---3--:R-:W-:Y:S11]  /*76eb0*/  HMMA.16816.F32 R16, R24.reuse, R10, R16 ;  /* 0x0000000a1810723c */ /* 0x048ff60000001810 */
[----:B------:R-:W-:Y:S11]  /*76ec0*/  @!UPT UIADD3 URZ, URZ, URZ, URZ ;  /* 0x0000003f3f3ff290 */ /* 0x000ff6000fffe03f */
[----:B------:R-:W-:Y:S01]  /*76ed0*/  @!UPT UIADD3 URZ, URZ, URZ, URZ ;  /* 0x0000003f3f3ff290 */ /* 0x000fe2000fffe03f */
[----:B------:R-:W-:Y:S01]  /*76ee0*/  STL.64 [R1+0x4d0], R16 ;  /* 0x0004d01001007387 */ /* 0x000fe20000100a00 */
[----:B------:R0:W-:Y:S03]  /*76ef0*/  STL.64 [R1+0x4d8], R18 ;  /* 0x0004d81201007387 */ /* 0x0001e60000100a00 */
[----:B0-----:R-:W2:Y:S01]  /*76f00*/  LDL.LU.64 R18, [R1+0x5ac0] ;  /* 0x005ac00001127983 */ /* 0x001ea20000300a00 */
[----:B------:R-:W-:Y:S02]  /*76f10*/  IMAD.MOV.U32 R17, RZ, RZ, R10 ;  /* 0x000000ffff117224 */ /* 0x000fe400078e000a */
[----:B------:R-:W-:Y:S02]  /*76f20*/  IMAD.MOV.U32 R16, RZ, RZ, R11 ;  /* 0x000000ffff107224 */ /* 0x000fe400078e000b */
[----:B------:R-:W3:Y:S01]  /*76f30*/  LDL.LU.64 R10, [R1+0x5ab8] ;  /* 0x005ab800010a7983 */ /* 0x000ee20000300a00 */
[----:B--2---:R-:W-:Y:S03]  /*76f40*/  HMMA.16816.F32 R4, R24, R18, R4 ;  /* 0x000000121804723c */ /* 0x004fe60000001804 */
[----:B------:R4:W-:Y:S01]  /*76f50*/  STL.64 [R1+0x5a30], R18 ;  /* 0x005a301201007387 */ /* 0x0009e20000100a00 */
[----:B------:R3:W-:Y:S03]  /*76f60*/  STL.64 [R1+0x5a28], R16 ;  /* 0x005a281001007387 */ /* 0x0007e60000100a00 */
[----:B----4-:R-:W-:-:S02]  /*76f70*/  IMAD.MOV.U32 R18, RZ, RZ, R15 ;  /* 0x000000ffff127224 */ /* 0x010fc400078e000f */
[----:B---3--:R-:W-:Y:S02]  /*76f80*/  IMAD.MOV.U32 R16, RZ, RZ, R11 ;  /* 0x000000ffff107224 */ /* 0x008fe400078e000b */
[----:B------:R-:W-:Y:S02]  /*76f90*/  IMAD.MOV.U32 R19, RZ, RZ, R14 ;  /* 0x000000ffff137224 */ /* 0x000fe400078e000e */
[----:B------:R-:W-:-:S10]  /*76fa0*/  IMAD.MOV.U32 R17, RZ, RZ, R10 ;  /* 0x000000ffff117224 */ /* 0x000fd400078e000a */
[----:B------:R-:W-:Y:S01]  /*76fb0*/  STL.64 [R1+0x4c0], R4 ;  /* 0x0004c00401007387 */ /* 0x000fe20000100a00 */
[----:B------:R-:W-:Y:S02]  /*76fc0*/  STL.64 [R1+0x4c8], R6 ;  /* 0x0004c80601007387 */ /* 0x000fe40000100a00 */
[----:B------:R-:W2:Y:S02]  /*76fd0*/  LDL.LU R11, [R1+0x5ab4] ;  /* 0x005ab400010b7983 */ /* 0x000ea40000300800 */
[----:B------:R-:W3:Y:S01]  /*76fe0*/  LDL.LU R10, [R1+0x5ab0] ;  /* 0x005ab000010a7983 */ /* 0x000ee20000300800 */
[----:B------:R-:W4:Y:S01]  /*76ff0*/  LDL.LU R15, [R1+0x5aac] ;  /* 0x005aac00010f7983 */ /* 0x000f220000300800 */
[----:B------:R-:W2:Y:S02]  /*77000*/  LDL.LU R14, [R1+0x5aa8] ;  /* 0x005aa800010e7983 */ /* 0x000ea40000300800 */
[----:B------:R0:W-:Y:S02]  /*77010*/  STL.64 [R1+0x5a40], R18 ;  /* 0x005a401201007387 */ /* 0x0001e40000100a00 */
[----:B------:R-:W-:Y:S01]  /*77020*/  STL.64 [R1+0x5a38], R16 ;  /* 0x005a381001007387 */ /* 0x000fe20000100a00 */
[----:B0-----:R-:W3:Y:S04]  /*77030*/  LDL R18, [R1+0x138] ;  /* 0x0001380001127983 */ /* 0x001ee80000100800 */
[----:B------:R-:W3:Y:S01]  /*77040*/  LDL R19, [R1+0x13c] ;  /* 0x00013c0001137983 */ /* 0x000ee20000100800 */
[----:B------:R-:W3:Y:S02]  /*77050*/  LDL.LU R4, [R1+0x4a0] ;  /* 0x0004a00001047983 */ /* 0x000ee40000300800 */
[----:B------:R-:W3:Y:S02]  /*77060*/  LDL.LU R5, [R1+0x4a4] ;  /* 0x0004a40001057983 */ /* 0x000ee40000300800 */
[----:B----4-:R-:W-:-:S02]  /*77070*/  IMAD.MOV.U32 R7, RZ, RZ, R15 ;  /* 0x000000ffff077224 */ /* 0x010fc400078e000f */
[----:B--2---:R-:W-:Y:S02]  /*77080*/  IMAD.MOV.U32 R6, RZ, RZ, R14 ;  /* 0x000000ffff067224 */ /* 0x004fe400078e000e */
[----:B------:R-:W2:Y:S01]  /*77090*/  LDL.LU R14, [R1+0x5aa4] ;  /* 0x005aa400010e7983 */ /* 0x000ea20000300800 */
[----:B------:R-:W2:Y:S03]  /*770a0*/  LDL.LU R15, [R1+0x5aa0] ;  /* 0x005aa000010f7983 */ /* 0x000ea60000300800 */
[----:B---3--:R0:W-:Y:S04]  /*770b0*/  STL.64 [R1+0x5a50], R18 ;  /* 0x005a501201007387 */ /* 0x0081e80000100a00 */
[----:B0-----:R-:W3:Y:S04]  /*770c0*/  LDL.64 R18, [R1+0x148] ;  /* 0x0001480001127983 */ /* 0x001ee80000100a00 */
[----:B---3--:R0:W-:Y:S04]  /*770d0*/  STL.64 [R1+0x5a68], R18 ;  /* 0x005a681201007387 */ /* 0x0081e80000100a00 */
[----:B0-----:R-:W3:Y:S01]  /*770e0*/  LDL.64 R18, [R1+0x158] ;  /* 0x0001580001127983 */ /* 0x001ee20000100a00 */
[----:B--2---:R-:W-:Y:S03]  /*770f0*/  HMMA.16816.F32 R20, R24, R14, R20 ;  /* 0x0000000e1814723c */ /* 0x004fe60000001814 */
[----:B---3--:R0:W-:Y:S01]  /*77100*/  STL.64 [R1+0x5a80], R18 ;  /* 0x005a801201007387 */ /* 0x0081e20000100a00 */
[----:B------:R-:W2:Y:S02]  /*77110*/  LDL.LU R16, [R1+0x830] ;  /* 0x0008300001107983 */ /* 0x000ea40000300800 */
[----:B------:R-:W2:Y:S01]  /*77120*/  LDL.LU R17, [R1+0x834] ;  /* 0x0008340001117983 */ /* 0x000ea20000300800 */
[----:B0-----:R-:W2:Y:S01]  /*77130*/  LDL.LU R18, [R1+0x838] ;  /* 0x0008380001127983 */ /* 0x001ea20000300800 */
[----:B------:R-:W2:Y:S02]  /*77140*/  LDL.LU R19, [R1+0x83c] ;  /* 0x00083c0001137983 */ /* 0x000ea40000300800 */
[----:B------:R0:W-:Y:S02]  /*77150*/  STL.64 [R1+0x5a48], R14 ;  /* 0x005a480e01007387 */ /* 0x0001e40000100a00 */
[----:B------:R-:W3:Y:S11]  /*77160*/  LDL.LU R12, [R1+0x800] ;  /* 0x00080000010c7983 */ /* 0x000ef60000300800 */
[----:B------:R-:W-:Y:S01]  /*77170*/  STL.64 [R1+0x4b0], R20 ;  /* 0x0004b01401007387 */ /* 0x000fe20000100a00 */
[----:B------:R-:W-:Y:S02]  /*77180*/  STL.64 [R1+0x4b8], R22 ;  /* 0x0004b81601007387 */ /* 0x000fe40000100a00 */
[----:B------:R-:W3:Y:S01]  /*77190*/  LDL.LU R13, [R1+0x804] ;  /* 0x00080400010d7983 */ /* 0x000ee20000300800 */
[----:B0-----:R-:W4:Y:S01]  /*771a0*/  LDL.LU R14, [R1+0x808] ;  /* 0x00080800010e7983 */ /* 0x001f220000300800 */
[----:B------:R-:W4:Y:S03]  /*771b0*/  LDL.LU R15, [R1+0x80c] ;  /* 0x00080c00010f7983 */ /* 0x000f260000300800 */
[----:B----4-:R-:W-:Y:S01]  /*771c0*/  STL.64 [R1+0x5a60], R14 ;  /* 0x005a600e01007387 */ /* 0x010fe20000100a00 */
[----:B---3--:R0:W-:Y:S03]  /*771d0*/  STL.64 [R1+0x5a58], R12 ;  /* 0x005a580c01007387 */ /* 0x0081e60000100a00 */
[----:B0-----:R-:W3:Y:S01]  /*771e0*/  LDL.LU R12, [R1+0x810] ;  /* 0x00081000010c7983 */ /* 0x001ee20000300800 */
[----:B------:R-:W3:Y:S02]  /*771f0*/  LDL.LU R13, [R1+0x814] ;  /* 0x00081400010d7983 */ /* 0x000ee40000300800 */
[----:B------:R-:W-:-:S02]  /*77200*/  IMAD.MOV.U32 R14, RZ, RZ, R10 ;  /* 0x000000ffff0e7224 */ /* 0x000fc400078e000a */
[----:B------:R-:W-:Y:S01]  /*77210*/  IMAD.MOV.U32 R15, RZ, RZ, R11 ;  /* 0x000000ffff0f7224 */ /* 0x000fe200078e000b */
[----:B------:R-:W4:Y:S01]  /*77220*/  LDL.LU R10, [R1+0x5a9c] ;  /* 0x005a9c00010a7983 */ /* 0x000f220000300800 */
[----:B------:R-:W4:Y:S03]  /*77230*/  LDL.LU R11, [R1+0x5a98] ;  /* 0x005a9800010b7983 */ /* 0x000f260000300800 */
[----:B------:R-:W-:Y:S04]  /*77240*/  STL.64 [R1+0x5a78], R14 ;  /* 0x005a780e01007387 */ /* 0x000fe80000100a00 */
[----:B---3--:R0:W-:Y:S04]  /*77250*/  STL.64 [R1+0x5a70], R12 ;  /* 0x005a700c01007387 */ /* 0x0081e80000100a00 */
[----:B0-----:R-:W3:Y:S01]  /*77260*/  LDL.LU R12, [R1+0x820] ;  /* 0x00082000010c7983 */ /* 0x001ee20000300800 */
[----:B------:R-:W3:Y:S02]  /*77270*/  LDL.LU R13, [R1+0x824] ;  /* 0x00082400010d7983 */ /* 0x000ee40000300800 */
[----:B------:R-:W2:Y:S02]  /*77280*/  LDL.LU R14, [R1+0x828] ;  /* 0x00082800010e7983 */ /* 0x000ea40000300800 */
[----:B------:R-:W2:Y:S01]  /*77290*/  LDL.LU R15, [R1+0x82c] ;  /* 0x00082c00010f7983 */ /* 0x000ea20000300800 */
[C---:B----4-:R-:W-:Y:S01]  /*772a0*/  HMMA.16816.F32 R20, R24.reuse, R10, R4 ;  /* 0x0000000a1814723c */ /* 0x050fe20000001804 */
[----:B------:R-:W0:Y:S04]  /*772b0*/  LDSM.16.MT88.4 R4, [R0+0x23000] ;  /* 0x023000000004783b */ /* 0x000e280000004200 */
[----:B--2---:R1:W-:Y:S01]  /*772c0*/  STL.64 [R1+0x5a90], R14 ;  /* 0x005a900e01007387 */ /* 0x0043e20000100a00 */
[----:B---3--:R-:W-:Y:S03]  /*772d0*/  STL.64 [R1+0x5a88], R12 ;  /* 0x005a880c01007387 */ /* 0x008fe60000100a00 */
[----:B-1----:R-:W2:Y:S11]  /*772e0*/  LDL.64 R14, [R1+0x38] ;  /* 0x00003800010e7983 */ /* 0x002eb60000100a00 */
[----:B------:R-:W-:Y:S03]  /*772f0*/  @!UPT UIADD3 URZ, URZ, URZ, URZ ;  /* 0x0000003f3f3ff290 */ /* 0x000fe6000fffe03f */
[----:B------:R-:W-:Y:S02]  /*77300*/  STL.64 [R1+0x4a0], R20 ;  /* 0x0004a01401007387 */ /* 0x000fe40000100a00 */
[----:B------:R1:W-:Y:S02]  /*77310*/  STL.64 [R1+0x4a8], R22 ;  /* 0x0004a81601007387 */ /* 0x0003e40000100a00 */
[----:B-1----:R-:W3:Y:S01]  /*77320*/  LDL.64 R22, [R1+0x118] ;  /* 0x0001180001167983 */ /* 0x002ee20000100a00 */
[----:B0-----:R-:W-:Y:S02]  /*77330*/  STL.64 [R1+0x5878], R6 ;  /* 0x0058780601007387 */ /* 0x001fe40000100a00 */
[----:B------:R0:W-:Y:S01]  /*77340*/  STL.64 [R1+0x5870], R4 ;  /* 0x0058700401007387 */ /* 0x0001e20000100a00 */
[----:B--2---:R-:W-:Y:S01]  /*77350*/  HMMA.16816.F32 R16, R24, R14, R16 ;  /* 0x0000000e1810723c */ /* 0x004fe20000001810 */
[----:B0-----:R-:W-:Y:S02]  /*77360*/  IMAD.MOV.U32 R5, RZ, RZ, R14 ;  /* 0x000000ffff057224 */ /* 0x001fe400078e000e */
[----:B------:R-:W-:-:S02]  /*77370*/  IMAD.MOV.U32 R4, RZ, RZ, R15 ;  /* 0x000000ffff047224 */ /* 0x000fc400078e000f */
[----:B------:R-:W2:Y:S01]  /*77380*/  LDL.LU.64 R14, [R1+0x5a90] ;  /* 0x005a9000010e7983 */ /* 0x000ea20000300a00 */
[----:B------:R-:W2:Y:S11]  /*77390*/  LDL.LU.64 R12, [R1+0x5a88] ;  /* 0x005a8800010c7983 */ /* 0x000eb60000300a00 */
[----:B------:R-:W-:Y:S06]  /*773a0*/  @!UPT UIADD3 URZ, URZ, URZ, URZ ;  /* 0x0000003f3f3ff290 */ /* 0x000fec000fffe03f */
[----:B------:R-:W-:Y:S01]  /*773b0*/  STL.64 [R1+0x830], R16 ;  /* 0x0008301001007387 */ /* 0x000fe20000100a00 */
[----:B------:R0:W-:Y:S02]  /*773c0*/  STL [R1+0x838], R18 ;  /* 0x0008381201007387 */ /* 0x0001e40000100800 */
[----:B------:R-:W-:Y:S02]  /*773d0*/  IMAD.MOV.U32 R0, RZ, RZ, R19 ;  /* 0x000000ffff007224 */ /* 0x000fe400078e0013 */
[----:B0-----:R-:W2:Y:S01]  /*773e0*/  LDL.LU.64 R18, [R1+0x5a80] ;  /* 0x005a800001127983 */ /* 0x001ea20000300a00 */
[----:B------:R0:W-:Y:S03]  /*773f0*/  STL.64 [R1+0x59d8], R4 ;  /* 0x0059d80401007387 */ /* 0x0001e60000100a00 */
[----:B0-----:R-:W3:Y:S01]  /*77400*/  LDL.LU R4, [R1+0x7e0] ;  /* 0x0007e00001047983 */ /* 0x001ee20000300800 */
[----:B------:R-:W3:Y:S02]  /*77410*/  LDL.LU R5, [R1+0x7e4] ;  /* 0x0007e40001057983 */ /* 0x000ee40000300800 */
[----:B------:R-:W3:Y:S02]  /*77420*/  LDL.LU R6, [R1+0x7e8] ;  /* 0x0007e80001067983 */ /* 0x000ee40000300800 */
[----:B------:R-:W3:Y:S01]  /*77430*/  LDL.LU R7, [R1+0x7ec] ;  /* 0x0007ec0001077983 */ /* 0x000ee20000300800 */
[----:B------:R0:W-:Y:S01]  /*77440*/  STL [R1+0x5170], R0 ;  /* 0x0051700001007387 */ /* 0x0001e20000100800 */
[----:B--2---:R-:W-:Y:S01]  /*77450*/  HMMA.16816.F32 R12, R24, R18, R12 ;  /* 0x00000012180c723c */ /* 0x004fe2000000180c */
[----:B------:R-:W-:-:S02]  /*77460*/  IMAD.MOV.U32 R3, RZ, RZ, R18 ;  /* 0x000000ffff037224 */ /* 0x000fc400078e0012 */
[----:B0-----:R-:W-:Y:S11]  /*77470*/  IMAD.MOV.U32 R0, RZ, RZ, R19 ;  /* 0x000000ffff007224 */ /* 0x001ff600078e0013 */
        /* <DEDUP_REMOVED lines=18> */
[----:B------:R0:W-:Y:S01]  /*775a0*/  STL.64 [R1+0x59f0], R10 ;  /* 0x0059f00a01007387 */ /* 0x0001e20000100a00 */
[----:B------:R-:W-:Y:S03]  /*775b0*/  STL [R1+0x59e8], R8 ;  /* 0x0059e80801007387 */ /* 0x000fe60000100800 */
[----:B0-----:R-:W4:Y:S01]  /*775c0*/  LDL.64 R10, [R1+0x128] ;  /* 0x00012800010a7983 */ /* 0x001f220000100a00 */
[C---:B--2---:R-:W-:Y:S03]  /*775d0*/  HMMA.16816.F32 R16, R24.reuse, R18, R12 ;  /* 0x000000121810723c */ /* 0x044fe6000000180c */
[----:B------:R-:W2:Y:S11]  /*775e0*/  LDL.LU.64 R14, [R1+0x5a48] ;  /* 0x005a4800010e7983 */ /* 0x000eb60000300a00 */
[----:B------:R-:W-:Y:S09]  /*775f0*/  @!UPT UIADD3 URZ, URZ, URZ, URZ ;  /* 0x0000003f3f3ff290 */ /* 0x000ff2000fffe03f */
[----:B------:R-:W-:Y:S01]  /*77600*/  STL.64 [R1+0x800], R16 ;  /* 0x0008001001007387 */ /* 0x000fe20000100a00 */
[----:B------:R0:W-:Y:S03]  /*77610*/  STL.64 [R1+0x808], R18 ;  /* 0x0008081201007387 */ /* 0x0001e60000100a00 */
[----:B0-----:R-:W2:Y:S01]  /*77620*/  LDL.LU.64 R18, [R1+0x5a40] ;  /* 0x005a400001127983 */ /* 0x001ea20000300a00 */
[----:B------:R-:W2:Y:S02]  /*77630*/  LDL.LU.64 R16, [R1+0x5a38] ;  /* 0x005a380001107983 */ /* 0x000ea40000300a00 */
[----:B----4-:R-:W-:Y:S02]  /*77640*/  IMAD.MOV.U32 R13, RZ, RZ, R10 ;  /* 0x000000ffff0d7224 */ /* 0x010fe400078e000a */
[----:B------:R-:W-:Y:S01]  /*77650*/  IMAD.MOV.U32 R12, RZ, RZ, R11 ;  /* 0x000000ffff0c7224 */ /* 0x000fe200078e000b */
[C---:B--2---:R-:W-:Y:S11]  /*77660*/  HMMA.16816.F32 R16, R24.reuse, R10, R16 ;  /* 0x0000000a1810723c */ /* 0x044ff60000001810 */
[----:B------:R-:W-:Y:S11]  /*77670*/  @!UPT UIADD3 URZ, URZ, URZ, URZ ;  /* 0x0000003f3f3ff290 */ /* 0x000ff6000fffe03f */
[----:B------:R-:W-:Y:S01]  /*77680*/  @!UPT UIADD3 URZ, URZ, URZ, URZ ;  /* 0x0000003f3f3ff290 */ /* 0x000fe2000fffe03f */
[----:B------:R-:W-:Y:S01]  /*77690*/  STL.64 [R1+0x7f0], R16 ;  /* 0x0007f01001007387 */ /* 0x000fe20000100a00 */
[----:B------:R0:W-:Y:S03]  /*776a0*/  STL.64 [R1+0x7f8], R18 ;  /* 0x0007f81201007387 */ /* 0x0001e60000100a00 */
[----:B0-----:R-:W2:Y:S01]  /*776b0*/  LDL.LU.64 R18, [R1+0x5a30] ;  /* 0x005a300001127983 */ /* 0x001ea20000300a00 */
[----:B------:R-:W4:Y:S02]  /*776c0*/  LDL.LU.64 R16, [R1+0x5a28] ;  /* 0x005a280001107983 */ /* 0x000f240000300a00 */
[----:B------:R-:W-:Y:S02]  /*776d0*/  STL.64 [R1+0x5970], R14 ;  /* 0x0059700e01007387 */ /* 0x000fe40000100a00 */
[----:B------:R0:W-:Y:S02]  /*776e0*/  STL.64 [R1+0x5968], R12 ;  /* 0x0059680c01007387 */ /* 0x0001e40000100a00 */
[----:B0-----:R-:W2:Y:S01]  /*776f0*/  LDL.LU R12, [R1+0x270] ;  /* 0x00027000010c7983 */ /* 0x001ea20000300800 */
[----:B------:R-:W2:Y:S02]  /*77700*/  LDL.LU R13, [R1+0x274] ;  /* 0x00027400010d7983 */ /* 0x000ea40000300800 */
[----:B------:R-:W2:Y:S02]  /*77710*/  LDL.LU R14, [R1+0x278] ;  /* 0x00027800010e7983 */ /* 0x000ea40000300800 */
[----:B------:R-:W2:Y:S01]  /*77720*/  LDL.LU R15, [R1+0x27c] ;  /* 0x00027c00010f7983 */ /* 0x000ea20000300800 */
[----:B---3--:R-:W-:Y:S01]  /*77730*/  HMMA.16816.F32 R4, R24, R22, R4 ;  /* 0x000000161804723c */ /* 0x008fe20000001804 */
[----:B--2---:R4:W-:Y:S01]  /*77740*/  STL.64 [R1+0x5980], R14 ;  /* 0x0059800e01007387 */ /* 0x0049e20000100a00 */
[----:B------:R-:W-:Y:S02]  /*77750*/  STL.64 [R1+0x5978], R12 ;  /* 0x0059780c01007387 */ /* 0x000fe40000100a00 */
[----:B----4-:R-:W-:-:S02]  /*77760*/  IMAD.MOV.U32 R14, RZ, RZ, R17 ;  /* 0x000000ffff0e7224 */ /* 0x010fc400078e0011 */
[----:B------:R-:W-:-:S05]  /*77770*/  IMAD.MOV.U32 R15, RZ, RZ, R16 ;  /* 0x000000ffff0f7224 */ /* 0x000fca00078e0010 */
[----:B------:R-:W-:Y:S11]  /*77780*/  STL.64 [R1+0x5998], R14 ;  /* 0x0059980e01007387 */ /* 0x000ff60000100a00 */
[----:B------:R-:W-:Y:S01]  /*77790*/  @!UPT UIADD3 URZ, URZ, URZ, URZ ;  /* 0x0000003f3f3ff290 */ /* 0x000fe2000fffe03f */
[----:B------:R-:W-:Y:S02]  /*777a0*/  STL.64 [R1+0x7e0], R4 ;  /* 0x0007e00401007387 */ /* 0x000fe40000100a00 */
[----:B------:R-:W-:Y:S02]  /*777b0*/  STL.64 [R1+0x7e8], R6 ;  /* 0x0007e80601007387 */ /* 0x000fe40000100a00 */
[----:B------:R-:W2:Y:S01]  /*777c0*/  LDL.LU R8, [R1+0x7b0] ;  /* 0x0007b00001087983 */ /* 0x000ea20000300800 */
[----:B------:R-:W2:Y:S01]  /*777d0*/  LDL.LU R9, [R1+0x7b4] ;  /* 0x0007b40001097983 */ /* 0x000ea20000300800 */
[----:B------:R-:W3:Y:S02]  /*777e0*/  LDL.LU R10, [R1+0x7b8] ;  /* 0x0007b800010a7983 */ /* 0x000ee40000300800 */
[----:B------:R-:W3:Y:S02]  /*777f0*/  LDL.LU R11, [R1+0x7bc] ;  /* 0x0007bc00010b7983 */ /* 0x000ee40000300800 */
[----:B---3--:R0:W-:Y:S01]  /*77800*/  STL.64 [R1+0x5a00], R10 ;  /* 0x005a000a01007387 */ /* 0x0081e20000100a00 */
[----:B--2---:R-:W-:Y:S03]  /*77810*/  STL.64 [R1+0x59f8], R8 ;  /* 0x0059f80801007387 */ /* 0x004fe60000100a00 */
[----:B0-----:R-:W2:Y:S04]  /*77820*/  LDL R10, [R1+0xf8] ;  /* 0x0000f800010a7983 */ /* 0x001ea80000100800 */
[----:B------:R-:W2:Y:S01]  /*77830*/  LDL R11, [R1+0xfc] ;  /* 0x0000fc00010b7983 */ /* 0x000ea20000100800 */
[----:B------:R-:W-:-:S02]  /*77840*/  IMAD.MOV.U32 R17, RZ, RZ, R22 ;  /* 0x000000ffff117224 */ /* 0x000fc400078e0016 */
[----:B------:R-:W-:Y:S01]  /*77850*/  IMAD.MOV.U32 R16, RZ, RZ, R23 ;  /* 0x000000ffff107224 */ /* 0x000fe200078e0017 */
[----:B--2---:R0:W-:Y:S01]  /*77860*/  STL.64 [R1+0x5a10], R10 ;  /* 0x005a100a01007387 */ /* 0x0041e20000100a00 */
[----:B------:R-:W2:Y:S03]  /*77870*/  LDL.64 R22, [R1+0xe8] ;  /* 0x0000e80001167983 */ /* 0x000ea60000100a00 */
[----:B0-----:R-:W3:Y:S04]  /*77880*/  LDL.64 R10, [R1+0x108] ;  /* 0x00010800010a7983 */ /* 0x001ee80000100a00 */
[----:B--2---:R0:W-:Y:S01]  /*77890*/  STL.64 [R1+0x5a08], R22 ;  /* 0x005a081601007387 */ /* 0x0041e20000100a00 */
[----:B------:R-:W2:Y:S02]  /*778a0*/  LDL.LU R20, [R1+0x7c0] ;  /* 0x0007c00001147983 */ /* 0x000ea40000300800 */
[----:B------:R-:W2:Y:S01]  /*778b0*/  LDL.LU R21, [R1+0x7c4] ;  /* 0x0007c40001157983 */ /* 0x000ea20000300800 */
[----:B0-----:R-:W4:Y:S01]  /*778c0*/  LDL.LU R22, [R1+0x7c8] ;  /* 0x0007c80001167983 */ /* 0x001f220000300800 */
[----:B------:R-:W4:Y:S03]  /*778d0*/  LDL.LU R23, [R1+0x7cc] ;  /* 0x0007cc0001177983 */ /* 0x000f260000300800 */
[----:B----4-:R-:W-:Y:S01]  /*778e0*/  STL.64 [R1+0x5a20], R22 ;  /* 0x005a201601007387 */ /* 0x010fe20000100a00 */
[----:B--2---:R0:W-:Y:S03]  /*778f0*/  STL.64 [R1+0x5a18], R20 ;  /* 0x005a181401007387 */ /* 0x0041e60000100a00 */
[----:B0-----:R-:W3:Y:S01]  /*77900*/  LDL.LU R20, [R1+0x7d0] ;  /* 0x0007d00001147983 */ /* 0x001ee20000300800 */
[----:B------:R-:W3:Y:S02]  /*77910*/  LDL.LU R21, [R1+0x7d4] ;  /* 0x0007d40001157983 */ /* 0x000ee40000300800 */
[----:B------:R-:W3:Y:S02]  /*77920*/  LDL.LU R22, [R1+0x7d8] ;  /* 0x0007d80001167983 */ /* 0x000ee40000300800 */
[----:B------:R-:W3:Y:S01]  /*77930*/  LDL.LU R23, [R1+0x7dc] ;  /* 0x0007dc0001177983 */ /* 0x000ee20000300800 */
[----:B------:R-:W2:Y:S04]  /*77940*/  LDL.64 R14, [R1+0x18] ;  /* 0x00001800010e7983 */ /* 0x000ea80000100a00 */
[----:B--2---:R-:W-:Y:S01]  /*77950*/  STL.64 [R1+0x59b0], R14 ;  /* 0x0059b00e01007387 */ /* 0x004fe20000100a00 */
[----:B------:R-:W2:Y:S02]  /*77960*/  LDL.LU R4, [R1+0x490] ;  /* 0x0004900001047983 */ /* 0x000ea40000300800 */
[----:B------:R-:W2:Y:S02]  /*77970*/  LDL.LU R5, [R1+0x494] ;  /* 0x0004940001057983 */ /* 0x000ea40000300800 */
[----:B------:R-:W2:Y:S01]  /*77980*/  LDL.LU R6, [R1+0x498] ;  /* 0x0004980001067983 */ /* 0x000ea20000300800 */
[----:B------:R-:W2:Y:S01]  /*77990*/  LDL.LU R7, [R1+0x49c] ;  /* 0x00049c0001077983 */ /* 0x000ea20000300800 */
[----:B------:R-:W-:Y:S02]  /*779a0*/  STL.64 [R1+0x5990], R18 ;  /* 0x0059901201007387 */ /* 0x000fe40000100a00 */
[----:B------:R0:W-:Y:S02]  /*779b0*/  STL.64 [R1+0x5988], R16 ;  /* 0x0059881001007387 */ /* 0x0001e40000100a00 */
[----:B0-----:R-:W4:Y:S01]  /*779c0*/  LDL.LU R16, [R1+0x280] ;  /* 0x0002800001107983 */ /* 0x001f220000300800 */
[----:B------:R-:W4:Y:S02]  /*779d0*/  LDL.LU R17, [R1+0x284] ;  /* 0x0002840001117983 */ /* 0x000f240000300800 */
[----:B------:R-:W2:Y:S02]  /*779e0*/  LDL.LU R18, [R1+0x288] ;  /* 0x0002880001127983 */ /* 0x000ea40000300800 */
[----:B------:R-:W2:Y:S01]  /*779f0*/  LDL.LU R19, [R1+0x28c] ;  /* 0x00028c0001137983 */ /* 0x000ea20000300800 */
[----:B---3--:R-:W-:Y:S01]  /*77a00*/  HMMA.16816.F32 R20, R24, R10, R20 ;  /* 0x0000000a1814723c */ /* 0x008fe20000001814 */
[----:B--2---:R-:W-:Y:S01]  /*77a10*/  STL.64 [R1+0x59a8], R18 ;  /* 0x0059a81201007387 */ /* 0x004fe20000100a00 */
[----:B----4-:R0:W-:Y:S03]  /*77a20*/  STL.64 [R1+0x59a0], R16 ;  /* 0x0059a01001007387 */ /* 0x0101e60000100a00 */
[----:B0-----:R-:W2:Y:S01]  /*77a30*/  LDL.LU R16, [R1+0x290] ;  /* 0x0002900001107983 */ /* 0x001ea20000300800 */
[----:B------:R-:W2:Y:S02]  /*77a40*/  LDL.LU R17, [R1+0x294] ;  /* 0x0002940001117983 */ /* 0x000ea40000300800 */
[----:B------:R-:W3:Y:S02]  /*77a50*/  LDL.LU R18, [R1+0x298] ;  /* 0x0002980001127983 */ /* 0x000ee40000300800 */
[----:B------:R-:W3:Y:S02]  /*77a60*/  LDL.LU R19, [R1+0x29c] ;  /* 0x00029c0001137983 */ /* 0x000ee40000300800 */
[----:B------:R-:W-:-:S02]  /*77a70*/  IMAD.MOV.U32 R14, RZ, RZ, R28 ;  /* 0x000000ffff0e7224 */ /* 0x000fc400078e001c */
[----:B------:R-:W-:Y:S02]  /*77a80*/  IMAD.MOV.U32 R3, RZ, RZ, R10 ;  /* 0x000000ffff037224 */ /* 0x000fe400078e000a */
[----:B------:R-:W-:Y:S01]  /*77a90*/  IMAD.MOV.U32 R28, RZ, RZ, R11 ;  /* 0x000000ffff1c7224 */ /* 0x000fe200078e000b */
        /* <DEDUP_REMOVED lines=8> */
[----:B0-----:R-:W3:Y:S01]  /*77b20*/  LDL.LU.64 R22, [R1+0x5a20] ;  /* 0x005a200001167983 */ /* 0x001ee20000300a00 */
[----:B------:R-:W3:Y:S02]  /*77b30*/  LDL.LU.64 R20, [R1+0x5a18] ;  /* 0x005a180001147983 */ /* 0x000ee40000300a00 */
[----:B------:R-:W3:Y:S02]  /*77b40*/  LDL.LU.64 R10, [R1+0x5a10] ;  /* 0x005a1000010a7983 */ /* 0x000ee40000300a00 */
[C---:B---3--:R-:W-:Y:S01]  /*77b50*/  HMMA.16816.F32 R8, R24.reuse, R10, R20 ;  /* 0x0000000a1808723c */ /* 0x048fe20000001814 */
[----:B------:R-:W3:Y:S11]  /*77b60*/  LDL.LU.64 R22, [R1+0x5a08] ;  /* 0x005a080001167983 */ /* 0x000ef60000300a00 */
[----:B------:R-:W-:Y:S11]  /*77b70*/  @!UPT UIADD3 URZ, URZ, URZ, URZ ;  /* 0x0000003f3f3ff290 */ /* 0x000ff6000fffe03f */
[----:B------:R-:W-:Y:S01]  /*77b80*/  STL.64 [R1+0x7c0], R8 ;  /* 0x0007c00801007387 */ /* 0x000fe20000100a00 */
[----:B------:R0:W-:Y:S03]  /*77b90*/  STL.64 [R1+0x7c8], R10 ;  /* 0x0007c80a01007387 */ /* 0x0001e60000100a00 */
[----:B0-----:R-:W4:Y:S01]  /*77ba0*/  LDL.LU.64 R10, [R1+0x5a00] ;  /* 0x005a0000010a7983 */ /* 0x001f220000300a00 */
[----:B------:R-:W4:Y:S02]  /*77bb0*/  LDL.LU.64 R8, [R1+0x59f8] ;  /* 0x0059f80001087983 */ /* 0x000f240000300a00 */
[----:B---3--:R-:W-:Y:S01]  /*77bc0*/  IMAD.MOV.U32 R0, RZ, RZ, R23 ;  /* 0x000000ffff007224 */ /* 0x008fe200078e0017 */
[C---:B----4-:R-:W-:Y:S11]  /*77bd0*/  HMMA.16816.F32 R8, R24.reuse, R22, R8 ;  /* 0x000000161808723c */ /* 0x050ff60000001808 */
[----:B------:R-:W-:Y:S11]  /*77be0*/  @!UPT UIADD3 URZ, URZ, URZ, URZ ;  /* 0x0000003f3f3ff290 */ /* 0x000ff6000fffe03f */
[----:B------:R-:W-:Y:S01]  /*77bf0*/  @!UPT UIADD3 URZ, URZ, URZ, URZ ;  /* 0x0000003f3f3ff290 */ /* 0x000fe2000fffe03f */
[----:B------:R0:W-:Y:S01]  /*77c00*/  STL.64 [R1+0x7b0], R8 ;  /* 0x0007b00801007387 */ /* 0x0001e20000100a00 */
[----:B------:R1:W-:Y:S02]  /*77c10*/  STL.64 [R1+0x7b8], R10 ;  /* 0x0007b80a01007387 */ /* 0x0003e40000100a00 */
[----:B0-----:R-:W-:Y:S01]  /*77c20*/  IMAD.MOV.U32 R9, RZ, RZ, R22 ;  /* 0x000000ffff097224 */ /* 0x001fe200078e0016 */
[----:B-1----:R-:W3:Y:S01]  /*77c30*/  LDL.LU.64 R10, [R1+0x59f0] ;  /* 0x0059f000010a7983 */ /* 0x002ee20000300a00 */
[----:B------:R-:W4:Y:S02]  /*77c40*/  LDL.LU R8, [R1+0x59e8] ;  /* 0x0059e80001087983 */ /* 0x000f240000300800 */
[----:B------:R-:W2:Y:S02]  /*77c50*/  LDL.LU.64 R22, [R1+0x59e0] ;  /* 0x0059e00001167983 */ /* 0x000ea40000300a00 */
[----:B--2---:R-:W-:Y:S01]  /*77c60*/  HMMA.16816.F32 R24, R24, R22, R4 ;  /* 0x000000161818723c */ /* 0x004fe20000001804 */
[----:B---3--:R-:W-:Y:S01]  /*77c70*/  STL.64 [R1+0x5960], R10 ;  /* 0x0059600a01007387 */ /* 0x008fe20000100a00 */
[----:B----4-:R0:W-:Y:S05]  /*77c80*/  STL.64 [R1+0x5958], R8 ;  /* 0x0059580801007387 */ /* 0x0101ea0000100a00 */
[----:B------:R-:W-:-:S02]  /*77c90*/  IMAD.MOV.U32 R7, RZ, RZ, R22 ;  /* 0x000000ffff077224 */ /* 0x000fc400078e0016 */
[----:B------:R-:W-:Y:S01]  /*77ca0*/  IMAD.MOV.U32 R6, RZ, RZ, R23 ;  /* 0x000000ffff067224 */ /* 0x000fe200078e0017 */
[----:B0-----:R-:W2:Y:S01]  /*77cb0*/  LDL.LU R8, [R1+0x260] ;  /* 0x0002600001087983 */ /* 0x001ea20000300800 */
[----:B------:R-:W2:Y:S02]  /*77cc0*/  LDL.LU R9, [R1+0x264] ;  /* 0x0002640001097983 */ /* 0x000ea40000300800 */
[----:B------:R-:W2:Y:S02]  /*77cd0*/  LDL.LU R10, [R1+0x268] ;  /* 0x00026800010a7983 */ /* 0x000ea40000300800 */
[----:B------:R-:W2:Y:S01]  /*77ce0*/  LDL.LU R11, [R1+0x26c] ;  /* 0x00026c00010b7983 */ /* 0x000ea20000300800 */
[----:B------:R-:W3:Y:S07]  /*77cf0*/  LDL.LU.64 R4, [R1+0x59d8] ;  /* 0x0059d80001047983 */ /* 0x000eee0000300a00 */
[----:B------:R-:W-:Y:S01]  /*77d00*/  STL.64 [R1+0x490], R24 ;  /* 0x0004901801007387 */ /* 0x000fe20000100a00 */
[----:B------:R-:W-:Y:S02]  /*77d10*/  STL.64 [R1+0x498], R26 ;  /* 0x0004981a01007387 */ /* 0x000fe40000100a00 */
[----:B------:R-:W4:Y:S02]  /*77d20*/  LDL.LU.64 R22, [R1+0x59d0] ;  /* 0x0059d00001167983 */ /* 0x000f240000300a00 */
[----:B------:R-:W4:Y:S02]  /*77d30*/  LDL.LU.64 R20, [R1+0x59c8] ;  /* 0x0059c80001147983 */ /* 0x000f240000300a00 */
[----:B------:R-:W-:Y:S01]  /*77d40*/  IMAD.MOV.U32 R15, RZ, RZ, R2 ;  /* 0x000000ffff0f7224 */ /* 0x000fe200078e0002 */
[----:B------:R-:W-:Y:S06]  /*77d50*/  STL.64 [R1+0x5950], R6 ;  /* 0x0059500601007387 */ /* 0x000fec0000100a00 */
[----:B----4-:R-:W-:Y:S01]  /*77d60*/  HMMA.16816.F32 R12, R20, R14, R16 ;  /* 0x0000000e140c723c */ /* 0x010fe20000001810 */
[----:B---3--:R0:W-:Y:S04]  /*77d70*/  STL.64 [R1+0x5948], R4 ;  /* 0x0059480401007387 */ /* 0x0081e80000100a00 */
[----:B0-----:R-:W3:Y:S01]  /*77d80*/  LDL.LU R4, [R1+0x250] ;  /* 0x0002500001047983 */ /* 0x001ee20000300800 */
[----:B------:R-:W3:Y:S02]  /*77d90*/  LDL.LU R5, [R1+0x254] ;  /* 0x0002540001057983 */ /* 0x000ee40000300800 */
[----:B------:R-:W3:Y:S02]  /*77da0*/  LDL.LU R6, [R1+0x258] ;  /* 0x0002580001067983 */ /* 0x000ee40000300800 */
[----:B------:R-:W4:Y:S01]  /*77db0*/  LDL R27, [R1+0x22c0] ;  /* 0x0022c000011b7983 */ /* 0x000f220000100800 */
[----:B------:R-:W2:Y:S01]  /*77dc0*/  LDL.LU.64 R18, [R1+0x59c0] ;  /* 0x0059c00001127983 */ /* 0x000ea20000300a00 */
[----:B------:R-:W2:Y:S11]  /*77dd0*/  LDL.LU.64 R16, [R1+0x59b8] ;  /* 0x0059b80001107983 */ /* 0x000eb60000300a00 */
[----:B------:R-:W-:Y:S01]  /*77de0*/  STL.64 [R1+0x2a0], R12 ;  /* 0x0002a00c01007387 */ /* 0x000fe20000100a00 */
[----:B------:R0:W-:Y:S03]  /*77df0*/  STL.64 [R1+0x2a8], R14 ;  /* 0x0002a80e01007387 */ /* 0x0001e60000100a00 */
[----:B0-----:R-:W2:Y:S01]  /*77e00*/  LDL.LU.64 R14, [R1+0x59b0] ;  /* 0x0059b000010e7983 */ /* 0x001ea20000300a00 */
[----:B------:R-:W-:-:S03]  /*77e10*/  IMAD.MOV.U32 R7, RZ, RZ, R29 ;  /* 0x000000ffff077224 */ /* 0x000fc600078e001d */
[----:B----4-:R-:W0:Y:S01]  /*77e20*/  LDSM.16.MT88.4 R24, [R27+0x23080] ;  /* 0x023080001b18783b */ /* 0x010e220000004200 */
[C---:B--2---:R-:W-:Y:S01]  /*77e30*/  HMMA.16816.F32 R16, R20.reuse, R14, R16 ;  /* 0x0000000e1410723c */ /* 0x044fe20000001810 */
[----:B------:R-:W-:Y:S11]  /*77e40*/  IMAD.MOV.U32 R2, RZ, RZ, R15 ;  /* 0x000000ffff027224 */ /* 0x000ff600078e000f */
[----:B------:R-:W-:Y:S11]  /*77e50*/  @!UPT UIADD3 URZ, URZ, URZ, URZ ;  /* 0x0000003f3f3ff290 */ /* 0x000ff6000fffe03f */
[----:B------:R-:W-:Y:S01]  /*77e60*/  STL.64 [R1+0x290], R16 ;  /* 0x0002901001007387 */ /* 0x000fe20000100a00 */
[----:B------:R1:W-:Y:S03]  /*77e70*/  STL.64 [R1+0x298], R18 ;  /* 0x0002981201007387 */ /* 0x0003e60000100a00 */
[----:B-1----:R-:W2:Y:S01]  /*77e80*/  LDL.LU.64 R18, [R1+0x59a8] ;  /* 0x0059a80001127983 */ /* 0x002ea20000300a00 */
[----:B------:R-:W2:Y:S02]  /*77e90*/  LDL.LU.64 R16, [R1+0x59a0] ;  /* 0x0059a00001107983 */ /* 0x000ea40000300a00 */
[----:B------:R-:W2:Y:S02]  /*77ea0*/  LDL.LU.64 R14, [R1+0x5998] ;  /* 0x00599800010e7983 */ /* 0x000ea40000300a00 */
[C---:B--2---:R-:W-:Y:S01]  /*77eb0*/  HMMA.16816.F32 R12, R20.reuse, R14, R16 ;  /* 0x0000000e140c723c */ /* 0x044fe20000001810 */
[----:B------:R-:W2:Y:S01]  /*77ec0*/  LDL.LU.64 R18, [R1+0x5990] ;  /* 0x0059900001127983 */ /* 0x000ea20000300a00 */
[----:B------:R-:W4:Y:S11]  /*77ed0*/  LDL.LU.64 R16, [R1+0x5988] ;  /* 0x0059880001107983 */ /* 0x000f360000300a00 */
[----:B------:R-:W-:Y:S10]  /*77ee0*/  @!UPT UIADD3 URZ, URZ, URZ, URZ ;  /* 0x0000003f3f3ff290 */ /* 0x000ff4000fffe03f */
[----:B------:R-:W-:Y:S01]  /*77ef0*/  STL.64 [R1+0x280], R12 ;  /* 0x0002800c01007387 */ /* 0x000fe20000100a00 */
[----:B------:R1:W-:Y:S03]  /*77f00*/  STL.64 [R1+0x288], R14 ;  /* 0x0002880e01007387 */ /* 0x0003e60000100a00 */
[----:B-1----:R-:W2:Y:S01]  /*77f10*/  LDL.LU.64 R14, [R1+0x5980] ;  /* 0x00598000010e7983 */ /* 0x002ea20000300a00 */
        /* <DEDUP_REMOVED lines=8> */
[----:B------:R-:W-:Y:S01]  /*77fa0*/  STL.64 [R1+0x5840], R18 ;  /* 0x0058401201007387 */ /* 0x000fe20000100a00 */
[C---:B--2---:R-:W-:Y:S11]  /*77fb0*/  HMMA.16816.F32 R8, R20.reuse, R14, R8 ;  /* 0x0000000e1408723c */ /* 0x044ff60000001808 */
[----:B------:R-:W-:Y:S11]  /*77fc0*/  @!UPT UIADD3 URZ, URZ, URZ, URZ ;  /* 0x0000003f3f3ff290 */ /* 0x000ff6000fffe03f */
[----:B------:R-:W-:Y:S01]  /*77fd0*/  @!UPT UIADD3 URZ, URZ, URZ, URZ ;  /* 0x0000003f3f3ff290 */ /* 0x000fe2000fffe03f */
[----:B------:R-:W-:Y:S01]  /*77fe0*/  STL.64 [R1+0x260], R8 ;  /* 0x0002600801007387 */ /* 0x000fe20000100a00 */
[----:B------:R1:W-:Y:S03]  /*77ff0*/  STL.64 [R1+0x268], R10 ;  /* 0x0002680a01007387 */ /* 0x0003e60000100a00 */
[----:B-1----:R-:W3:Y:S01]  /*78000*/  LDL.LU.64 R10, [R1+0x5960] ;  /* 0x00596000010a7983 */ /* 0x002ee20000300a00 */
[----:B------:R-:W2:Y:S02]  /*78010*/  LDL.LU.64 R8, [R1+0x5958] ;  /* 0x0059580001087983 */ /* 0x000ea40000300a00 */
[----:B------:R-:W-:Y:S01]  /*78020*/  STL.64 [R1+0x5848], R14 ;  /* 0x0058480e01007387 */ /* 0x000fe20000100a00 */
[----:B---3--:R-:W-:Y:S11]  /*78030*/  HMMA.16816.F32 R4, R20, R10, R4 ;  /* 0x0000000a1404723c */ /* 0x008ff60000001804 */
[----:B------:R-:W-:Y:S11]  /*78040*/  @!UPT UIADD3 URZ, URZ, URZ, URZ ;  /* 0x0000003f3f3ff290 */ /* 0x000ff6000fffe03f */
[----:B------:R-:W-:Y:S01]  /*78050*/  @!UPT UIADD3 URZ, URZ, URZ, URZ ;  /* 0x0000003f3f3ff290 */ /* 0x000fe2000fffe03f */
[----:B------:R-:W-:Y:S01]  /*78060*/  STL.64 [R1+0x250], R4 ;  /* 0x0002500401007387 */ /* 0x000fe20000100a00 */
[----:B------:R1:W-:Y:S02]  /*78070*/  STL [R1+0x258], R6 ;  /* 0x0002580601007387 */ /* 0x0003e40000100800 */
[----:B------:R-:W-:Y:S02]  /*78080*/  IMAD.MOV.U32 R29, RZ, RZ, R7 ;  /* 0x000000ffff1d7224 */ /* 0x000fe400078e0007 */
[----:B-1----:R-:W3:Y:S01]  /*78090*/  LDL.LU.64 R6, [R1+0x5950] ;  /* 0x0059500001067983 */ /* 0x002ee20000300a00 */
[----:B------:R-:W2:Y:S02]  /*780a0*/  LDL.LU.64 R4, [R1+0x5948] ;  /* 0x0059480001047983 */ /* 0x000ea40000300a00 */
[----:B------:R-:W-:Y:S02]  /*780b0*/  STL.64 [R1+0x5898], R10 ;  /* 0x0058980a01007387 */ /* 0x000fe40000100a00 */
[----:B------:R-:W-:Y:S01]  /*780c0*/  STL [R1+0x5120], R29 ;  /* 0x0051201d01007387 */ /* 0x000fe20000100800 */
[----:B0-----:R3:W-:Y:S01]  /*780d0*/  STL.64 [R1+0x5790], R26 ;  /* 0x0057901a01007387 */ /* 0x0017e20000100a00 */
[----:B------:R-:W-:Y:S02]  /*780e0*/  STL.64 [R1+0x5788], R24 ;  /* 0x0057881801007387 */ /* 0x000fe40000100a00 */
[----:B---3--:R-:W-:-:S02]  /*780f0*/  IMAD.MOV.U32 R26, RZ, RZ, R7 ;  /* 0x000000ffff1a7224 */ /* 0x008fc400078e0007 */
[----:B------:R-:W-:-:S05]  /*78100*/  IMAD.MOV.U32 R27, RZ, RZ, R6 ;  /* 0x000000ffff1b7224 */ /* 0x000fca00078e0006 */
[----:B------:R2:W-:Y:S02]  /*78110*/  STL.64 [R1+0x58a0], R26 ;  /* 0x0058a01a01007387 */ /* 0x0005e40000100a00 */
[----:B--2---:R-:W-:Y:S02]  /*78120*/  IMAD.MOV.U32 R27, RZ, RZ, R4 ;  /* 0x000000ffff1b7224 */ /* 0x004fe400078e0004 */
[----:B------:R-:W-:Y:S01]  /*78130*/  IMAD.MOV.U32 R26, RZ, RZ, R5 ;  /* 0x000000ffff1a7224 */ /* 0x000fe200078e0005 */
[----:B------:R-:W2:Y:S01]  /*78140*/  LDL.LU R4, [R1+0x240] ;  /* 0x0002400001047983 */ /* 0x000ea20000300800 */
[----:B------:R-:W2:Y:S02]  /*78150*/  LDL.LU R5, [R1+0x244] ;  /* 0x0002440001057983 */ /* 0x000ea40000300800 */
[----:B------:R-:W3:Y:S02]  /*78160*/  LDL.LU R6, [R1+0x248] ;  /* 0x0002480001067983 */ /* 0x000ee40000300800 */
[----:B------:R-:W3:Y:S02]  /*78170*/  LDL.LU R7, [R1+0x24c] ;  /* 0x00024c0001077983 */ /* 0x000ee40000300800 */
[----:B---3--:R0:W-:Y:S01]  /*78180*/  STL.64 [R1+0x5888], R6 ;  /* 0x0058880601007387 */ /* 0x0081e20000100a00 */
[----:B--2---:R1:W-:Y:S02]  /*78190*/  STL.64 [R1+0x5880], R4 ;  /* 0x0058800401007387 */ /* 0x0043e40000100a00 */
[----:B0-----:R-:W-:-:S02]  /*781a0*/  IMAD.MOV.U32 R6, RZ, RZ, R9 ;  /* 0x000000ffff067224 */ /* 0x001fc400078e0009 */
[----:B------:R-:W-:Y:S01]  /*781b0*/  IMAD.MOV.U32 R7, RZ, RZ, R0 ;  /* 0x000000ffff077224 */ /* 0x000fe200078e0000 */
[----:B------:R-:W2:Y:S01]  /*781c0*/  LDL.LU R9, [R1+0x5940] ;  /* 0x0059400001097983 */ /* 0x000ea20000300800 */
[----:B------:R-:W3:Y:S03]  /*781d0*/  LDL.LU R0, [R1+0x593c] ;  /* 0x00593c0001007983 */ /* 0x000ee60000300800 */
[----:B------:R0:W-:Y:S01]  /*781e0*/  STL.64 [R1+0x58a8], R6 ;  /* 0x0058a80601007387 */ /* 0x0001e20000100a00 */
[----:B-1----:R-:W2:Y:S02]  /*781f0*/  LDL.LU R4, [R1+0x690] ;  /* 0x0006900001047983 */ /* 0x002ea40000300800 */
[----:B------:R-:W2:Y:S01]  /*78200*/  LDL.LU R5, [R1+0x694] ;  /* 0x0006940001057983 */ /* 0x000ea20000300800 */
[----:B0-----:R-:W2:Y:S01]  /*78210*/  LDL.LU R6, [R1+0x698] ;  /* 0x0006980001067983 */ /* 0x001ea20000300800 */
[----:B------:R-:W2:Y:S02]  /*78220*/  LDL.LU R7, [R1+0x69c] ;  /* 0x00069c0001077983 */ /* 0x000ea40000300800 */
[----:B------:R-:W3:Y:S01]  /*78230*/  LDL.LU R24, [R1+0x620] ;  /* 0x0006200001187983 */ /* 0x000ee20000300800 */
[----:B--2---:R-:W-:Y:S11]  /*78240*/  HMMA.16816.F32 R4, R20, R26, R4 ;  /* 0x0000001a1404723c */ /* 0x004ff60000001804 */
[----:B------:R-:W-:Y:S11]  /*78250*/  @!UPT UIADD3 URZ, URZ, URZ, URZ ;  /* 0x0000003f3f3ff290 */ /* 0x000ff6000fffe03f */
[----:B------:R-:W-:Y:S01]  /*78260*/  @!UPT UIADD3 URZ, URZ, URZ, URZ ;  /* 0x0000003f3f3ff290 */ /* 0x000fe2000fffe03f */
[----:B------:R-:W-:Y:S01]  /*78270*/  STL.64 [R1+0x690], R4 ;  /* 0x0006900401007387 */ /* 0x000fe20000100a00 */
[----:B------:R0:W-:Y:S02]  /*78280*/  STL.64 [R1+0x698], R6 ;  /* 0x0006980601007387 */ /* 0x0001e40000100a00 */
[----:B------:R-:W3:Y:S02]  /*78290*/  LDL.LU R25, [R1+0x624] ;  /* 0x0006240001197983 */ /* 0x000ee40000300800 */
[----:B------:R-:W2:Y:S01]  /*782a0*/  LDL.LU R26, [R1+0x628] ;  /* 0x00062800011a7983 */ /* 0x000ea20000300800 */
[----:B------:R-:W2:Y:S01]  /*782b0*/  LDL.LU R27, [R1+0x62c] ;  /* 0x00062c00011b7983 */ /* 0x000ea20000300800 */
[----:B0-----:R-:W-:Y:S02]  /*782c0*/  IMAD.MOV.U32 R6, RZ, RZ, R3 ;  /* 0x000000ffff067224 */ /* 0x001fe400078e0003 */
[----:B------:R-:W-:Y:S01]  /*782d0*/  IMAD.MOV.U32 R7, RZ, RZ, R28 ;  /* 0x000000ffff077224 */ /* 0x000fe200078e001c */
[----:B--2---:R-:W-:Y:S01]  /*782e0*/  STL.64 [R1+0x58b8], R26 ;  /* 0x0058b81a01007387 */ /* 0x004fe20000100a00 */
[----:B---3--:R-:W-:Y:S02]  /*782f0*/  STL.64 [R1+0x58b0], R24 ;  /* 0x0058b01801007387 */ /* 0x008fe40000100a00 */
[----:B------:R-:W2:Y:S02]  /*78300*/  LDL.LU R3, [R1+0x5938] ;  /* 0x0059380001037983 */ /* 0x000ea40000300800 */
[----:B------:R4:W-:Y:S02]  /*78310*/  STL.64 [R1+0x58c0], R6 ;  /* 0x0058c00601007387 */ /* 0x0009e40000100a00 */
[----:B----4-:R-:W-:-:S02]  /*78320*/  IMAD.MOV.U32 R6, RZ, RZ, R17 ;  /* 0x000000ffff067224 */ /* 0x010fc400078e0011 */
[----:B------:R-:W-:-:S05]  /*78330*/  IMAD.MOV.U32 R7, RZ, RZ, R16 ;  /* 0x000000ffff077224 */ /* 0x000fca00078e0010 */
[----:B------:R0:W-:Y:S01]  /*78340*/  STL.64 [R1+0x58d8], R6 ;  /* 0x0058d80601007387 */ /* 0x0001e20000100a00 */
[----:B------:R-:W3:Y:S02]  /*78350*/  LDL.LU R24, [R1+0x630] ;  /* 0x0006300001187983 */ /* 0x000ee40000300800 */
[----:B------:R-:W3:Y:S02]  /*78360*/  LDL.LU R25, [R1+0x634] ;  /* 0x0006340001197983 */ /* 0x000ee40000300800 */
[----:B------:R-:W4:Y:S01]  /*78370*/  LDL.LU R26, [R1+0x638] ;  /* 0x00063800011a7983 */ /* 0x000f220000300800 */
[----:B------:R-:W4:Y:S01]  /*78380*/  LDL.LU R27, [R1+0x63c] ;  /* 0x00063c00011b7983 */ /* 0x000f220000300800 */
[----:B0-----:R-:W-:Y:S02]  /*78390*/  IMAD.MOV.U32 R6, RZ, RZ, R13 ;  /* 0x000000ffff067224 */ /* 0x001fe400078e000d */
[----:B------:R-:W-:-:S05]  /*783a0*/  IMAD.MOV.U32 R7, RZ, RZ, R12 ;  /* 0x000000ffff077224 */ /* 0x000fca00078e000c */
[----:B------:R-:W-:Y:S04]  /*783b0*/  STL.64 [R1+0x58f0], R6 ;  /* 0x0058f00601007387 */ /* 0x000fe80000100a00 */
[----:B----4-:R-:W-:Y:S01]  /*783c0*/  STL.64 [R1+0x58d0], R26 ;  /* 0x0058d01a01007387 */ /* 0x010fe20000100a00 */
[----:B---3--:R0:W-:Y:S03]  /*783d0*/  STL.64 [R1+0x58c8], R24 ;  /* 0x0058c81801007387 */ /* 0x0081e60000100a00 */
[----:B0-----:R-:W3:Y:S01]  /*783e0*/  LDL.LU R24, [R1+0x640] ;  /* 0x0006400001187983 */ /* 0x001ee20000300800 */
[----:B------:R-:W3:Y:S02]  /*783f0*/  LDL.LU R25, [R1+0x644] ;  /* 0x0006440001197983 */ /* 0x000ee40000300800 */
[----:B------:R-:W4:Y:S02]  /*78400*/  LDL.LU R26, [R1+0x648] ;  /* 0x00064800011a7983 */ /* 0x000f240000300800 */
[----:B------:R-:W4:Y:S01]  /*78410*/  LDL.LU R27, [R1+0x64c] ;  /* 0x00064c00011b7983 */ /* 0x000f220000300800 */
[----:B------:R-:W2:Y:S04]  /*78420*/  LDL.64 R6, [R1+0x138] ;  /* 0x0001380001067983 */ /* 0x000ea80000100a00 */
[----:B--2---:R-:W-:Y:S01]  /*78430*/  STL.64 [R1+0x5908], R6 ;  /* 0x0059080601007387 */ /* 0x004fe20000100a00 */
[----:B----4-:R-:W-:Y:S02]  /*78440*/  STL.64 [R1+0x58e8], R26 ;  /* 0x0058e81a01007387 */ /* 0x010fe40000100a00 */
[----:B---3--:R0:W-:Y:S02]  /*78450*/  STL.64 [R1+0x58e0], R24 ;  /* 0x0058e01801007387 */ /* 0x0081e40000100a00 */
[----:B0-----:R-:W2:Y:S01]  /*78460*/  LDL.LU R24, [R1+0x650] ;  /* 0x0006500001187983 */ /* 0x001ea20000300800 */
[----:B------:R-:W2:Y:S02]  /*78470*/  LDL.LU R25, [R1+0x654] ;  /* 0x0006540001197983 */ /* 0x000ea40000300800 */
[----:B------:R-:W3:Y:S02]  /*78480*/  LDL.LU R26, [R1+0x658] ;  /* 0x00065800011a7983 */ /* 0x000ee40000300800 */
[----:B------:R-:W3:Y:S02]  /*78490*/  LDL.LU R27, [R1+0x65c] ;  /* 0x00065c00011b7983 */ /* 0x000ee40000300800 */
[----:B------:R-:W-:-:S02]  /*784a0*/  IMAD.MOV.U32 R6, RZ, RZ, R9 ;  /* 0x000000ffff067224 */ /* 0x000fc400078e0009 */
[----:B------:R-:W-:-:S05]  /*784b0*/  IMAD.MOV.U32 R7, RZ, RZ, R8 ;  /* 0x000000ffff077224 */ /* 0x000fca00078e0008 */
[----:B------:R-:W-:Y:S04]  /*784c0*/  STL.64 [R1+0x5920], R6 ;  /* 0x0059200601007387 */ /* 0x000fe80000100a00 */
        /* <DEDUP_REMOVED lines=18> */
[----:B------:R-:W3:Y:S01]  /*785f0*/  LDL.64 R10, [R1+0xf8] ;  /* 0x0000f800010a7983 */ /* 0x000ee20000100a00 */
[----:B------:R-:W4:Y:S02]  /*78600*/  LDL.LU R12, [R1+0x470] ;  /* 0x00047000010c7983 */ /* 0x000f240000300800 */
[----:B------:R-:W4:Y:S02]  /*78610*/  LDL.LU R13, [R1+0x474] ;  /* 0x00047400010d7983 */ /* 0x000f240000300800 */
[----:B------:R-:W2:Y:S01]  /*78620*/  LDL.LU R14, [R1+0x478] ;  /* 0x00047800010e7983 */ /* 0x000ea20000300800 */
[----:B------:R-:W2:Y:S04]  /*78630*/  LDL.LU R15, [R1+0x47c] ;  /* 0x00047c00010f7983 */ /* 0x000ea80000300800 */
[----:B--2---:R0:W-:Y:S01]  /*78640*/  STL.64 [R1+0x5858], R14 ;  /* 0x0058580e01007387 */ /* 0x0041e20000100a00 */
[----:B----4-:R1:W-:Y:S03]  /*78650*/  STL.64 [R1+0x5850], R12 ;  /* 0x0058500c01007387 */ /* 0x0103e60000100a00 */
[----:B0-----:R-:W2:Y:S01]  /*78660*/  LDL.64 R14, [R1+0x28] ;  /* 0x00002800010e7983 */ /* 0x001ea20000100a00 */
[----:B------:R-:W-:-:S02]  /*78670*/  IMAD.MOV.U32 R6, RZ, RZ, R3 ;  /* 0x000000ffff067224 */ /* 0x000fc400078e0003 */
[----:B------:R-:W-:Y:S01]  /*78680*/  IMAD.MOV.U32 R7, RZ, RZ, R0 ;  /* 0x000000ffff077224 */ /* 0x000fe200078e0000 */
[----:B--2---:R0:W-:Y:S01]  /*78690*/  STL.64 [R1+0x5890], R14 ;  /* 0x0058900e01007387 */ /* 0x0041e20000100a00 */
[----:B-1----:R-:W2:Y:S02]  /*786a0*/  LDL.LU R12, [R1+0x610] ;  /* 0x00061000010c7983 */ /* 0x002ea40000300800 */
[----:B------:R-:W2:Y:S01]  /*786b0*/  LDL.LU R13, [R1+0x614] ;  /* 0x00061400010d7983 */ /* 0x000ea20000300800 */
[----:B0-----:R-:W2:Y:S01]  /*786c0*/  LDL.LU R14, [R1+0x618] ;  /* 0x00061800010e7983 */ /* 0x001ea20000300800 */
[----:B------:R-:W2:Y:S02]  /*786d0*/  LDL.LU R15, [R1+0x61c] ;  /* 0x00061c00010f7983 */ /* 0x000ea40000300800 */
[----:B------:R-:W4:Y:S02]  /*786e0*/  LDL.LU R16, [R1+0x460] ;  /* 0x0004600001107983 */ /* 0x000f240000300800 */
[----:B------:R-:W4:Y:S01]  /*786f0*/  LDL.LU R17, [R1+0x464] ;  /* 0x0004640001117983 */ /* 0x000f220000300800 */
[----:B------:R-:W2:Y:S01]  /*78700*/  LDL.LU R18, [R1+0x468] ;  /* 0x0004680001127983 */ /* 0x000ea20000300800 */
[----:B------:R-:W2:Y:S01]  /*78710*/  LDL.LU R19, [R1+0x46c] ;  /* 0x00046c0001137983 */ /* 0x000ea20000300800 */
[C---:B------:R-:W-:Y:S02]  /*78720*/  HMMA.16816.F32 R4, R20.reuse, R6, R24 ;  /* 0x000000061404723c */ /* 0x040fe40000001818 */
[----:B--2---:R-:W-:Y:S01]  /*78730*/  STL.64 [R1+0x5868], R18 ;  /* 0x0058681201007387 */ /* 0x004fe20000100a00 */
[----:B----4-:R0:W-:Y:S03]  /*78740*/  STL.64 [R1+0x5860], R16 ;  /* 0x0058601001007387 */ /* 0x0101e60000100a00 */
[----:B0-----:R-:W2:Y:S01]  /*78750*/  LDL.LU R16, [R1+0x480] ;  /* 0x0004800001107983 */ /* 0x001ea20000300800 */
[----:B------:R-:W2:Y:S02]  /*78760*/  LDL.LU R17, [R1+0x484] ;  /* 0x0004840001117983 */ /* 0x000ea40000300800 */
[----:B------:R-:W2:Y:S02]  /*78770*/  LDL.LU R18, [R1+0x488] ;  /* 0x0004880001127983 */ /* 0x000ea40000300800 */
[----:B------:R-:W2:Y:S01]  /*78780*/  LDL.LU R19, [R1+0x48c] ;  /* 0x00048c0001137983 */ /* 0x000ea20000300800 */
[----:B------:R-:W4:Y:S01]  /*78790*/  LDL.LU.64 R26, [R1+0x5930] ;  /* 0x00593000011a7983 */ /* 0x000f220000300a00 */
[----:B------:R-:W4:Y:S10]  /*787a0*/  LDL.LU.64 R24, [R1+0x5928] ;  /* 0x0059280001187983 */ /* 0x000f340000300a00 */
[----:B------:R-:W-:Y:S02]  /*787b0*/  STL.64 [R1+0x680], R4 ;  /* 0x0006800401007387 */ /* 0x000fe40000100a00 */
[----:B------:R0:W-:Y:S02]  /*787c0*/  STL.64 [R1+0x688], R6 ;  /* 0x0006880601007387 */ /* 0x0001e40000100a00 */
        /* <DEDUP_REMOVED lines=37> */
[----:B0-----:R-:W2:Y:S01]  /*78a20*/  LDL.LU.64 R6, [R1+0x58a8] ;  /* 0x0058a80001067983 */ /* 0x001ea20000300a00 */
[----:B---3--:R-:W-:Y:S01]  /*78a30*/  IMAD.MOV.U32 R9, RZ, RZ, R11 ;  /* 0x000000ffff097224 */ /* 0x008fe200078e000b */
[C---:B----4-:R-:W-:Y:S08]  /*78a40*/  HMMA.16816.F32 R24, R20.reuse, R10, R24 ;  /* 0x0000000a1418723c */ /* 0x050ff00000001818 */
[C---:B--2---:R-:W-:Y:S11]  /*78a50*/  HMMA.16816.F32 R4, R20.reuse, R6, R12 ;  /* 0x000000061404723c */ /* 0x044ff6000000180c */
[----:B------:R-:W-:Y:S04]  /*78a60*/  @!UPT UIADD3 URZ, URZ, URZ, URZ ;  /* 0x0000003f3f3ff290 */ /* 0x000fe8000fffe03f */
[----:B------:R0:W-:Y:S01]  /*78a70*/  STL.64 [R1+0x620], R24 ;  /* 0x0006201801007387 */ /* 0x0001e20000100a00 */
[----:B------:R1:W-:Y:S02]  /*78a80*/  STL.64 [R1+0x628], R26 ;  /* 0x0006281a01007387 */ /* 0x0003e40000100a00 */
[----:B0-----:R-:W-:Y:S01]  /*78a90*/  IMAD.MOV.U32 R24, RZ, RZ, R10 ;  /* 0x000000ffff187224 */ /* 0x001fe200078e000a */
[----:B-1----:R-:W2:Y:S01]  /*78aa0*/  LDL.LU.64 R26, [R1+0x58a0] ;  /* 0x0058a000011a7983 */ /* 0x002ea20000300a00 */
[----:B------:R-:W3:Y:S02]  /*78ab0*/  LDL.LU.64 R10, [R1+0x5898] ;  /* 0x00589800010a7983 */ /* 0x000ee40000300a00 */
[----:B------:R-:W4:Y:S01]  /*78ac0*/  LDL.LU.64 R14, [R1+0x5890] ;  /* 0x00589000010e7983 */ /* 0x000f220000300a00 */
[----:B------:R-:W-:Y:S01]  /*78ad0*/  STL.64 [R1+0x610], R4 ;  /* 0x0006100401007387 */ /* 0x000fe20000100a00 */
[----:B------:R0:W-:Y:S03]  /*78ae0*/  STL.64 [R1+0x618], R6 ;  /* 0x0006180601007387 */ /* 0x0001e60000100a00 */
[----:B0-----:R-:W2:Y:S01]  /*78af0*/  LDL.LU.64 R6, [R1+0x5888] ;  /* 0x0058880001067983 */ /* 0x001ea20000300a00 */
[----:B------:R-:W2:Y:S02]  /*78b00*/  LDL.LU.64 R4, [R1+0x5880] ;  /* 0x0058800001047983 */ /* 0x000ea40000300a00 */
[----:B--2---:R-:W-:Y:S01]  /*78b10*/  HMMA.16816.F32 R20, R20, R26, R4 ;  /* 0x0000001a1414723c */ /* 0x004fe20000001804 */
[----:B------:R-:W2:Y:S01]  /*78b20*/  LDL.LU.64 R6, [R1+0x5878] ;  /* 0x0058780001067983 */ /* 0x000ea20000300a00 */
[----:B------:R-:W2:Y:S02]  /*78b30*/  LDL.LU.64 R4, [R1+0x5870] ;  /* 0x0058700001047983 */ /* 0x000ea40000300a00 */
[----:B----4-:R-:W-:-:S02]  /*78b40*/  IMAD.MOV.U32 R8, RZ, RZ, R14 ;  /* 0x000000ffff087224 */ /* 0x010fc400078e000e */
[----:B------:R-:W-:Y:S11]  /*78b50*/  IMAD.MOV.U32 R3, RZ, RZ, R15 ;  /* 0x000000ffff037224 */ /* 0x000ff600078e000f */
[----:B------:R-:W-:Y:S06]  /*78b60*/  @!UPT UIADD3 URZ, URZ, URZ, URZ ;  /* 0x0000003f3f3ff290 */ /* 0x000fec000fffe03f */
[----:B------:R0:W-:Y:S01]  /*78b70*/  STL.64 [R1+0x240], R20 ;  /* 0x0002401401007387 */ /* 0x0001e20000100a00 */
[----:B------:R1:W-:Y:S03]  /*78b80*/  STL.64 [R1+0x248], R22 ;  /* 0x0002481601007387 */ /* 0x0003e60000100a00 */
[----:B0-----:R-:W4:Y:S01]  /*78b90*/  LDL.LU R20, [R1+0x450] ;  /* 0x0004500001147983 */ /* 0x001f220000300800 */
[----:B------:R-:W4:Y:S02]  /*78ba0*/  LDL.LU R21, [R1+0x454] ;  /* 0x0004540001157983 */ /* 0x000f240000300800 */
[----:B-1----:R-:W4:Y:S02]  /*78bb0*/  LDL.LU R22, [R1+0x458] ;  /* 0x0004580001167983 */ /* 0x002f240000300800 */
[----:B------:R-:W4:Y:S01]  /*78bc0*/  LDL.LU R23, [R1+0x45c] ;  /* 0x00045c0001177983 */ /* 0x000f220000300800 */
[----:B------:R0:W-:Y:S01]  /*78bd0*/  STL.64 [R1+0x57a0], R26 ;  /* 0x0057a01a01007387 */ /* 0x0001e20000100a00 */
[----:B------:R-:W-:Y:S03]  /*78be0*/  STL [R1+0x5828], R24 ;  /* 0x0058281801007387 */ /* 0x000fe60000100800 */
        /* <DEDUP_REMOVED lines=8> */
[----:B------:R-:W2:Y:S02]  /*78c70*/  LDL.LU.64 R14, [R1+0x5858] ;  /* 0x00585800010e7983 */ /* 0x000ea40000300a00 */
[----:B------:R-:W2:Y:S01]  /*78c80*/  LDL.LU.64 R12, [R1+0x5850] ;  /* 0x00585000010c7983 */ /* 0x000ea20000300a00 */
[----:B---3--:R0:W-:Y:S01]  /*78c90*/  STL.64 [R1+0x5838], R10 ;  /* 0x0058380a01007387 */ /* 0x0081e20000100a00 */
[----:B------:R2:W-:Y:S03]  /*78ca0*/  STL.64 [R1+0x5830], R8 ;  /* 0x0058300801007387 */ /* 0x0005e60000100a00 */
[----:B0-----:R-:W2:Y:S01]  /*78cb0*/  LDL R10, [R1+0x18] ;  /* 0x00001800010a7983 */ /* 0x001ea20000100800 */
[----:B------:R-:W-:Y:S01]  /*78cc0*/  IMAD.MOV.U32 R11, RZ, RZ, R2 ;  /* 0x000000ffff0b7224 */ /* 0x000fe200078e0002 */
[C---:B----4-:R-:W-:Y:S08]  /*78cd0*/  HMMA.16816.F32 R16, R4.reuse, R26, R16 ;  /* 0x0000001a0410723c */ /* 0x050ff00000001810 */
[C---:B--2---:R-:W-:Y:S01]  /*78ce0*/  HMMA.16816.F32 R8, R4.reuse, R10, R12 ;  /* 0x0000000a0408723c */ /* 0x044fe2000000180c */
[----:B------:R-:W2:Y:S11]  /*78cf0*/  LDL.LU.64 R14, [R1+0x5848] ;  /* 0x00584800010e7983 */ /* 0x000eb60000300a00 */
[----:B------:R-:W-:Y:S11]  /*78d00*/  @!UPT UIADD3 URZ, URZ, URZ, URZ ;  /* 0x0000003f3f3ff290 */ /* 0x000ff6000fffe03f */
[----:B------:R0:W-:Y:S01]  /*78d10*/  STL.64 [R1+0x470], R8 ;  /* 0x0004700801007387 */ /* 0x0001e20000100a00 */
[----:B------:R1:W-:Y:S03]  /*78d20*/  STL.64 [R1+0x478], R10 ;  /* 0x0004780a01007387 */ /* 0x0003e60000100a00 */
[----:B0-----:R-:W2:Y:S01]  /*78d30*/  LDL.LU R8, [R1+0x440] ;  /* 0x0004400001087983 */ /* 0x001ea20000300800 */
[----:B------:R-:W2:Y:S02]  /*78d40*/  LDL.LU R9, [R1+0x444] ;  /* 0x0004440001097983 */ /* 0x000ea40000300800 */
[----:B-1----:R-:W2:Y:S02]  /*78d50*/  LDL.LU R10, [R1+0x448] ;  /* 0x00044800010a7983 */ /* 0x002ea40000300800 */
[----:B------:R-:W2:Y:S01]  /*78d60*/  LDL.LU R11, [R1+0x44c] ;  /* 0x00044c00010b7983 */ /* 0x000ea20000300800 */
[----:B------:R-:W-:Y:S01]  /*78d70*/  STL.64 [R1+0x460], R16 ;  /* 0x0004601001007387 */ /* 0x000fe20000100a00 */
[----:B------:R0:W-:Y:S03]  /*78d80*/  STL.64 [R1+0x468], R18 ;  /* 0x0004681201007387 */ /* 0x0001e60000100a00 */
[----:B0-----:R-:W3:Y:S02]  /*78d90*/  LDL.LU.64 R18, [R1+0x5840] ;  /* 0x0058400001127983 */ /* 0x001ee40000300a00 */
[----:B---3--:R-:W-:Y:S02]  /*78da0*/  HMMA.16816.F32 R20, R4, R18, R20 ;  /* 0x000000120414723c */ /* 0x008fe40000001814 */
[----:B------:R0:W-:Y:S01]  /*78db0*/  STL.64 [R1+0x57d8], R18 ;  /* 0x0057d81201007387 */ /* 0x0001e20000100a00 */
[----:B------:R-:W3:Y:S11]  /*78dc0*/  LDL.LU R16, [R1+0x760] ;  /* 0x0007600001107983 */ /* 0x000ef60000300800 */
[----:B------:R-:W-:Y:S09]  /*78dd0*/  @!UPT UIADD3 URZ, URZ, URZ, URZ ;  /* 0x0000003f3f3ff290 */ /* 0x000ff2000fffe03f */
[----:B------:R1:W-:Y:S01]  /*78de0*/  STL.64 [R1+0x450], R20 ;  /* 0x0004501401007387 */ /* 0x0003e20000100a00 */
[----:B------:R4:W-:Y:S02]  /*78df0*/  STL.64 [R1+0x458], R22 ;  /* 0x0004581601007387 */ /* 0x0009e40000100a00 */
[----:B------:R-:W3:Y:S02]  /*78e00*/  LDL.LU R17, [R1+0x764] ;  /* 0x0007640001117983 */ /* 0x000ee40000300800 */
[----:B0-----:R-:W2:Y:S01]  /*78e10*/  LDL.LU R18, [R1+0x768] ;  /* 0x0007680001127983 */ /* 0x001ea20000300800 */
[----:B------:R-:W2:Y:S01]  /*78e20*/  LDL.LU R19, [R1+0x76c] ;  /* 0x00076c0001137983 */ /* 0x000ea20000300800 */
[----:B------:R-:W-:-:S03]  /*78e30*/  IMAD.MOV.U32 R13, RZ, RZ, R26 ;  /* 0x000000ffff0d7224 */ /* 0x000fc600078e001a */
[----:B-1----:R-:W3:Y:S01]  /*78e40*/  LDL.LU R20, [R1+0x430] ;  /* 0x0004300001147983 */ /* 0x002ee20000300800 */
[----:B------:R-:W3:Y:S02]  /*78e50*/  LDL.LU R21, [R1+0x434] ;  /* 0x0004340001157983 */ /* 0x000ee40000300800 */
[----:B----4-:R-:W4:Y:S02]  /*78e60*/  LDL.LU R22, [R1+0x438] ;  /* 0x0004380001167983 */ /* 0x010f240000300800 */
[----:B------:R-:W4:Y:S01]  /*78e70*/  LDL.LU R23, [R1+0x43c] ;  /* 0x00043c0001177983 */ /* 0x000f220000300800 */
[----:B------:R-:W4:Y:S01]  /*78e80*/  LDL R2, [R1+0x22bc] ;  /* 0x0022bc0001027983 */ /* 0x000f220000100800 */
[----:B------:R-:W4:Y:S02]  /*78e90*/  LDL.LU R24, [R1+0x7a0] ;  /* 0x0007a00001187983 */ /* 0x000f240000300800 */
[----:B------:R-:W4:Y:S02]  /*78ea0*/  LDL.LU R25, [R1+0x7a4] ;  /* 0x0007a40001197983 */ /* 0x000f240000300800 */
[----:B------:R-:W-:Y:S01]  /*78eb0*/  IMAD.MOV.U32 R12, RZ, RZ, R27 ;  /* 0x000000ffff0c7224 */ /* 0x000fe200078e001b */
[----:B------:R-:W4:Y:S01]  /*78ec0*/  LDL.LU R26, [R1+0x7a8] ;  /* 0x0007a800011a7983 */ /* 0x000f220000300800 */
[----:B------:R-:W4:Y:S03]  /*78ed0*/  LDL.LU R27, [R1+0x7ac] ;  /* 0x0007ac00011b7983 */ /* 0x000f260000300800 */
[----:B--2---:R0:W-:Y:S01]  /*78ee0*/  STL.64 [R1+0x57e8], R18 ;  /* 0x0057e81201007387 */ /* 0x0041e20000100a00 */
[----:B---3--:R1:W-:Y:S02]  /*78ef0*/  STL.64 [R1+0x57e0], R16 ;  /* 0x0057e01001007387 */ /* 0x0083e40000100a00 */
[----:B0-----:R-:W-:-:S02]  /*78f00*/  IMAD.MOV.U32 R18, RZ, RZ, R28 ;  /* 0x000000ffff127224 */ /* 0x001fc400078e001c */
[----:B------:R-:W-:-:S05]  /*78f10*/  IMAD.MOV.U32 R19, RZ, RZ, R0 ;  /* 0x000000ffff137224 */ /* 0x000fca00078e0000 */
[----:B------:R0:W-:Y:S01]  /*78f20*/  STL.64 [R1+0x57f8], R18 ;  /* 0x0057f81201007387 */ /* 0x0001e20000100a00 */
[----:B-1----:R-:W2:Y:S02]  /*78f30*/  LDL.LU R16, [R1+0x780] ;  /* 0x0007800001107983 */ /* 0x002ea40000300800 */
[----:B------:R-:W2:Y:S01]  /*78f40*/  LDL.LU R17, [R1+0x784] ;  /* 0x0007840001117983 */ /* 0x000ea20000300800 */
[----:B0-----:R-:W3:Y:S01]  /*78f50*/  LDL.LU R18, [R1+0x788] ;  /* 0x0007880001127983 */ /* 0x001ee20000300800 */
[----:B------:R-:W3:Y:S01]  /*78f60*/  LDL.LU R19, [R1+0x78c] ;  /* 0x00078c0001137983 */ /* 0x000ee20000300800 */
[C---:B------:R-:W-:Y:S02]  /*78f70*/  HMMA.16816.F32 R8, R4.reuse, R14, R8 ;  /* 0x0000000e0408723c */ /* 0x040fe40000001808 */
[----:B---3--:R0:W-:Y:S01]  /*78f80*/  STL.64 [R1+0x5808], R18 ;  /* 0x0058081201007387 */ /* 0x0081e20000100a00 */
[----:B--2---:R-:W-:Y:S03]  /*78f90*/  STL.64 [R1+0x5800], R16 ;  /* 0x0058001001007387 */ /* 0x004fe60000100a00 */
[----:B0-----:R-:W2:Y:S04]  /*78fa0*/  LDL.64 R18, [R1+0x158] ;  /* 0x0001580001127983 */ /* 0x001ea80000100a00 */
[----:B--2---:R0:W-:Y:S04]  /*78fb0*/  STL.64 [R1+0x5820], R18 ;  /* 0x0058201201007387 */ /* 0x0041e80000100a00 */
[----:B0-----:R-:W2:Y:S09]  /*78fc0*/  LDL.64 R18, [R1+0x38] ;  /* 0x0000380001127983 */ /* 0x001eb20000100a00 */
[----:B------:R-:W-:Y:S02]  /*78fd0*/  STL.64 [R1+0x440], R8 ;  /* 0x0004400801007387 */ /* 0x000fe40000100a00 */
[----:B------:R0:W-:Y:S02]  /*78fe0*/  STL.64 [R1+0x448], R10 ;  /* 0x0004480a01007387 */ /* 0x0001e40000100a00 */
[----:B0-----:R-:W4:Y:S01]  /*78ff0*/  LDL.LU.64 R10, [R1+0x5838] ;  /* 0x00583800010a7983 */ /* 0x001f220000300a00 */
[----:B------:R-:W3:Y:S02]  /*79000*/  LDL.LU.64 R8, [R1+0x5830] ;  /* 0x0058300001087983 */ /* 0x000ee40000300a00 */
[----:B------:R-:W-:Y:S02]  /*79010*/  STL.64 [R1+0x57a8], R14 ;  /* 0x0057a80e01007387 */ /* 0x000fe40000100a00 */
[----:B------:R0:W-:Y:S02]  /*79020*/  STL.64 [R1+0x57f0], R12 ;  /* 0x0057f00c01007387 */ /* 0x0001e40000100a00 */
[----:B0-----:R-:W2:Y:S01]  /*79030*/  LDL.LU R12, [R1+0x770] ;  /* 0x00077000010c7983 */ /* 0x001ea20000300800 */
[----:B------:R-:W2:Y:S02]  /*79040*/  LDL.LU R13, [R1+0x774] ;  /* 0x00077400010d7983 */ /* 0x000ea40000300800 */
[----:B------:R-:W2:Y:S02]  /*79050*/  LDL.LU R14, [R1+0x778] ;  /* 0x00077800010e7983 */ /* 0x000ea40000300800 */
[----:B------:R-:W2:Y:S01]  /*79060*/  LDL.LU R15, [R1+0x77c] ;  /* 0x00077c00010f7983 */ /* 0x000ea20000300800 */
[C---:B----4-:R-:W-:Y:S01]  /*79070*/  HMMA.16816.F32 R20, R4.reuse, R10, R20 ;  /* 0x0000000a0414723c */ /* 0x050fe20000001814 */
        /* <DEDUP_REMOVED lines=8> */
[----:B------:R-:W-:Y:S02]  /*79100*/  STL.64 [R1+0x438], R22 ;  /* 0x0004381601007387 */ /* 0x000fe40000100a00 */
[----:B------:R-:W0:Y:S01]  /*79110*/  LDSM.16.MT88.4 R20, [R2+0x23000] ;  /* 0x023000000214783b */ /* 0x000e220000004200 */
[C---:B------:R-:W-:Y:S01]  /*79120*/  HMMA.16816.F32 R24, R4.reuse, R18, R24 ;  /* 0x000000120418723c */ /* 0x040fe20000001818 */
[----:B0-----:R0:W-:Y:S02]  /*79130*/  STL.64 [R1+0x5658], R22 ;  /* 0x0056581601007387 */ /* 0x0011e40000100a00 */
[----:B------:R-:W-:Y:S02]  /*79140*/  STL.64 [R1+0x5650], R20 ;  /* 0x0056501401007387 */ /* 0x000fe40000100a00 */
[----:B0-----:R-:W4:Y:S11]  /*79150*/  LDL.64 R22, [R1+0x148] ;  /* 0x0001480001167983 */ /* 0x001f360000100a00 */
[----:B------:R-:W-:Y:S07]  /*79160*/  @!UPT UIADD3 URZ, URZ, URZ, URZ ;  /* 0x0000003f3f3ff290 */ /* 0x000fee000fffe03f */
[----:B------:R0:W-:Y:S02]  /*79170*/  STL.64 [R1+0x7a0], R24 ;  /* 0x0007a01801007387 */ /* 0x0001e40000100a00 */
[----:B------:R1:W-:Y:S01]  /*79180*/  STL.64 [R1+0x7a8], R26 ;  /* 0x0007a81a01007387 */ /* 0x0003e20000100a00 */
[----:B0-----:R-:W2:Y:S01]  /*79190*/  LDL.LU R24, [R1+0x5828] ;  /* 0x0058280001187983 */ /* 0x001ea20000300800 */
        /* <DEDUP_REMOVED lines=19> */
[----:B------:R0:W-:Y:S03]  /*792d0*/  STL.64 [R1+0x56e8], R22 ;  /* 0x0056e81601007387 */ /* 0x0001e60000100a00 */
[----:B0-----:R-:W4:Y:S01]  /*792e0*/  LDL.64 R22, [R1+0x128] ;  /* 0x0001280001167983 */ /* 0x001f220000100a00 */
[C---:B--2---:R-:W-:Y:S03]  /*792f0*/  HMMA.16816.F32 R16, R4.reuse, R18, R12 ;  /* 0x000000120410723c */ /* 0x044fe6000000180c */
[----:B------:R-:W2:Y:S11]  /*79300*/  LDL.LU.64 R12, [R1+0x57f0] ;  /* 0x0057f000010c7983 */ /* 0x000eb60000300a00 */
[----:B------:R-:W-:Y:S09]  /*79310*/  @!UPT UIADD3 URZ, URZ, URZ, URZ ;  /* 0x0000003f3f3ff290 */ /* 0x000ff2000fffe03f */
[----:B------:R-:W-:Y:S01]  /*79320*/  STL.64 [R1+0x770], R16 ;  /* 0x0007701001007387 */ /* 0x000fe20000100a00 */
[----:B------:R0:W-:Y:S03]  /*79330*/  STL.64 [R1+0x778], R18 ;  /* 0x0007781201007387 */ /* 0x0001e60000100a00 */
[----:B0-----:R-:W4:Y:S01]  /*79340*/  LDL.LU.64 R18, [R1+0x57e8] ;  /* 0x0057e80001127983 */ /* 0x001f220000300a00 */
[----:B------:R-:W4:Y:S02]  /*79350*/  LDL.LU.64 R16, [R1+0x57e0] ;  /* 0x0057e00001107983 */ /* 0x000f240000300a00 */
[----:B----4-:R-:W-:Y:S11]  /*79360*/  HMMA.16816.F32 R16, R4, R22, R16 ;  /* 0x000000160410723c */ /* 0x010ff60000001810 */
[----:B------:R-:W-:Y:S11]  /*79370*/  @!UPT UIADD3 URZ, URZ, URZ, URZ ;  /* 0x0000003f3f3ff290 */ /* 0x000ff6000fffe03f */
[----:B------:R-:W-:Y:S01]  /*79380*/  @!UPT UIADD3 URZ, URZ, URZ, URZ ;  /* 0x0000003f3f3ff290 */ /* 0x000fe2000fffe03f */
[----:B------:R-:W-:Y:S01]  /*79390*/  STL.64 [R1+0x760], R16 ;  /* 0x0007601001007387 */ /* 0x000fe20000100a00 */
[----:B------:R0:W-:Y:S03]  /*793a0*/  STL.64 [R1+0x768], R18 ;  /* 0x0007681201007387 */ /* 0x0001e60000100a00 */
[----:B0-----:R-:W4:Y:S01]  /*793b0*/  LDL.LU.64 R18, [R1+0x57d8] ;  /* 0x0057d80001127983 */ /* 0x001f220000300a00 */
[----:B------:R-:W2:Y:S02]  /*793c0*/  LDL.LU R20, [R1+0x1c0] ;  /* 0x0001c00001147983 */ /* 0x000ea40000300800 */
[----:B------:R-:W-:Y:S02]  /*793d0*/  IMAD.MOV.U32 R17, RZ, RZ, R22 ;  /* 0x000000ffff117224 */ /* 0x000fe400078e0016 */
[----:B------:R-:W2:Y:S02]  /*793e0*/  LDL.LU R21, [R1+0x1c4] ;  /* 0x0001c40001157983 */ /* 0x000ea40000300800 */
[----:B------:R-:W-:Y:S01]  /*793f0*/  IMAD.MOV.U32 R16, RZ, RZ, R23 ;  /* 0x000000ffff107224 */ /* 0x000fe200078e0017 */
[----:B------:R-:W2:Y:S01]  /*79400*/  LDL.LU R22, [R1+0x1c8] ;  /* 0x0001c80001167983 */ /* 0x000ea20000300800 */
[----:B------:R-:W2:Y:S02]  /*79410*/  LDL.LU R23, [R1+0x1cc] ;  /* 0x0001cc0001177983 */ /* 0x000ea40000300800 */
[----:B------:R-:W3:Y:S01]  /*79420*/  LDL.64 R14, [R1+0x118] ;  /* 0x00011800010e7983 */ /* 0x000ee20000100a00 */
[----:B--2---:R0:W-:Y:S01]  /*79430*/  STL.64 [R1+0x56f8], R22 ;  /* 0x0056f81601007387 */ /* 0x0041e20000100a00 */
[----:B------:R1:W-:Y:S02]  /*79440*/  STL.64 [R1+0x56f0], R20 ;  /* 0x0056f01401007387 */ /* 0x0003e40000100a00 */
[----:B0-----:R-:W-:-:S02]  /*79450*/  IMAD.MOV.U32 R22, RZ, RZ, R26 ;  /* 0x000000ffff167224 */ /* 0x001fc400078e001a */
[----:B------:R-:W-:-:S05]  /*79460*/  IMAD.MOV.U32 R23, RZ, RZ, R25 ;  /* 0x000000ffff177224 */ /* 0x000fca00078e0019 */
[----:B------:R0:W-:Y:S01]  /*79470*/  STL.64 [R1+0x5710], R22 ;  /* 0x0057101601007387 */ /* 0x0001e20000100a00 */
[----:B-1----:R-:W2:Y:S02]  /*79480*/  LDL.LU R20, [R1+0x1e0] ;  /* 0x0001e00001147983 */ /* 0x002ea40000300800 */
[----:B------:R-:W2:Y:S01]  /*79490*/  LDL.LU R21, [R1+0x1e4] ;  /* 0x0001e40001157983 */ /* 0x000ea20000300800 */
[----:B0-----:R-:W2:Y:S01]  /*794a0*/  LDL.LU R22, [R1+0x1e8] ;  /* 0x0001e80001167983 */ /* 0x001ea20000300800 */
[----:B------:R-:W2:Y:S03]  /*794b0*/  LDL.LU R23, [R1+0x1ec] ;  /* 0x0001ec0001177983 */ /* 0x000ea60000300800 */
[----:B--2---:R-:W-:Y:S01]  /*794c0*/  STL.64 [R1+0x5720], R22 ;  /* 0x0057201601007387 */ /* 0x004fe20000100a00 */
        /* <DEDUP_REMOVED lines=10> */
[----:B------:R-:W2:Y:S02]  /*79570*/  LDL.LU R23, [R1+0x20c] ;  /* 0x00020c0001177983 */ /* 0x000ea40000300800 */
[----:B--2---:R0:W-:Y:S01]  /*79580*/  STL.64 [R1+0x5740], R22 ;  /* 0x0057401601007387 */ /* 0x0041e20000100a00 */
[----:B------:R-:W-:Y:S02]  /*79590*/  STL.64 [R1+0x5738], R20 ;  /* 0x0057381401007387 */ /* 0x000fe40000100a00 */
[----:B0-----:R-:W-:-:S02]  /*795a0*/  IMAD.MOV.U32 R22, RZ, RZ, R13 ;  /* 0x000000ffff167224 */ /* 0x001fc400078e000d */
[----:B------:R-:W-:-:S05]  /*795b0*/  IMAD.MOV.U32 R23, RZ, RZ, R12 ;  /* 0x000000ffff177224 */ /* 0x000fca00078e000c */
[----:B------:R0:W-:Y:S04]  /*795c0*/  STL.64 [R1+0x5758], R22 ;  /* 0x0057581601007387 */ /* 0x0001e80000100a00 */
[----:B0-----:R-:W2:Y:S04]  /*795d0*/  LDL.64 R22, [R1+0x18] ;  /* 0x0000180001167983 */ /* 0x001ea80000100a00 */
[----:B--2---:R0:W-:Y:S01]  /*795e0*/  STL.64 [R1+0x5770], R22 ;  /* 0x0057701601007387 */ /* 0x0041e20000100a00 */
[----:B------:R-:W2:Y:S02]  /*795f0*/  LDL.LU R20, [R1+0x750] ;  /* 0x0007500001147983 */ /* 0x000ea40000300800 */
[----:B------:R-:W2:Y:S01]  /*79600*/  LDL.LU R21, [R1+0x754] ;  /* 0x0007540001157983 */ /* 0x000ea20000300800 */
[----:B0-----:R-:W2:Y:S01]  /*79610*/  LDL.LU R22, [R1+0x758] ;  /* 0x0007580001167983 */ /* 0x001ea20000300800 */
[----:B------:R-:W2:Y:S02]  /*79620*/  LDL.LU R23, [R1+0x75c] ;  /* 0x00075c0001177983 */ /* 0x000ea40000300800 */
[----:B------:R-:W-:Y:S02]  /*79630*/  STL [R1+0x56e4], R16 ;  /* 0x0056e41001007387 */ /* 0x000fe40000100800 */
[----:B------:R-:W-:Y:S01]  /*79640*/  STL [R1+0x56e0], R17 ;  /* 0x0056e01101007387 */ /* 0x000fe20000100800 */
[----:B----4-:R2:W-:Y:S01]  /*79650*/  STL.64 [R1+0x57d0], R18 ;  /* 0x0057d01201007387 */ /* 0x0105e20000100a00 */
[----:B------:R-:W4:Y:S02]  /*79660*/  LDL.LU R12, [R1+0x720] ;  /* 0x00072000010c7983 */ /* 0x000f240000300800 */
[----:B---3--:R-:W-:Y:S01]  /*79670*/  IMAD.MOV.U32 R28, RZ, RZ, R15 ;  /* 0x000000ffff1c7224 */ /* 0x008fe200078e000f */
[----:B--2---:R-:W-:Y:S11]  /*79680*/  HMMA.16816.F32 R16, R4, R14, R20 ;  /* 0x0000000e0410723c */ /* 0x004ff60000001814 */
[----:B------:R-:W-:Y:S11]  /*79690*/  @!UPT UIADD3 URZ, URZ, URZ, URZ ;  /* 0x0000003f3f3ff290 */ /* 0x000ff6000fffe03f */
[----:B------:R-:W-:Y:S01]  /*796a0*/  @!UPT UIADD3 URZ, URZ, URZ, URZ ;  /* 0x0000003f3f3ff290 */ /* 0x000fe2000fffe03f */
[----:B------:R0:W-:Y:S01]  /*796b0*/  STL.64 [R1+0x750], R16 ;  /* 0x0007501001007387 */ /* 0x0001e20000100a00 */
[----:B------:R1:W-:Y:S02]  /*796c0*/  STL.64 [R1+0x758], R18 ;  /* 0x0007581201007387 */ /* 0x0003e40000100a00 */
[----:B------:R-:W4:Y:S02]  /*796d0*/  LDL.LU R13, [R1+0x724] ;  /* 0x00072400010d7983 */ /* 0x000f240000300800 */
[----:B------:R-:W2:Y:S01]  /*796e0*/  LDL.LU R14, [R1+0x728] ;  /* 0x00072800010e7983 */ /* 0x000ea20000300800 */
[----:B------:R-:W2:Y:S04]  /*796f0*/  LDL.LU R15, [R1+0x72c] ;  /* 0x00072c00010f7983 */ /* 0x000ea80000300800 */
[----:B--2---:R2:W-:Y:S01]  /*79700*/  STL.64 [R1+0x57b8], R14 ;  /* 0x0057b80e01007387 */ /* 0x0045e20000100a00 */
[----:B----4-:R-:W-:Y:S02]  /*79710*/  STL.64 [R1+0x57b0], R12 ;  /* 0x0057b00c01007387 */ /* 0x010fe40000100a00 */
[----:B0-----:R-:W3:Y:S02]  /*79720*/  LDL.LU R16, [R1+0x740] ;  /* 0x0007400001107983 */ /* 0x001ee40000300800 */
[----:B------:R-:W3:Y:S01]  /*79730*/  LDL.LU R17, [R1+0x744] ;  /* 0x0007440001117983 */ /* 0x000ee20000300800 */
[----:B-1----:R-:W3:Y:S01]  /*79740*/  LDL.LU R18, [R1+0x748] ;  /* 0x0007480001127983 */ /* 0x002ee20000300800 */
[----:B------:R-:W3:Y:S02]  /*79750*/  LDL.LU R19, [R1+0x74c] ;  /* 0x00074c0001137983 */ /* 0x000ee40000300800 */
[----:B--2---:R-:W-:-:S02]  /*79760*/  IMAD.MOV.U32 R14, RZ, RZ, R24 ;  /* 0x000000ffff0e7224 */ /* 0x004fc400078e0018 */
[----:B------:R-:W-:-:S05]  /*79770*/  IMAD.MOV.U32 R15, RZ, RZ, R9 ;  /* 0x000000ffff0f7224 */ /* 0x000fca00078e0009 */
[----:B------:R0:W-:Y:S01]  /*79780*/  STL.64 [R1+0x57c8], R14 ;  /* 0x0057c80e01007387 */ /* 0x0001e20000100a00 */
[----:B------:R-:W2:Y:S02]  /*79790*/  LDL.64 R26, [R1+0xe8] ;  /* 0x0000e800011a7983 */ /* 0x000ea40000100a00 */
[----:B------:R-:W-:Y:S02]  /*797a0*/  IMAD.MOV.U32 R22, RZ, RZ, R8 ;  /* 0x000000ffff167224 */ /* 0x000fe400078e0008 */
[----:B------:R-:W-:Y:S01]  /*797b0*/  IMAD.MOV.U32 R23, RZ, RZ, R3 ;  /* 0x000000ffff177224 */ /* 0x000fe200078e0003 */
[----:B0-----:R-:W3:Y:S04]  /*797c0*/  LDL.64 R14, [R1+0x108] ;  /* 0x00010800010e7983 */ /* 0x001ee80000100a00 */
[----:B--2---:R0:W-:Y:S01]  /*797d0*/  STL.64 [R1+0x57c0], R26 ;  /* 0x0057c01a01007387 */ /* 0x0041e20000100a00 */
[----:B------:R-:W2:Y:S02]  /*797e0*/  LDL.LU R24, [R1+0x730] ;  /* 0x0007300001187983 */ /* 0x000ea40000300800 */
[----:B------:R-:W2:Y:S01]  /*797f0*/  LDL.LU R25, [R1+0x734] ;  /* 0x0007340001197983 */ /* 0x000ea20000300800 */
[----:B0-----:R-:W2:Y:S01]  /*79800*/  LDL.LU R26, [R1+0x738] ;  /* 0x00073800011a7983 */ /* 0x001ea20000300800 */
[----:B------:R-:W2:Y:S02]  /*79810*/  LDL.LU R27, [R1+0x73c] ;  /* 0x00073c00011b7983 */ /* 0x000ea40000300800 */
[----:B------:R0:W-:Y:S02]  /*79820*/  STL.64 [R1+0x5798], R22 ;  /* 0x0057981601007387 */ /* 0x0001e40000100a00 */
[----:B------:R-:W4:Y:S01]  /*79830*/  LDL.LU R20, [R1+0x420] ;  /* 0x0004200001147983 */ /* 0x000f220000300800 */
[----:B------:R-:W4:Y:S04]  /*79840*/  LDL.LU R21, [R1+0x424] ;  /* 0x0004240001157983 */ /* 0x000f280000300800 */
[----:B0-----:R-:W4:Y:S01]  /*79850*/  LDL.LU R22, [R1+0x428] ;  /* 0x0004280001167983 */ /* 0x001f220000300800 */
[----:B------:R-:W4:Y:S02]  /*79860*/  LDL.LU R23, [R1+0x42c] ;  /* 0x00042c0001177983 */ /* 0x000f240000300800 */
[----:B------:R-:W2:Y:S02]  /*79870*/  LDL R8, [R1+0x22b8] ;  /* 0x0022b80001087983 */ /* 0x000ea40000100800 */
[----:B------:R-:W-:Y:S01]  /*79880*/  STL.64 [R1+0x5750], R10 ;  /* 0x0057500a01007387 */ /* 0x000fe20000100a00 */
[----:B--2---:R0:W-:Y:S04]  /*79890*/  STL [R1+0x5748], R8 ;  /* 0x0057480801007387 */ /* 0x0041e80000100800 */
[----:B0-----:R-:W2:Y:S01]  /*798a0*/  LDL.LU R8, [R1+0x210] ;  /* 0x0002100001087983 */ /* 0x001ea20000300800 */
[----:B------:R-:W2:Y:S02]  /*798b0*/  LDL.LU R9, [R1+0x214] ;  /* 0x0002140001097983 */ /* 0x000ea40000300800 */
[----:B------:R-:W2:Y:S02]  /*798c0*/  LDL.LU R10, [R1+0x218] ;  /* 0x00021800010a7983 */ /* 0x000ea40000300800 */
[----:B------:R-:W2:Y:S01]  /*798d0*/  LDL.LU R11, [R1+0x21c] ;  /* 0x00021c00010b7983 */ /* 0x000ea20000300800 */
[----:B---3--:R-:W-:Y:S01]  /*798e0*/  HMMA.16816.F32 R16, R4, R14, R16 ;  /* 0x0000000e0410723c */ /* 0x008fe20000001810 */
[----:B--2---:R-:W-:Y:S01]  /*798f0*/  STL.64 [R1+0x5768], R10 ;  /* 0x0057680a01007387 */ /* 0x004fe20000100a00 */
[----:B------:R0:W-:Y:S03]  /*79900*/  STL.64 [R1+0x5760], R8 ;  /* 0x0057600801007387 */ /* 0x0001e60000100a00 */
        /* <DEDUP_REMOVED lines=10> */
[----:B------:R0:W-:Y:S01]  /*799b0*/  STL.64 [R1+0x740], R16 ;  /* 0x0007401001007387 */ /* 0x0001e20000100a00 */
[----:B------:R1:W-:Y:S02]  /*799c0*/  STL.64 [R1+0x748], R18 ;  /* 0x0007481201007387 */ /* 0x0003e40000100a00 */
[----:B0-----:R-:W-:Y:S01]  /*799d0*/  IMAD.MOV.U32 R16, RZ, RZ, R14 ;  /* 0x000000ffff107224 */ /* 0x001fe200078e000e */
[----:B-1----:R-:W3:Y:S01]  /*799e0*/  LDL.LU.64 R18, [R1+0x57d0] ;  /* 0x0057d00001127983 */ /* 0x002ee20000300a00 */
[----:B------:R-:W-:-:S02]  /*799f0*/  IMAD.MOV.U32 R17, RZ, RZ, R15 ;  /* 0x000000ffff117224 */ /* 0x000fc400078e000f */
        /* <DEDUP_REMOVED lines=16> */
[----:B------:R-:W4:Y:S02]  /*79b00*/  LDL.LU.64 R26, [R1+0x57a0] ;  /* 0x0057a000011a7983 */ /* 0x000f240000300a00 */
[----:B----4-:R-:W-:Y:S01]  /*79b10*/  HMMA.16816.F32 R4, R4, R26, R20 ;  /* 0x0000001a0404723c */ /* 0x010fe20000001814 */
[----:B------:R-:W4:Y:S01]  /*79b20*/  LDL.LU.64 R22, [R1+0x5798] ;  /* 0x0057980001167983 */ /* 0x000f220000300a00 */
[----:B------:R-:W4:Y:S02]  /*79b30*/  LDL.LU.64 R26, [R1+0x5790] ;  /* 0x00579000011a7983 */ /* 0x000f240000300a00 */
[----:B------:R-:W4:Y:S11]  /*79b40*/  LDL.LU.64 R24, [R1+0x5788] ;  /* 0x0057880001187983 */ /* 0x000f360000300a00 */
[----:B------:R-:W-:Y:S08]  /*79b50*/  @!UPT UIADD3 URZ, URZ, URZ, URZ ;  /* 0x0000003f3f3ff290 */ /* 0x000ff0000fffe03f */
[----:B------:R0:W-:Y:S01]  /*79b60*/  STL.64 [R1+0x420], R4 ;  /* 0x0004200401007387 */ /* 0x0001e20000100a00 */
[----:B------:R1:W-:Y:S03]  /*79b70*/  STL.64 [R1+0x428], R6 ;  /* 0x0004280601007387 */ /* 0x0003e60000100a00 */
[----:B0-----:R-:W2:Y:S01]  /*79b80*/  LDL.LU R4, [R1+0x1b0] ;  /* 0x0001b00001047983 */ /* 0x001ea20000300800 */
[----:B------:R-:W2:Y:S02]  /*79b90*/  LDL.LU R5, [R1+0x1b4] ;  /* 0x0001b40001057983 */ /* 0x000ea40000300800 */
[----:B-1----:R-:W2:Y:S02]  /*79ba0*/  LDL.LU R6, [R1+0x1b8] ;  /* 0x0001b80001067983 */ /* 0x002ea40000300800 */
[----:B------:R-:W2:Y:S01]  /*79bb0*/  LDL.LU R7, [R1+0x1bc] ;  /* 0x0001bc0001077983 */ /* 0x000ea20000300800 */
[C---:B----4-:R-:W-:Y:S01]  /*79bc0*/  HMMA.16816.F32 R20, R24.reuse, R22, R8 ;  /* 0x000000161814723c */ /* 0x050fe20000001808 */
[----:B--2---:R-:W-:Y:S01]  /*79bd0*/  STL.64 [R1+0x5708], R6 ;  /* 0x0057080601007387 */ /* 0x004fe20000100a00 */
[----:B------:R0:W-:Y:S03]  /*79be0*/  STL.64 [R1+0x5700], R4 ;  /* 0x0057000401007387 */ /* 0x0001e60000100a00 */
[----:B0-----:R-:W2:Y:S01]  /*79bf0*/  LDL.LU R4, [R1+0x1d0] ;  /* 0x0001d00001047983 */ /* 0x001ea20000300800 */
[----:B------:R-:W2:Y:S02]  /*79c00*/  LDL.LU R5, [R1+0x1d4] ;  /* 0x0001d40001057983 */ /* 0x000ea40000300800 */
[----:B------:R-:W2:Y:S02]  /*79c10*/  LDL.LU R6, [R1+0x1d8] ;  /* 0x0001d80001067983 */ /* 0x000ea40000300800 */
[----:B------:R-:W2:Y:S01]  /*79c20*/  LDL.LU R7, [R1+0x1dc] ;  /* 0x0001dc0001077983 */ /* 0x000ea20000300800 */
[----:B------:R-:W4:Y:S01]  /*79c30*/  LDL.LU.64 R10, [R1+0x5780] ;  /* 0x00578000010a7983 */ /* 0x000f220000300a00 */
[----:B------:R-:W4:Y:S11]  /*79c40*/  LDL.LU.64 R8, [R1+0x5778] ;  /* 0x0057780001087983 */ /* 0x000f360000300a00 */
[----:B------:R-:W-:Y:S02]  /*79c50*/  STL.64 [R1+0x230], R20 ;  /* 0x0002301401007387 */ /* 0x000fe40000100a00 */
[----:B------:R0:W-:Y:S02]  /*79c60*/  STL.64 [R1+0x238], R22 ;  /* 0x0002381601007387 */ /* 0x0001e40000100a00 */
[----:B0-----:R-:W4:Y:S02]  /*79c70*/  LDL.LU.64 R22, [R1+0x5770] ;  /* 0x0057700001167983 */ /* 0x001f240000300a00 */
[----:B----4-:R-:W-:Y:S01]  /*79c80*/  HMMA.16816.F32 R8, R24, R22, R8 ;  /* 0x000000161808723c */ /* 0x010fe20000001808 */
[----:B------:R-:W-:-:S02]  /*79c90*/  IMAD.MOV.U32 R29, RZ, RZ, R22 ;  /* 0x000000ffff1d7224 */ /* 0x000fc400078e0016 */
        /* <DEDUP_REMOVED lines=9> */
[----:B------:R-:W2:Y:S11]  /*79d30*/  LDL.LU R8, [R1+0x5748] ;  /* 0x0057480001087983 */ /* 0x000eb60000300800 */
[----:B------:R-:W-:Y:S10]  /*79d40*/  @!UPT UIADD3 URZ, URZ, URZ, URZ ;  /* 0x0000003f3f3ff290 */ /* 0x000ff4000fffe03f */
[----:B------:R-:W-:Y:S01]  /*79d50*/  STL.64 [R1+0x210], R20 ;  /* 0x0002101401007387 */ /* 0x000fe20000100a00 */
[----:B------:R0:W-:Y:S03]  /*79d60*/  STL.64 [R1+0x218], R22 ;  /* 0x0002181601007387 */ /* 0x0001e60000100a00 */
[----:B0-----:R-:W3:Y:S01]  /*79d70*/  LDL.LU.64 R22, [R1+0x5740] ;  /* 0x0057400001167983 */ /* 0x001ee20000300a00 */
[----:B------:R-:W3:Y:S02]  /*79d80*/  LDL.LU.64 R20, [R1+0x5738] ;  /* 0x0057380001147983 */ /* 0x000ee40000300a00 */
[C---:B---3--:R-:W-:Y:S11]  /*79d90*/  HMMA.16816.F32 R20, R24.reuse, R18, R20 ;  /* 0x000000121814723c */ /* 0x048ff60000001814 */
[----:B------:R-:W-:Y:S11]  /*79da0*/  @!UPT UIADD3 URZ, URZ, URZ, URZ ;  /* 0x0000003f3f3ff290 */ /* 0x000ff6000fffe03f */
[----:B------:R-:W-:Y:S01]  /*79db0*/  @!UPT UIADD3 URZ, URZ, URZ, URZ ;  /* 0x0000003f3f3ff290 */ /* 0x000fe2000fffe03f */
[----:B------:R-:W-:Y:S01]  /*79dc0*/  STL.64 [R1+0x200], R20 ;  /* 0x0002001401007387 */ /* 0x000fe20000100a00 */
[----:B------:R0:W-:Y:S03]  /*79dd0*/  STL.64 [R1+0x208], R22 ;  /* 0x0002081601007387 */ /* 0x0001e60000100a00 */
[----:B0-----:R-:W3:Y:S01]  /*79de0*/  LDL.LU.64 R22, [R1+0x5730] ;  /* 0x0057300001167983 */ /* 0x001ee20000300a00 */
[----:B------:R-:W3:Y:S02]  /*79df0*/  LDL.LU.64 R20, [R1+0x5728] ;  /* 0x0057280001147983 */ /* 0x000ee40000300a00 */
[----:B------:R-:W-:Y:S01]  /*79e00*/  STL.64 [R1+0x56d0], R18 ;  /* 0x0056d01201007387 */ /* 0x000fe20000100a00 */
        /* <DEDUP_REMOVED lines=8> */
[C---:B----4-:R-:W-:Y:S11]  /*79e90*/  HMMA.16816.F32 R20, R24.reuse, R10, R20 ;  /* 0x0000000a1814723c */ /* 0x050ff60000001814 */
[----:B------:R-:W-:Y:S11]  /*79ea0*/  @!UPT UIADD3 URZ, URZ, URZ, URZ ;  /* 0x0000003f3f3ff290 */ /* 0x000ff6000fffe03f */
[----:B------:R-:W-:Y:S01]  /*79eb0*/  @!UPT UIADD3 URZ, URZ, URZ, URZ ;  /* 0x0000003f3f3ff290 */ /* 0x000fe2000fffe03f */
[----:B------:R-:W-:Y:S01]  /*79ec0*/  STL.64 [R1+0x8d0], R20 ;  /* 0x0008d01401007387 */ /* 0x000fe20000100a00 */
[----:B------:R0:W-:Y:S03]  /*79ed0*/  STL.64 [R1+0x8d8], R22 ;  /* 0x0008d81601007387 */ /* 0x0001e60000100a00 */
[----:B0-----:R-:W3:Y:S01]  /*79ee0*/  LDL.LU.64 R22, [R1+0x5710] ;  /* 0x0057100001167983 */ /* 0x001ee20000300a00 */
[----:B------:R-:W-:Y:S02]  /*79ef0*/  STL.64 [R1+0x5600], R10 ;  /* 0x0056000a01007387 */ /* 0x000fe40000100a00 */
[----:B--2---:R-:W-:Y:S01]  /*79f00*/  STL [R1+0x55f8], R8 ;  /* 0x0055f80801007387 */ /* 0x004fe20000100800 */
[----:B---3--:R-:W-:Y:S01]  /*79f10*/  HMMA.16816.F32 R20, R24, R22, R4 ;  /* 0x000000161814723c */ /* 0x008fe20000001804 */
[----:B------:R-:W2:Y:S01]  /*79f20*/  LDL.LU.64 R6, [R1+0x5708] ;  /* 0x0057080001067983 */ /* 0x000ea20000300a00 */
        /* <DEDUP_REMOVED lines=8> */
[C---:B---3--:R-:W-:Y:S01]  /*79fb0*/  HMMA.16816.F32 R8, R24.reuse, R10, R20 ;  /* 0x0000000a1808723c */ /* 0x048fe20000001814 */
[----:B------:R-:W2:Y:S11]  /*79fc0*/  LDL.LU.64 R22, [R1+0x56e8] ;  /* 0x0056e80001167983 */ /* 0x000eb60000300a00 */
[----:B------:R-:W-:Y:S11]  /*79fd0*/  @!UPT UIADD3 URZ, URZ, URZ, URZ ;  /* 0x0000003f3f3ff290 */ /* 0x000ff6000fffe03f */
[----:B------:R0:W-:Y:S01]  /*79fe0*/  STL.64 [R1+0x940], R8 ;  /* 0x0009400801007387 */ /* 0x0001e20000100a00 */
[----:B------:R1:W-:Y:S01]  /*79ff0*/  STL.64 [R1+0x948], R10 ;  /* 0x0009480a01007387 */ /* 0x0003e20000100a00 */
[----:B--2---:R-:W-:Y:S11]  /*7a000*/  HMMA.16816.F32 R4, R24, R22, R4 ;  /* 0x000000161804723c */ /* 0x004ff60000001804 */
[----:B------:R-:W-:Y:S11]  /*7a010*/  @!UPT UIADD3 URZ, URZ, URZ, URZ ;  /* 0x0000003f3f3ff290 */ /* 0x000ff6000fffe03f */
[----:B------:R-:W-:Y:S01]  /*7a020*/  @!UPT UIADD3 URZ, URZ, URZ, URZ ;  /* 0x0000003f3f3ff290 */ /* 0x000fe2000fffe03f */
[----:B------:R-:W-:Y:S01]  /*7a030*/  STL.64 [R1+0x930], R4 ;  /* 0x0009300401007387 */ /* 0x000fe20000100a00 */
[----:B------:R-:W-:Y:S02]  /*7a040*/  STL.64 [R1+0x938], R6 ;  /* 0x0009380601007387 */ /* 0x000fe40000100a00 */
[----:B0-----:R-:W2:Y:S02]  /*7a050*/  LDL.LU R8, [R1+0x3e0] ;  /* 0x0003e00001087983 */ /* 0x001ea40000300800 */
[----:B------:R-:W2:Y:S01]  /*7a060*/  LDL.LU R9, [R1+0x3e4] ;  /* 0x0003e40001097983 */ /* 0x000ea20000300800 */
[----:B-1----:R-:W3:Y:S01]  /*7a070*/  LDL.LU R10, [R1+0x3e8] ;  /* 0x0003e800010a7983 */ /* 0x002ee20000300800 */
[----:B------:R-:W3:Y:S03]  /*7a080*/  LDL.LU R11, [R1+0x3ec] ;  /* 0x0003ec00010b7983 */ /* 0x000ee60000300800 */
[----:B---3--:R0:W-:Y:S01]  /*7a090*/  STL.64 [R1+0x5610], R10 ;  /* 0x0056100a01007387 */ /* 0x0081e20000100a00 */
[----:B--2---:R1:W-:Y:S03]  /*7a0a0*/  STL.64 [R1+0x5608], R8 ;  /* 0x0056080801007387 */ /* 0x0043e60000100a00 */
[----:B0-----:R-:W2:Y:S01]  /*7a0b0*/  LDL.64 R10, [R1+0x8] ;  /* 0x00000800010a7983 */ /* 0x001ea20000100a00 */
[----:B------:R-:W-:-:S02]  /*7a0c0*/  IMAD.MOV.U32 R2, RZ, RZ, R22 ;  /* 0x000000ffff027224 */ /* 0x000fc400078e0016 */
[----:B------:R-:W-:Y:S01]  /*7a0d0*/  IMAD.MOV.U32 R0, RZ, RZ, R23 ;  /* 0x000000ffff007224 */ /* 0x000fe200078e0017 */
[----:B--2---:R0:W-:Y:S01]  /*7a0e0*/  STL.64 [R1+0x5628], R10 ;  /* 0x0056280a01007387 */ /* 0x0041e20000100a00 */
[----:B-1----:R-:W2:Y:S02]  /*7a0f0*/  LDL.LU R8, [R1+0x400] ;  /* 0x0004000001087983 */ /* 0x002ea40000300800 */
[----:B------:R-:W2:Y:S01]  /*7a100*/  LDL.LU R9, [R1+0x404] ;  /* 0x0004040001097983 */ /* 0x000ea20000300800 */
[----:B0-----:R-:W3:Y:S01]  /*7a110*/  LDL.LU R10, [R1+0x408] ;  /* 0x00040800010a7983 */ /* 0x001ee20000300800 */
[----:B------:R-:W3:Y:S02]  /*7a120*/  LDL.LU R11, [R1+0x40c] ;  /* 0x00040c00010b7983 */ /* 0x000ee40000300800 */
[----:B------:R-:W4:Y:S02]  /*7a130*/  LDL.LU R20, [R1+0xc0] ;  /* 0x0000c00001147983 */ /* 0x000f240000300800 */
[----:B------:R-:W4:Y:S01]  /*7a140*/  LDL.LU R21, [R1+0xc4] ;  /* 0x0000c40001157983 */ /* 0x000f220000300800 */
[----:B------:R-:W2:Y:S01]  /*7a150*/  LDL.LU R22, [R1+0xc8] ;  /* 0x0000c80001167983 */ /* 0x000ea20000300800 */
[----:B------:R-:W2:Y:S03]  /*7a160*/  LDL.LU R23, [R1+0xcc] ;  /* 0x0000cc0001177983 */ /* 0x000ea60000300800 */
[----:B--2---:R0:W-:Y:S01]  /*7a170*/  STL.64 [R1+0x5668], R22 ;  /* 0x0056681601007387 */ /* 0x0041e20000100a00 */
[----:B----4-:R-:W-:Y:S02]  /*7a180*/  STL.64 [R1+0x5660], R20 ;  /* 0x0056601401007387 */ /* 0x010fe40000100a00 */
[----:B0-----:R-:W-:-:S02]  /*7a190*/  IMAD.MOV.U32 R23, RZ, RZ, R12 ;  /* 0x000000ffff177224 */ /* 0x001fc400078e000c */
[----:B------:R-:W-:Y:S01]  /*7a1a0*/  IMAD.MOV.U32 R22, RZ, RZ, R13 ;  /* 0x000000ffff167224 */ /* 0x000fe200078e000d */
[----:B------:R-:W2:Y:S01]  /*7a1b0*/  LDL.LU R12, [R1+0x160] ;  /* 0x00016000010c7983 */ /* 0x000ea20000300800 */
[----:B------:R-:W2:Y:S02]  /*7a1c0*/  LDL.LU R13, [R1+0x164] ;  /* 0x00016400010d7983 */ /* 0x000ea40000300800 */
[----:B------:R-:W4:Y:S02]  /*7a1d0*/  LDL.LU R14, [R1+0x168] ;  /* 0x00016800010e7983 */ /* 0x000f240000300800 */
[----:B------:R-:W4:Y:S02]  /*7a1e0*/  LDL.LU R15, [R1+0x16c] ;  /* 0x00016c00010f7983 */ /* 0x000f240000300800 */
[----:B----4-:R0:W-:Y:S01]  /*7a1f0*/  STL.64 [R1+0x5690], R14 ;  /* 0x0056900e01007387 */ /* 0x0101e20000100a00 */
[----:B--2---:R-:W-:Y:S02]  /*7a200*/  STL.64 [R1+0x5688], R12 ;  /* 0x0056880c01007387 */ /* 0x004fe40000100a00 */
[----:B0-----:R-:W-:-:S02]  /*7a210*/  IMAD.MOV.U32 R14, RZ, RZ, R16 ;  /* 0x000000ffff0e7224 */ /* 0x001fc400078e0010 */
[----:B------:R-:W-:Y:S01]  /*7a220*/  IMAD.MOV.U32 R15, RZ, RZ, R17 ;  /* 0x000000ffff0f7224 */ /* 0x000fe200078e0011 */
[----:B------:R-:W2:Y:S01]  /*7a230*/  LDL.LU R16, [R1+0x56e4] ;  /* 0x0056e40001107983 */ /* 0x000ea20000300800 */
[----:B------:R-:W4:Y:S03]  /*7a240*/  LDL.LU R17, [R1+0x56e0] ;  /* 0x0056e00001117983 */ /* 0x000f260000300800 */
[----:B------:R0:W-:Y:S01]  /*7a250*/  STL.64 [R1+0x56a0], R14 ;  /* 0x0056a00e01007387 */ /* 0x0001e20000100a00 */
[----:B------:R-:W2:Y:S03]  /*7a260*/  LDL.64 R18, [R1+0x138] ;  /* 0x0001380001127983 */ /* 0x000ea60000100a00 */
[----:B0-----:R-:W2:Y:S01]  /*7a270*/  LDL R14, [R1+0x118] ;  /* 0x00011800010e7983 */ /* 0x001ea20000100800 */
[----:B------:R-:W-:-:S05]  /*7a280*/  IMAD.MOV.U32 R15, RZ, RZ, R28 ;  /* 0x000000ffff0f7224 */ /* 0x000fca00078e001c */
[----:B--2---:R-:W-:Y:S01]  /*7a290*/  STL.64 [R1+0x56b8], R14 ;  /* 0x0056b80e01007387 */ /* 0x004fe20000100a00 */
[----:B------:R0:W-:Y:S03]  /*7a2a0*/  STL.64 [R1+0x5678], R22 ;  /* 0x0056781601007387 */ /* 0x0001e60000100a00 */
[----:B0-----:R-:W2:Y:S01]  /*7a2b0*/  LDL.64 R22, [R1+0xf8] ;  /* 0x0000f80001167983 */ /* 0x001ea20000100a00 */
[----:B----4-:R-:W-:Y:S02]  /*7a2c0*/  IMAD.MOV.U32 R14, RZ, RZ, R17 ;  /* 0x000000ffff0e7224 */ /* 0x010fe400078e0011 */
[----:B------:R-:W-:Y:S01]  /*7a2d0*/  IMAD.MOV.U32 R15, RZ, RZ, R16 ;  /* 0x000000ffff0f7224 */ /* 0x000fe200078e0010 */
[----:B--2---:R0:W-:Y:S01]  /*7a2e0*/  STL.64 [R1+0x5698], R22 ;  /* 0x0056981601007387 */ /* 0x0041e20000100a00 */
[----:B------:R-:W2:Y:S02]  /*7a2f0*/  LDL.LU R20, [R1+0x170] ;  /* 0x0001700001147983 */ /* 0x000ea40000300800 */
[----:B------:R-:W2:Y:S01]  /*7a300*/  LDL.LU R21, [R1+0x174] ;  /* 0x0001740001157983 */ /* 0x000ea20000300800 */
[----:B0-----:R-:W4:Y:S01]  /*7a310*/  LDL.LU R22, [R1+0x178] ;  /* 0x0001780001167983 */ /* 0x001f220000300800 */
[----:B------:R-:W4:Y:S02]  /*7a320*/  LDL.LU R23, [R1+0x17c] ;  /* 0x00017c0001177983 */ /* 0x000f240000300800 */
[----:B------:R0:W-:Y:S02]  /*7a330*/  STL.64 [R1+0x56d8], R14 ;  /* 0x0056d80e01007387 */ /* 0x0001e40000100a00 */
[----:B------:R-:W3:Y:S01]  /*7a340*/  LDL.LU R12, [R1+0x1a0] ;  /* 0x0001a000010c7983 */ /* 0x000ee20000300800 */
[----:B------:R-:W3:Y:S04]  /*7a350*/  LDL.LU R13, [R1+0x1a4] ;  /* 0x0001a400010d7983 */ /* 0x000ee80000300800 */
[----:B0-----:R-:W3:Y:S01]  /*7a360*/  LDL.LU R14, [R1+0x1a8] ;  /* 0x0001a800010e7983 */ /* 0x001ee20000300800 */
[----:B------:R-:W3:Y:S03]  /*7a370*/  LDL.LU R15, [R1+0x1ac] ;  /* 0x0001ac00010f7983 */ /* 0x000ee60000300800 */
[----:B----4-:R-:W-:Y:S01]  /*7a380*/  STL.64 [R1+0x56b0], R22 ;  /* 0x0056b01601007387 */ /* 0x010fe20000100a00 */
[----:B--2---:R0:W-:Y:S03]  /*7a390*/  STL.64 [R1+0x56a8], R20 ;  /* 0x0056a81401007387 */ /* 0x0041e60000100a00 */
[----:B0-----:R-:W2:Y:S01]  /*7a3a0*/  LDL.LU R20, [R1+0x180] ;  /* 0x0001800001147983 */ /* 0x001ea20000300800 */
[----:B------:R-:W2:Y:S02]  /*7a3b0*/  LDL.LU R21, [R1+0x184] ;  /* 0x0001840001157983 */ /* 0x000ea40000300800 */
[----:B------:R-:W4:Y:S02]  /*7a3c0*/  LDL.LU R22, [R1+0x188] ;  /* 0x0001880001167983 */ /* 0x000f240000300800 */
[----:B------:R-:W4:Y:S01]  /*7a3d0*/  LDL.LU R23, [R1+0x18c] ;  /* 0x00018c0001177983 */ /* 0x000f220000300800 */
[----:B---3--:R-:W-:Y:S01]  /*7a3e0*/  HMMA.16816.F32 R12, R24, R18, R12 ;  /* 0x00000012180c723c */ /* 0x008fe2000000180c */
[----:B----4-:R-:W-:Y:S01]  /*7a3f0*/  STL.64 [R1+0x56c8], R22 ;  /* 0x0056c81601007387 */ /* 0x010fe20000100a00 */
[----:B--2---:R0:W-:Y:S03]  /*7a400*/  STL.64 [R1+0x56c0], R20 ;  /* 0x0056c01401007387 */ /* 0x0041e60000100a00 */
[----:B0-----:R-:W2:Y:S01]  /*7a410*/  LDL.LU R20, [R1+0x190] ;  /* 0x0001900001147983 */ /* 0x001ea20000300800 */
[----:B------:R-:W2:Y:S02]  /*7a420*/  LDL.LU R21, [R1+0x194] ;  /* 0x0001940001157983 */ /* 0x000ea40000300800 */
[----:B------:R-:W2:Y:S02]  /*7a430*/  LDL.LU R22, [R1+0x198] ;  /* 0x0001980001167983 */ /* 0x000ea40000300800 */
[----:B------:R-:W2:Y:S01]  /*7a440*/  LDL.LU R23, [R1+0x19c] ;  /* 0x00019c0001177983 */ /* 0x000ea20000300800 */
[----:B------:R-:W3:Y:S01]  /*7a450*/  LDL R7, [R1+0x22bc] ;  /* 0x0022bc0001077983 */ /* 0x000ee20000100800 */
[----:B------:R0:W-:Y:S02]  /*7a460*/  STL.64 [R1+0x5638], R10 ;  /* 0x0056380a01007387 */ /* 0x0001e40000100a00 */
[----:B------:R1:W-:Y:S01]  /*7a470*/  STL.64 [R1+0x5630], R8 ;  /* 0x0056300801007387 */ /* 0x0003e20000100a00 */
[----:B0-----:R-:W4:Y:S01]  /*7a480*/  LDL.64 R10, [R1+0x28] ;  /* 0x00002800010a7983 */ /* 0x001f220000100a00 */
[----:B------:R-:W-:-:S02]  /*7a490*/  IMAD.MOV.U32 R28, RZ, RZ, R18 ;  /* 0x000000ffff1c7224 */ /* 0x000fc400078e0012 */
[----:B------:R-:W-:Y:S01]  /*7a4a0*/  IMAD.MOV.U32 R17, RZ, RZ, R19 ;  /* 0x000000ffff117224 */ /* 0x000fe200078e0013 */
[----:B---3--:R-:W0:Y:S04]  /*7a4b0*/  LDSM.16.MT88.4 R4, [R7+0x23080] ;  /* 0x023080000704783b */ /* 0x008e280000004200 */
[----:B----4-:R3:W-:Y:S01]  /*7a4c0*/  STL.64 [R1+0x5670], R10 ;  /* 0x0056700a01007387 */ /* 0x0107e20000100a00 */
[----:B-1----:R-:W4:Y:S02]  /*7a4d0*/  LDL.LU R8, [R1+0x600] ;  /* 0x0006000001087983 */ /* 0x002f240000300800 */
[----:B------:R-:W4:Y:S01]  /*7a4e0*/  LDL.LU R9, [R1+0x604] ;  /* 0x0006040001097983 */ /* 0x000f220000300800 */
[----:B---3--:R-:W4:Y:S01]  /*7a4f0*/  LDL.LU R10, [R1+0x608] ;  /* 0x00060800010a7983 */ /* 0x008f220000300800 */
[----:B------:R-:W4:Y:S02]  /*7a500*/  LDL.LU R11, [R1+0x60c] ;  /* 0x00060c00010b7983 */ /* 0x000f240000300800 */
[----:B------:R-:W-:Y:S02]  /*7a510*/  STL.64 [R1+0x920], R12 ;  /* 0x0009200c01007387 */ /* 0x000fe40000100a00 */
[----:B------:R1:W-:Y:S02]  /*7a520*/  STL.64 [R1+0x928], R14 ;  /* 0x0009280e01007387 */ /* 0x0003e40000100a00 */
[----:B-1----:R-:W2:Y:S01]  /*7a530*/  LDL.LU.64 R14, [R1+0x56d8] ;  /* 0x0056d800010e7983 */ /* 0x002ea20000300a00 */
[----:B------:R-:W3:Y:S03]  /*7a540*/  LDL.LU.64 R18, [R1+0x56d0] ;  /* 0x0056d00001127983 */ /* 0x000ee60000300a00 */
[----:B---3--:R-:W-:Y:S01]  /*7a550*/  STL.64 [R1+0x5620], R18 ;  /* 0x0056201201007387 */ /* 0x008fe20000100a00 */
[----:B------:R1:W-:Y:S02]  /*7a560*/  STL [R1+0x5618], R17 ;  /* 0x0056181101007387 */ /* 0x0003e40000100800 */
[----:B------:R-:W3:Y:S01]  /*7a570*/  LDL.LU R16, [R1+0x3f0] ;  /* 0x0003f00001107983 */ /* 0x000ee20000300800 */
[----:B-1----:R-:W3:Y:S01]  /*7a580*/  LDL.LU R17, [R1+0x3f4] ;  /* 0x0003f40001117983 */ /* 0x002ee20000300800 */
[----:B------:R-:W3:Y:S02]  /*7a590*/  LDL.LU R18, [R1+0x3f8] ;  /* 0x0003f80001127983 */ /* 0x000ee40000300800 */
[----:B------:R-:W3:Y:S01]  /*7a5a0*/  LDL.LU R19, [R1+0x3fc] ;  /* 0x0003fc0001137983 */ /* 0x000ee20000300800 */
[C---:B--2---:R-:W-:Y:S01]  /*7a5b0*/  HMMA.16816.F32 R12, R24.reuse, R14, R20 ;  /* 0x0000000e180c723c */ /* 0x044fe20000001814 */
[----:B---3--:R-:W-:Y:S01]  /*7a5c0*/  STL.64 [R1+0x5648], R18 ;  /* 0x0056481201007387 */ /* 0x008fe20000100a00 */
[----:B------:R1:W-:Y:S03]  /*7a5d0*/  STL.64 [R1+0x5640], R16 ;  /* 0x0056401001007387 */ /* 0x0003e60000100a00 */
[----:B-1----:R-:W2:Y:S01]  /*7a5e0*/  LDL.LU R16, [R1+0x410] ;  /* 0x0004100001107983 */ /* 0x002ea20000300800 */
[----:B------:R-:W2:Y:S02]  /*7a5f0*/  LDL.LU R17, [R1+0x414] ;  /* 0x0004140001117983 */ /* 0x000ea40000300800 */
[----:B------:R-:W2:Y:S02]  /*7a600*/  LDL.LU R18, [R1+0x418] ;  /* 0x0004180001127983 */ /* 0x000ea40000300800 */
[----:B------:R-:W2:Y:S01]  /*7a610*/  LDL.LU R19, [R1+0x41c] ;  /* 0x00041c0001137983 */ /* 0x000ea20000300800 */
[----:B------:R-:W-:Y:S01]  /*7a620*/  STL [R1+0x55e8], R28 ;  /* 0x0055e81c01007387 */ /* 0x000fe20000100800 */
[----:B------:R-:W3:Y:S02]  /*7a630*/  LDL.LU.64 R22, [R1+0x56c8] ;  /* 0x0056c80001167983 */ /* 0x000ee40000300a00 */
[----:B------:R-:W3:Y:S09]  /*7a640*/  LDL.LU.64 R20, [R1+0x56c0] ;  /* 0x0056c00001147983 */ /* 0x000ef20000300a00 */
[----:B------:R-:W-:Y:S01]  /*7a650*/  STL.64 [R1+0x910], R12 ;  /* 0x0009100c01007387 */ /* 0x000fe20000100a00 */
[----:B------:R1:W-:Y:S04]  /*7a660*/  STL.64 [R1+0x918], R14 ;  /* 0x0009180e01007387 */ /* 0x0003e80000100a00 */
[----:B-1----:R-:W3:Y:S02]  /*7a670*/  LDL.LU.64 R14, [R1+0x56b8] ;  /* 0x0056b800010e7983 */ /* 0x002ee40000300a00 */
[C---:B---3--:R-:W-:Y:S02]  /*7a680*/  HMMA.16816.F32 R12, R24.reuse, R14, R20 ;  /* 0x0000000e180c723c */ /* 0x048fe40000001814 */
[----:B------:R-:W3:Y:S01]  /*7a690*/  LDL.LU.64 R22, [R1+0x56b0] ;  /* 0x0056b00001167983 */ /* 0x000ee20000300a00 */
[----:B------:R-:W3:Y:S11]  /*7a6a0*/  LDL.LU.64 R20, [R1+0x56a8] ;  /* 0x0056a80001147983 */ /* 0x000ef60000300a00 */
[----:B------:R-:W-:Y:S09]  /*7a6b0*/  @!UPT UIADD3 URZ, URZ, URZ, URZ ;  /* 0x0000003f3f3ff290 */ /* 0x000ff2000fffe03f */
[----:B------:R-:W-:Y:S01]  /*7a6c0*/  STL.64 [R1+0x900], R12 ;  /* 0x0009000c01007387 */ /* 0x000fe20000100a00 */
[----:B------:R1:W-:Y:S03]  /*7a6d0*/  STL.64 [R1+0x908], R14 ;  /* 0x0009080e01007387 */ /* 0x0003e60000100a00 */
[----:B-1----:R-:W3:Y:S02]  /*7a6e0*/  LDL.LU.64 R14, [R1+0x56a0] ;  /* 0x0056a000010e7983 */ /* 0x002ee40000300a00 */
[C---:B---3--:R-:W-:Y:S02]  /*7a6f0*/  HMMA.16816.F32 R12, R24.reuse, R14, R20 ;  /* 0x0000000e180c723c */ /* 0x048fe40000001814 */
[----:B------:R-:W3:Y:S11]  /*7a700*/  LDL.LU.64 R22, [R1+0x5698] ;  /* 0x0056980001167983 */ /* 0x000ef60000300a00 */
[----:B------:R-:W-:Y:S10]  /*7a710*/  @!UPT UIADD3 URZ, URZ, URZ, URZ ;  /* 0x0000003f3f3ff290 */ /* 0x000ff4000fffe03f */
[----:B------:R-:W-:Y:S01]  /*7a720*/  STL.64 [R1+0x8f0], R12 ;  /* 0x0008f00c01007387 */ /* 0x000fe20000100a00 */
[----:B------:R1:W-:Y:S03]  /*7a730*/  STL.64 [R1+0x8f8], R14 ;  /* 0x0008f80e01007387 */ /* 0x0003e60000100a00 */
[----:B-1----:R-:W3:Y:S01]  /*7a740*/  LDL.LU.64 R14, [R1+0x5690] ;  /* 0x00569000010e7983 */ /* 0x002ee20000300a00 */
[----:B------:R-:W3:Y:S02]  /*7a750*/  LDL.LU.64 R12, [R1+0x5688] ;  /* 0x00568800010c7983 */ /* 0x000ee40000300a00 */
[C---:B---3--:R-:W-:Y:S11]  /*7a760*/  HMMA.16816.F32 R12, R24.reuse, R22, R12 ;  /* 0x00000016180c723c */ /* 0x048ff6000000180c */
[----:B------:R-:W-:Y:S11]  /*7a770*/  @!UPT UIADD3 URZ, URZ, URZ, URZ ;  /* 0x0000003f3f3ff290 */ /* 0x000ff6000fffe03f */
[----:B------:R-:W-:Y:S01]  /*7a780*/  @!UPT UIADD3 URZ, URZ, URZ, URZ ;  /* 0x0000003f3f3ff290 */ /* 0x000fe2000fffe03f */
[----:B------:R1:W-:Y:S01]  /*7a790*/  STL.64 [R1+0x8e0], R12 ;  /* 0x0008e00c01007387 */ /* 0x0003e20000100a00 */
[----:B------:R3:W-:Y:S02]  /*7a7a0*/  STL.64 [R1+0x8e8], R14 ;  /* 0x0008e80e01007387 */ /* 0x0007e40000100a00 */
[----:B-1----:R-:W-:Y:S01]  /*7a7b0*/  IMAD.MOV.U32 R13, RZ, RZ, R22 ;  /* 0x000000ffff0d7224 */ /* 0x002fe200078e0016 */
[----:B---3--:R-:W3:Y:S01]  /*7a7c0*/  LDL.LU.64 R14, [R1+0x5680] ;  /* 0x00568000010e7983 */ /* 0x008ee20000300a00 */
[----:B------:R-:W-:Y:S02]  /*7a7d0*/  IMAD.MOV.U32 R12, RZ, RZ, R23 ;  /* 0x000000ffff0c7224 */ /* 0x000fe400078e0017 */
[----:B------:R-:W4:Y:S02]  /*7a7e0*/  LDL.LU.64 R22, [R1+0x5678] ;  /* 0x0056780001167983 */ /* 0x000f240000300a00 */
[----:B0-----:R0:W-:Y:S01]  /*7a7f0*/  STL.64 [R1+0x5550], R6 ;  /* 0x0055500601007387 */ /* 0x0011e20000100a00 */
[----:B------:R-:W-:Y:S04]  /*7a800*/  STL.64 [R1+0x5548], R4 ;  /* 0x0055480401007387 */ /* 0x000fe80000100a00 */
[----:B0-----:R-:W2:Y:S04]  /*7a810*/  LDL R6, [R1+0xd8] ;  /* 0x0000d80001067983 */ /* 0x001ea80000100800 */
[----:B------:R-:W2:Y:S01]  /*7a820*/  LDL R7, [R1+0xdc] ;  /* 0x0000dc0001077983 */ /* 0x000ea20000100800 */
[C---:B----4-:R-:W-:Y:S03]  /*7a830*/  HMMA.16816.F32 R20, R24.reuse, R22, R8 ;  /* 0x000000161814723c */ /* 0x050fe60000001808 */
[----:B------:R-:W4:Y:S11]  /*7a840*/  LDL.LU.64 R10, [R1+0x5670] ;  /* 0x00567000010a7983 */ /* 0x000f360000300a00 */
[----:B------:R-:W-:Y:S09]  /*7a850*/  @!UPT UIADD3 URZ, URZ, URZ, URZ ;  /* 0x0000003f3f3ff290 */ /* 0x000ff2000fffe03f */
        /* <DEDUP_REMOVED lines=8> */
[----:B------:R-:W-:Y:S01]  /*7a8e0*/  STL.64 [R1+0xc0], R24 ;  /* 0x0000c01801007387 */ /* 0x000fe20000100a00 */
[----:B------:R0:W-:Y:S03]  /*7a8f0*/  STL.64 [R1+0xc8], R26 ;  /* 0x0000c81a01007387 */ /* 0x0001e60000100a00 */
[----:B0-----:R-:W3:Y:S01]  /*7a900*/  LDL.64 R26, [R1+0x38] ;  /* 0x00003800011a7983 */ /* 0x001ee20000100a00 */
[----:B------:R0:W-:Y:S02]  /*7a910*/  STL.64 [R1+0x5560], R6 ;  /* 0x0055600601007387 */ /* 0x0001e40000100a00 */
[----:B0-----:R-:W-:Y:S02]  /*7a920*/  IMAD.MOV.U32 R6, RZ, RZ, R29 ;  /* 0x000000ffff067224 */ /* 0x001fe400078e001d */
[----:B----4-:R-:W-:Y:S01]  /*7a930*/  IMAD.MOV.U32 R29, RZ, RZ, R11 ;  /* 0x000000ffff1d7224 */ /* 0x010fe200078e000b */
[----:B--2---:R-:W-:Y:S11]  /*7a940*/  HMMA.16816.F32 R16, R20, R10, R16 ;  /* 0x0000000a1410723c */ /* 0x004ff60000001810 */
[----:B------:R-:W-:Y:S11]  /*7a950*/  @!UPT UIADD3 URZ, URZ, URZ, URZ ;  /* 0x0000003f3f3ff290 */ /* 0x000ff6000fffe03f */
[----:B------:R-:W-:Y:S01]  /*7a960*/  @!UPT UIADD3 URZ, URZ, URZ, URZ ;  /* 0x0000003f3f3ff290 */ /* 0x000fe2000fffe03f */
[----:B------:R-:W-:Y:S01]  /*7a970*/  STL.64 [R1+0x410], R16 ;  /* 0x0004101001007387 */ /* 0x000fe20000100a00 */
[----:B------:R0:W-:Y:S03]  /*7a980*/  STL.64 [R1+0x418], R18 ;  /* 0x0004181201007387 */ /* 0x0001e60000100a00 */
[----:B0-----:R-:W2:Y:S01]  /*7a990*/  LDL.LU.64 R18, [R1+0x5648] ;  /* 0x0056480001127983 */ /* 0x001ea20000300a00 */
[----:B------:R-:W2:Y:S02]  /*7a9a0*/  LDL.LU.64 R16, [R1+0x5640] ;  /* 0x0056400001107983 */ /* 0x000ea40000300a00 */
[----:B------:R-:W4:Y:S02]  /*7a9b0*/  LDL.LU.64 R10, [R1+0x5638] ;  /* 0x00563800010a7983 */ /* 0x000f240000300a00 */
[----:B------:R-:W4:Y:S02]  /*7a9c0*/  LDL.LU.64 R8, [R1+0x5630] ;  /* 0x0056300001087983 */ /* 0x000f240000300a00 */
[----:B------:R-:W-:-:S07]  /*7a9d0*/  IMAD.MOV.U32 R7, RZ, RZ, R3 ;  /* 0x000000ffff077224 */ /* 0x000fce00078e0003 */
[C---:B----4-:R-:W-:Y:S01]  /*7a9e0*/  HMMA.16816.F32 R4, R20.reuse, R6, R8 ;  /* 0x000000061404723c */ /* 0x050fe20000001808 */
[----:B------:R-:W2:Y:S11]  /*7a9f0*/  LDL.LU.64 R10, [R1+0x5628] ;  /* 0x00562800010a7983 */ /* 0x000eb60000300a00 */
[----:B------:R-:W-:Y:S11]  /*7aa00*/  @!UPT UIADD3 URZ, URZ, URZ, URZ ;  /* 0x0000003f3f3ff290 */ /* 0x000ff6000fffe03f */
[----:B------:R-:W-:Y:S01]  /*7aa10*/  STL.64 [R1+0x400], R4 ;  /* 0x0004000401007387 */ /* 0x000fe20000100a00 */
[----:B------:R0:W-:Y:S03]  /*7aa20*/  STL.64 [R1+0x408], R6 ;  /* 0x0004080601007387 */ /* 0x0001e60000100a00 */
[----:B0-----:R-:W4:Y:S01]  /*7aa30*/  LDL.64 R6, [R1+0x128] ;  /* 0x0001280001067983 */ /* 0x001f220000100a00 */
[C---:B--2---:R-:W-:Y:S01]  /*7aa40*/  HMMA.16816.F32 R16, R20.reuse, R10, R16 ;  /* 0x0000000a1410723c */ /* 0x044fe20000001810 */
[----:B------:R-:W-:Y:S02]  /*7aa50*/  IMAD.MOV.U32 R28, RZ, RZ, R10 ;  /* 0x000000ffff1c7224 */ /* 0x000fe400078e000a */
[----:B------:R-:W-:Y:S01]  /*7aa60*/  IMAD.MOV.U32 R3, RZ, RZ, R11 ;  /* 0x000000ffff037224 */ /* 0x000fe200078e000b */
[----:B----4-:R0:W-:Y:S01]  /*7aa70*/  STL.64 [R1+0x55b8], R6 ;  /* 0x0055b80601007387 */ /* 0x0101e20000100a00 */
[----:B------:R-:W2:Y:S02]  /*7aa80*/  LDL.LU R4, [R1+0x3c0] ;  /* 0x0003c00001047983 */ /* 0x000ea40000300800 */
[----:B------:R-:W2:Y:S01]  /*7aa90*/  LDL.LU R5, [R1+0x3c4] ;  /* 0x0003c40001057983 */ /* 0x000ea20000300800 */
[----:B0-----:R-:W2:Y:S01]  /*7aaa0*/  LDL.LU R6, [R1+0x3c8] ;  /* 0x0003c80001067983 */ /* 0x001ea20000300800 */
[----:B------:R-:W2:Y:S11]  /*7aab0*/  LDL.LU R7, [R1+0x3cc] ;  /* 0x0003cc0001077983 */ /* 0x000eb60000300800 */
[----:B------:R-:W-:Y:S03]  /*7aac0*/  @!UPT UIADD3 URZ, URZ, URZ, URZ ;  /* 0x0000003f3f3ff290 */ /* 0x000fe6000fffe03f */
[----:B------:R-:W-:Y:S02]  /*7aad0*/  STL.64 [R1+0x3f0], R16 ;  /* 0x0003f01001007387 */ /* 0x000fe40000100a00 */
[----:B------:R0:W-:Y:S02]  /*7aae0*/  STL.64 [R1+0x3f8], R18 ;  /* 0x0003f81201007387 */ /* 0x0001e40000100a00 */
[----:B0-----:R-:W4:Y:S01]  /*7aaf0*/  LDL.LU.64 R18, [R1+0x5620] ;  /* 0x0056200001127983 */ /* 0x001f220000300a00 */
[----:B------:R-:W2:Y:S02]  /*7ab00*/  LDL.LU R17, [R1+0x5618] ;  /* 0x0056180001117983 */ /* 0x000ea40000300800 */
[----:B------:R-:W4:Y:S02]  /*7ab10*/  LDL.LU.64 R10, [R1+0x5610] ;  /* 0x00561000010a7983 */ /* 0x000f240000300a00 */
[----:B------:R-:W4:Y:S02]  /*7ab20*/  LDL.LU.64 R8, [R1+0x5608] ;  /* 0x0056080001087983 */ /* 0x000f240000300a00 */
[C---:B----4-:R-:W-:Y:S11]  /*7ab30*/  HMMA.16816.F32 R8, R20.reuse, R18, R8 ;  /* 0x000000121408723c */ /* 0x050ff60000001808 */
[----:B------:R-:W-:Y:S11]  /*7ab40*/  @!UPT UIADD3 URZ, URZ, URZ, URZ ;  /* 0x0000003f3f3ff290 */ /* 0x000ff6000fffe03f */
[----:B------:R-:W-:Y:S01]  /*7ab50*/  @!UPT UIADD3 URZ, URZ, URZ, URZ ;  /* 0x0000003f3f3ff290 */ /* 0x000fe2000fffe03f */
[----:B------:R-:W-:Y:S01]  /*7ab60*/  STL.64 [R1+0x3e0], R8 ;  /* 0x0003e00801007387 */ /* 0x000fe20000100a00 */
[----:B------:R0:W-:Y:S03]  /*7ab70*/  STL.64 [R1+0x3e8], R10 ;  /* 0x0003e80a01007387 */ /* 0x0001e60000100a00 */
[----:B0-----:R-:W4:Y:S01]  /*7ab80*/  LDL.LU.64 R10, [R1+0x5600] ;  /* 0x00560000010a7983 */ /* 0x001f220000300a00 */
[----:B------:R-:W4:Y:S02]  /*7ab90*/  LDL.LU R8, [R1+0x55f8] ;  /* 0x0055f80001087983 */ /* 0x000f240000300800 */
[----:B------:R-:W-:Y:S02]  /*7aba0*/  STL.64 [R1+0x55e0], R18 ;  /* 0x0055e01201007387 */ /* 0x000fe40000100a00 */
[----:B--2---:R0:W-:Y:S01]  /*7abb0*/  STL [R1+0x55d8], R17 ;  /* 0x0055d81101007387 */ /* 0x0041e20000100800 */
[----:B------:R-:W2:Y:S04]  /*7abc0*/  LDL.LU R16, [R1+0x3d0] ;  /* 0x0003d00001107983 */ /* 0x000ea80000300800 */
[----:B0-----:R-:W2:Y:S01]  /*7abd0*/  LDL.LU R17, [R1+0x3d4] ;  /* 0x0003d40001117983 */ /* 0x001ea20000300800 */
[----:B------:R-:W2:Y:S02]  /*7abe0*/  LDL.LU R18, [R1+0x3d8] ;  /* 0x0003d80001127983 */ /* 0x000ea40000300800 */
[----:B------:R-:W2:Y:S02]  /*7abf0*/  LDL.LU R19, [R1+0x3dc] ;  /* 0x0003dc0001137983 */ /* 0x000ea40000300800 */
[----:B---3--:R-:W-:Y:S01]  /*7ac00*/  STL.64 [R1+0x5598], R14 ;  /* 0x0055980e01007387 */ /* 0x008fe20000100a00 */
[----:B------:R-:W-:Y:S01]  /*7ac10*/  STL.64 [R1+0x55c0], R12 ;  /* 0x0055c00c01007387 */ /* 0x000fe20000100a00 */
[C---:B----4-:R-:W-:Y:S08]  /*7ac20*/  HMMA.16816.F32 R4, R20.reuse, R10, R4 ;  /* 0x0000000a1404723c */ /* 0x050ff00000001804 */
[C---:B--2---:R-:W-:Y:S11]  /*7ac30*/  HMMA.16816.F32 R16, R20.reuse, R14, R16 ;  /* 0x0000000e1410723c */ /* 0x044ff60000001810 */
[----:B------:R-:W-:Y:S11]  /*7ac40*/  @!UPT UIADD3 URZ, URZ, URZ, URZ ;  /* 0x0000003f3f3ff290 */ /* 0x000ff6000fffe03f */
[----:B------:R-:W-:Y:S01]  /*7ac50*/  @!UPT UIADD3 URZ, URZ, URZ, URZ ;  /* 0x0000003f3f3ff290 */ /* 0x000fe2000fffe03f */
[----:B------:R-:W-:Y:S01]  /*7ac60*/  STL.64 [R1+0x3d0], R16 ;  /* 0x0003d01001007387 */ /* 0x000fe20000100a00 */
[----:B------:R-:W-:Y:S02]  /*7ac70*/  STL.64 [R1+0x3d8], R18 ;  /* 0x0003d81201007387 */ /* 0x000fe40000100a00 */
[----:B------:R-:W-:Y:S02]  /*7ac80*/  STL.64 [R1+0x55f0], R10 ;  /* 0x0055f00a01007387 */ /* 0x000fe40000100a00 */
[----:B------:R0:W-:Y:S01]  /*7ac90*/  STL [R1+0x55ec], R8 ;  /* 0x0055ec0801007387 */ /* 0x0001e20000100800 */
[----:B------:R1:W-:Y:S01]  /*7aca0*/  STL.64 [R1+0x3c0], R4 ;  /* 0x0003c00401007387 */ /* 0x0003e20000100a00 */
[----:B------:R2:W-:Y:S03]  /*7acb0*/  STL.64 [R1+0x3c8], R6 ;  /* 0x0003c80601007387 */ /* 0x0005e60000100a00 */
        /* <DEDUP_REMOVED lines=8> */
[----:B-1----:R-:W4:Y:S01]  /*7ad40*/  LDL.LU R4, [R1+0x6f0] ;  /* 0x0006f00001047983 */ /* 0x002f220000300800 */
[----:B------:R-:W4:Y:S02]  /*7ad50*/  LDL.LU R5, [R1+0x6f4] ;  /* 0x0006f40001057983 */ /* 0x000f240000300800 */
[----:B--2---:R-:W2:Y:S02]  /*7ad60*/  LDL.LU R6, [R1+0x6f8] ;  /* 0x0006f80001067983 */ /* 0x004ea40000300800 */
[----:B------:R-:W2:Y:S01]  /*7ad70*/  LDL.LU R7, [R1+0x6fc] ;  /* 0x0006fc0001077983 */ /* 0x000ea20000300800 */
[----:B---3--:R-:W-:Y:S01]  /*7ad80*/  HMMA.16816.F32 R8, R20, R26, R8 ;  /* 0x0000001a1408723c */ /* 0x008fe20000001808 */
[----:B--2---:R-:W-:Y:S01]  /*7ad90*/  STL.64 [R1+0x55d0], R6 ;  /* 0x0055d00601007387 */ /* 0x004fe20000100a00 */
[----:B----4-:R0:W-:Y:S03]  /*7ada0*/  STL.64 [R1+0x55c8], R4 ;  /* 0x0055c80401007387 */ /* 0x0101e60000100a00 */
[----:B0-----:R-:W2:Y:S01]  /*7adb0*/  LDL.LU R4, [R1+0x700] ;  /* 0x0007000001047983 */ /* 0x001ea20000300800 */
[----:B------:R-:W2:Y:S02]  /*7adc0*/  LDL.LU R5, [R1+0x704] ;  /* 0x0007040001057983 */ /* 0x000ea40000300800 */
[----:B------:R-:W2:Y:S02]  /*7add0*/  LDL.LU R6, [R1+0x708] ;  /* 0x0007080001067983 */ /* 0x000ea40000300800 */
[----:B------:R-:W2:Y:S11]  /*7ade0*/  LDL.LU R7, [R1+0x70c] ;  /* 0x00070c0001077983 */ /* 0x000eb60000300800 */
[----:B------:R-:W-:Y:S02]  /*7adf0*/  @!UPT UIADD3 URZ, URZ, URZ, URZ ;  /* 0x0000003f3f3ff290 */ /* 0x000fe4000fffe03f */
[----:B------:R-:W-:Y:S01]  /*7ae00*/  STL.64 [R1+0x3b0], R8 ;  /* 0x0003b00801007387 */ /* 0x000fe20000100a00 */
[----:B------:R0:W-:Y:S03]  /*7ae10*/  STL.64 [R1+0x3b8], R10 ;  /* 0x0003b80a01007387 */ /* 0x0001e60000100a00 */
[----:B0-----:R-:W3:Y:S01]  /*7ae20*/  LDL.LU.64 R10, [R1+0x55f0] ;  /* 0x0055f000010a7983 */ /* 0x001ee20000300a00 */
[----:B------:R-:W4:Y:S02]  /*7ae30*/  LDL.LU R8, [R1+0x55ec] ;  /* 0x0055ec0001087983 */ /* 0x000f240000300800 */
[----:B------:R-:W-:Y:S02]  /*7ae40*/  IMAD.MOV.U32 R14, RZ, RZ, R2 ;  /* 0x000000ffff0e7224 */ /* 0x000fe400078e0002 */
[----:B------:R-:W-:Y:S02]  /*7ae50*/  IMAD.MOV.U32 R15, RZ, RZ, R0 ;  /* 0x000000ffff0f7224 */ /* 0x000fe400078e0000 */
[----:B------:R-:W-:-:S02]  /*7ae60*/  IMAD.MOV.U32 R2, RZ, RZ, R26 ;  /* 0x000000ffff027224 */ /* 0x000fc400078e001a */
[----:B------:R-:W-:Y:S02]  /*7ae70*/  IMAD.MOV.U32 R0, RZ, RZ, R27 ;  /* 0x000000ffff007224 */ /* 0x000fe400078e001b */
[----:B----4-:R-:W0:Y:S04]  /*7ae80*/  LDSM.16.MT88.4 R24, [R8+0x23000] ;  /* 0x023000000818783b */ /* 0x010e280000004200 */
[----:B---3--:R-:W-:Y:S01]  /*7ae90*/  STL.64 [R1+0x5570], R10 ;  /* 0x0055700a01007387 */ /* 0x008fe20000100a00 */
[----:B------:R1:W-:Y:S03]  /*7aea0*/  STL [R1+0x5568], R8 ;  /* 0x0055680801007387 */ /* 0x0003e60000100800 */
[----:B-1----:R-:W3:Y:S01]  /*7aeb0*/  LDL.LU R8, [R1+0x6e0] ;  /* 0x0006e00001087983 */ /* 0x002ee20000300800 */
[----:B------:R-:W3:Y:S02]  /*7aec0*/  LDL.LU R9, [R1+0x6e4] ;  /* 0x0006e40001097983 */ /* 0x000ee40000300800 */
[----:B------:R-:W3:Y:S02]  /*7aed0*/  LDL.LU R10, [R1+0x6e8] ;  /* 0x0006e800010a7983 */ /* 0x000ee40000300800 */
[----:B------:R-:W3:Y:S01]  /*7aee0*/  LDL.LU R11, [R1+0x6ec] ;  /* 0x0006ec00010b7983 */ /* 0x000ee20000300800 */
[----:B0-----:R-:W-:Y:S01]  /*7aef0*/  STL.64 [R1+0x5408], R26 ;  /* 0x0054081a01007387 */ /* 0x001fe20000100a00 */
[----:B------:R0:W-:Y:S03]  /*7af00*/  STL.64 [R1+0x5400], R24 ;  /* 0x0054001801007387 */ /* 0x0001e60000100a00 */
[----:B0-----:R-:W4:Y:S01]  /*7af10*/  LDL.LU R24, [R1+0x5c0] ;  /* 0x0005c00001187983 */ /* 0x001f220000300800 */
[----:B------:R-:W4:Y:S02]  /*7af20*/  LDL.LU R25, [R1+0x5c4] ;  /* 0x0005c40001197983 */ /* 0x000f240000300800 */
[----:B------:R-:W2:Y:S02]  /*7af30*/  LDL.LU R26, [R1+0x5c8] ;  /* 0x0005c800011a7983 */ /* 0x000ea40000300800 */
[----:B------:R-:W2:Y:S02]  /*7af40*/  LDL.LU R27, [R1+0x5cc] ;  /* 0x0005cc00011b7983 */ /* 0x000ea40000300800 */
[----:B--2---:R0:W-:Y:S01]  /*7af50*/  STL.64 [R1+0x54f8], R26 ;  /* 0x0054f81a01007387 */ /* 0x0041e20000100a00 */
[----:B----4-:R-:W-:Y:S02]  /*7af60*/  STL.64 [R1+0x54f0], R24 ;  /* 0x0054f01801007387 */ /* 0x010fe40000100a00 */
[----:B0-----:R-:W-:-:S02]  /*7af70*/  IMAD.MOV.U32 R26, RZ, RZ, R28 ;  /* 0x000000ffff1a7224 */ /* 0x001fc400078e001c */
[----:B------:R-:W-:Y:S01]  /*7af80*/  IMAD.MOV.U32 R27, RZ, RZ, R3 ;  /* 0x000000ffff1b7224 */ /* 0x000fe200078e0003 */
[----:B------:R-:W2:Y:S04]  /*7af90*/  LDL.LU R28, [R1+0x55e8] ;  /* 0x0055e800011c7983 */ /* 0x000ea80000300800 */
[----:B------:R0:W-:Y:S04]  /*7afa0*/  STL.64 [R1+0x5510], R26 ;  /* 0x0055101a01007387 */ /* 0x0001e80000100a00 */
[----:B0-----:R-:W4:Y:S02]  /*7afb0*/  LDL.64 R26, [R1+0x158] ;  /* 0x00015800011a7983 */ /* 0x001f240000100a00 */
[C---:B----4-:R-:W-:Y:S01]  /*7afc0*/  HMMA.16816.F32 R16, R20.reuse, R26, R16 ;  /* 0x0000001a1410723c */ /* 0x050fe20000001810 */
[----:B------:R-:W-:Y:S11]  /*7afd0*/  IMAD.MOV.U32 R3, RZ, RZ, R27 ;  /* 0x000000ffff037224 */ /* 0x000ff600078e001b */
[----:B------:R-:W-:Y:S11]  /*7afe0*/  @!UPT UIADD3 URZ, URZ, URZ, URZ ;  /* 0x0000003f3f3ff290 */ /* 0x000ff6000fffe03f */
[----:B------:R0:W-:Y:S01]  /*7aff0*/  STL.64 [R1+0x710], R16 ;  /* 0x0007101001007387 */ /* 0x0001e20000100a00 */
[----:B------:R1:W-:Y:S02]  /*7b000*/  STL.64 [R1+0x718], R18 ;  /* 0x0007181201007387 */ /* 0x0003e40000100a00 */
[----:B0-----:R-:W-:Y:S01]  /*7b010*/  IMAD.MOV.U32 R16, RZ, RZ, R26 ;  /* 0x000000ffff107224 */ /* 0x001fe200078e001a */
[----:B-1----:R-:W4:Y:S01]  /*7b020*/  LDL.LU.64 R18, [R1+0x55e0] ;  /* 0x0055e00001127983 */ /* 0x002f220000300a00 */
[----:B------:R-:W2:Y:S02]  /*7b030*/  LDL.LU R17, [R1+0x55d8] ;  /* 0x0055d80001117983 */ /* 0x000ea40000300800 */
[----:B------:R-:W2:Y:S02]  /*7b040*/  LDL R26, [R1+0x18] ;  /* 0x00001800011a7983 */ /* 0x000ea40000100800 */
[----:B------:R-:W2:Y:S01]  /*7b050*/  LDL R27, [R1+0x1c] ;  /* 0x00001c00011b7983 */ /* 0x000ea20000100800 */
[C---:B------:R-:W-:Y:S01]  /*7b060*/  HMMA.16816.F32 R12, R20.reuse, R14, R4 ;  /* 0x0000000e140c723c */ /* 0x040fe20000001804 */
[----:B--2---:R0:W-:Y:S01]  /*7b070*/  STL.64 [R1+0x5528], R26 ;  /* 0x0055281a01007387 */ /* 0x0041e20000100a00 */
[----:B------:R-:W2:Y:S02]  /*7b080*/  LDL.LU.64 R6, [R1+0x55d0] ;  /* 0x0055d00001067983 */ /* 0x000ea40000300a00 */
[----:B------:R-:W2:Y:S11]  /*7b090*/  LDL.LU.64 R4, [R1+0x55c8] ;  /* 0x0055c80001047983 */ /* 0x000eb60000300a00 */
[----:B------:R-:W-:Y:S08]  /*7b0a0*/  @!UPT UIADD3 URZ, URZ, URZ, URZ ;  /* 0x0000003f3f3ff290 */ /* 0x000ff0000fffe03f */
[----:B------:R1:W-:Y:S01]  /*7b0b0*/  STL.64 [R1+0x700], R12 ;  /* 0x0007000c01007387 */ /* 0x0003e20000100a00 */
[----:B------:R-:W-:Y:S01]  /*7b0c0*/  STL.64 [R1+0x708], R14 ;  /* 0x0007080e01007387 */ /* 0x000fe20000100a00 */
[----:B0-----:R-:W-:Y:S02]  /*7b0d0*/  IMAD.MOV.U32 R26, RZ, RZ, R28 ;  /* 0x000000ffff1a7224 */ /* 0x001fe400078e001c */
[----:B------:R-:W-:Y:S01]  /*7b0e0*/  IMAD.MOV.U32 R27, RZ, RZ, R17 ;  /* 0x000000ffff1b7224 */ /* 0x000fe200078e0011 */
[----:B-1----:R-:W3:Y:S06]  /*7b0f0*/  LDL.LU.64 R12, [R1+0x55c0] ;  /* 0x0055c000010c7983 */ /* 0x002eec0000300a00 */
[C---:B--2---:R-:W-:Y:S01]  /*7b100*/  HMMA.16816.F32 R24, R20.reuse, R26, R4 ;  /* 0x0000001a1418723c */ /* 0x044fe20000001804 */
[----:B------:R-:W3:Y:S11]  /*7b110*/  LDL.LU.64 R6, [R1+0x55b8] ;  /* 0x0055b80001067983 */ /* 0x000ef60000300a00 */
[----:B------:R-:W-:Y:S11]  /*7b120*/  @!UPT UIADD3 URZ, URZ, URZ, URZ ;  /* 0x0000003f3f3ff290 */ /* 0x000ff6000fffe03f */
[----:B------:R-:W-:Y:S01]  /*7b130*/  STL.64 [R1+0x6f0], R24 ;  /* 0x0006f01801007387 */ /* 0x000fe20000100a00 */
[----:B------:R-:W-:Y:S01]  /*7b140*/  STL.64 [R1+0x6f8], R26 ;  /* 0x0006f81a01007387 */ /* 0x000fe20000100a00 */
[----:B---3--:R-:W-:Y:S11]  /*7b150*/  HMMA.16816.F32 R8, R20, R6, R8 ;  /* 0x000000061408723c */ /* 0x008ff60000001808 */
[----:B------:R-:W-:Y:S11]  /*7b160*/  @!UPT UIADD3 URZ, URZ, URZ, URZ ;  /* 0x0000003f3f3ff290 */ /* 0x000ff6000fffe03f */
[----:B------:R-:W-:Y:S01]  /*7b170*/  @!UPT UIADD3 URZ, URZ, URZ, URZ ;  /* 0x0000003f3f3ff290 */ /* 0x000fe2000fffe03f */
[----:B------:R0:W-:Y:S01]  /*7b180*/  STL.64 [R1+0x6e0], R8 ;  /* 0x0006e00801007387 */ /* 0x0001e20000100a00 */
[----:B------:R1:W-:Y:S03]  /*7b190*/  STL.64 [R1+0x6e8], R10 ;  /* 0x0006e80a01007387 */ /* 0x0003e60000100a00 */
[----:B0-----:R-:W2:Y:S01]  /*7b1a0*/  LDL.LU R8, [R1+0x6a0] ;  /* 0x0006a00001087983 */ /* 0x001ea20000300800 */
[----:B------:R-:W2:Y:S02]  /*7b1b0*/  LDL.LU R9, [R1+0x6a4] ;  /* 0x0006a40001097983 */ /* 0x000ea40000300800 */
[----:B-1----:R-:W3:Y:S02]  /*7b1c0*/  LDL.LU R10, [R1+0x6a8] ;  /* 0x0006a800010a7983 */ /* 0x002ee40000300800 */
[----:B------:R-:W3:Y:S02]  /*7b1d0*/  LDL.LU R11, [R1+0x6ac] ;  /* 0x0006ac00010b7983 */ /* 0x000ee40000300800 */
[----:B---3--:R0:W-:Y:S01]  /*7b1e0*/  STL.64 [R1+0x5580], R10 ;  /* 0x0055800a01007387 */ /* 0x0081e20000100a00 */
[----:B--2---:R-:W-:Y:S02]  /*7b1f0*/  STL.64 [R1+0x5578], R8 ;  /* 0x0055780801007387 */ /* 0x004fe40000100a00 */
[----:B0-----:R-:W-:-:S02]  /*7b200*/  IMAD.MOV.U32 R11, RZ, RZ, R12 ;  /* 0x000000ffff0b7224 */ /* 0x001fc400078e000c */
[----:B------:R-:W-:Y:S01]  /*7b210*/  IMAD.MOV.U32 R10, RZ, RZ, R13 ;  /* 0x000000ffff0a7224 */ /* 0x000fe200078e000d */
[----:B------:R-:W2:Y:S01]  /*7b220*/  LDL.LU R12, [R1+0x6c0] ;  /* 0x0006c000010c7983 */ /* 0x000ea20000300800 */
[----:B------:R-:W2:Y:S02]  /*7b230*/  LDL.LU R13, [R1+0x6c4] ;  /* 0x0006c400010d7983 */ /* 0x000ea40000300800 */
[----:B------:R-:W3:Y:S02]  /*7b240*/  LDL.LU R14, [R1+0x6c8] ;  /* 0x0006c800010e7983 */ /* 0x000ee40000300800 */
[----:B------:R-:W3:Y:S02]  /*7b250*/  LDL.LU R15, [R1+0x6cc] ;  /* 0x0006cc00010f7983 */ /* 0x000ee40000300800 */
[----:B---3--:R0:W-:Y:S01]  /*7b260*/  STL.64 [R1+0x55a8], R14 ;  /* 0x0055a80e01007387 */ /* 0x0081e20000100a00 */
[----:B--2---:R-:W-:Y:S03]  /*7b270*/  STL.64 [R1+0x55a0], R12 ;  /* 0x0055a00c01007387 */ /* 0x004fe60000100a00 */
[----:B0-----:R-:W2:Y:S04]  /*7b280*/  LDL R14, [R1+0x118] ;  /* 0x00011800010e7983 */ /* 0x001ea80000100800 */
[----:B------:R-:W2:Y:S01]  /*7b290*/  LDL R15, [R1+0x11c] ;  /* 0x00011c00010f7983 */ /* 0x000ea20000100800 */
[----:B------:R0:W-:Y:S03]  /*7b2a0*/  STL.64 [R1+0x5590], R10 ;  /* 0x0055900a01007387 */ /* 0x0001e60000100a00 */
[----:B0-----:R-:W3:Y:S01]  /*7b2b0*/  LDL.64 R10, [R1+0x108] ;  /* 0x00010800010a7983 */ /* 0x001ee20000100a00 */
[----:B------:R-:W-:-:S02]  /*7b2c0*/  IMAD.MOV.U32 R28, RZ, RZ, R6 ;  /* 0x000000ffff1c7224 */ /* 0x000fc400078e0006 */
[----:B------:R-:W-:Y:S01]  /*7b2d0*/  IMAD.MOV.U32 R17, RZ, RZ, R7 ;  /* 0x000000ffff117224 */ /* 0x000fe200078e0007 */
[----:B---3--:R0:W-:Y:S01]  /*7b2e0*/  STL.64 [R1+0x55b0], R10 ;  /* 0x0055b00a01007387 */ /* 0x0081e20000100a00 */
[----:B------:R-:W2:Y:S02]  /*7b2f0*/  LDL.LU R8, [R1+0x6d0] ;  /* 0x0006d00001087983 */ /* 0x000ea40000300800 */
[----:B------:R-:W2:Y:S01]  /*7b300*/  LDL.LU R9, [R1+0x6d4] ;  /* 0x0006d40001097983 */ /* 0x000ea20000300800 */
[----:B0-----:R-:W2:Y:S01]  /*7b310*/  LDL.LU R10, [R1+0x6d8] ;  /* 0x0006d800010a7983 */ /* 0x001ea20000300800 */
[----:B------:R-:W2:Y:S02]  /*7b320*/  LDL.LU R11, [R1+0x6dc] ;  /* 0x0006dc00010b7983 */ /* 0x000ea40000300800 */
[----:B------:R-:W3:Y:S02]  /*7b330*/  LDL.64 R6, [R1+0xe8] ;  /* 0x0000e80001067983 */ /* 0x000ee40000100a00 */
[----:B---3--:R0:W-:Y:S01]  /*7b340*/  STL.64 [R1+0x5588], R6 ;  /* 0x0055880601007387 */ /* 0x0081e20000100a00 */
[----:B------:R-:W3:Y:S02]  /*7b350*/  LDL.LU R4, [R1+0x6b0] ;  /* 0x0006b00001047983 */ /* 0x000ee40000300800 */
[----:B------:R-:W3:Y:S01]  /*7b360*/  LDL.LU R5, [R1+0x6b4] ;  /* 0x0006b40001057983 */ /* 0x000ee20000300800 */
[----:B0-----:R-:W3:Y:S01]  /*7b370*/  LDL.LU R6, [R1+0x6b8] ;  /* 0x0006b80001067983 */ /* 0x001ee20000300800 */
[----:B------:R-:W3:Y:S02]  /*7b380*/  LDL.LU R7, [R1+0x6bc] ;  /* 0x0006bc0001077983 */ /* 0x000ee40000300800 */
[----:B------:R-:W2:Y:S02]  /*7b390*/  LDL R26, [R1+0x28] ;  /* 0x00002800011a7983 */ /* 0x000ea40000100800 */
[----:B------:R-:W-:-:S05]  /*7b3a0*/  IMAD.MOV.U32 R27, RZ, RZ, R29 ;  /* 0x000000ffff1b7224 */ /* 0x000fca00078e001d */
[----:B--2---:R0:W-:Y:S01]  /*7b3b0*/  STL.64 [R1+0x5558], R26 ;  /* 0x0055581a01007387 */ /* 0x0041e20000100a00 */
[----:B------:R-:W2:Y:S02]  /*7b3c0*/  LDL.LU R24, [R1+0x3a0] ;  /* 0x0003a00001187983 */ /* 0x000ea40000300800 */
[----:B------:R-:W2:Y:S01]  /*7b3d0*/  LDL.LU R25, [R1+0x3a4] ;  /* 0x0003a40001197983 */ /* 0x000ea20000300800 */
[----:B0-----:R-:W2:Y:S01]  /*7b3e0*/  LDL.LU R26, [R1+0x3a8] ;  /* 0x0003a800011a7983 */ /* 0x001ea20000300800 */
[----:B------:R-:W2:Y:S02]  /*7b3f0*/  LDL.LU R27, [R1+0x3ac] ;  /* 0x0003ac00011b7983 */ /* 0x000ea40000300800 */
[----:B----4-:R-:W-:Y:S02]  /*7b400*/  STL.64 [R1+0x5508], R18 ;  /* 0x0055081201007387 */ /* 0x010fe40000100a00 */
[----:B------:R0:W-:Y:S02]  /*7b410*/  STL.64 [R1+0x5500], R16 ;  /* 0x0055001001007387 */ /* 0x0001e40000100a00 */
[----:B0-----:R-:W4:Y:S01]  /*7b420*/  LDL.LU R16, [R1+0x5d0] ;  /* 0x0005d00001107983 */ /* 0x001f220000300800 */
[----:B------:R-:W4:Y:S02]  /*7b430*/  LDL.LU R17, [R1+0x5d4] ;  /* 0x0005d40001117983 */ /* 0x000f240000300800 */
[----:B------:R-:W2:Y:S02]  /*7b440*/  LDL.LU R18, [R1+0x5d8] ;  /* 0x0005d80001127983 */ /* 0x000ea40000300800 */
[----:B------:R-:W2:Y:S01]  /*7b450*/  LDL.LU R19, [R1+0x5dc] ;  /* 0x0005dc0001137983 */ /* 0x000ea20000300800 */
[C---:B------:R-:W-:Y:S01]  /*7b460*/  HMMA.16816.F32 R12, R20.reuse, R14, R8 ;  /* 0x0000000e140c723c */ /* 0x040fe20000001808 */
[----:B--2---:R-:W-:Y:S01]  /*7b470*/  STL.64 [R1+0x5520], R18 ;  /* 0x0055201201007387 */ /* 0x004fe20000100a00 */
[----:B----4-:R0:W-:Y:S03]  /*7b480*/  STL.64 [R1+0x5518], R16 ;  /* 0x0055181001007387 */ /* 0x0101e60000100a00 */
        /* <DEDUP_REMOVED lines=10> */
[----:B------:R-:W4:Y:S01]  /*7b530*/  LDL.LU.64 R10, [R1+0x55b0] ;  /* 0x0055b000010a7983 */ /* 0x000f220000300a00 */
[----:B------:R-:W-:Y:S02]  /*7b540*/  STL.64 [R1+0x6d0], R12 ;  /* 0x0006d00c01007387 */ /* 0x000fe40000100a00 */
[----:B------:R0:W-:Y:S02]  /*7b550*/  STL.64 [R1+0x6d8], R14 ;  /* 0x0006d80e01007387 */ /* 0x0001e40000100a00 */
[----:B0-----:R-:W4:Y:S01]  /*7b560*/  LDL.LU.64 R14, [R1+0x55a8] ;  /* 0x0055a800010e7983 */ /* 0x001f220000300a00 */
[----:B------:R-:W4:Y:S02]  /*7b570*/  LDL.LU.64 R12, [R1+0x55a0] ;  /* 0x0055a000010c7983 */ /* 0x000f240000300a00 */
[C---:B----4-:R-:W-:Y:S01]  /*7b580*/  HMMA.16816.F32 R12, R20.reuse, R10, R12 ;  /* 0x0000000a140c723c */ /* 0x050fe2000000180c */
[----:B------:R-:W-:Y:S11]  /*7b590*/  IMAD.MOV.U32 R29, RZ, RZ, R11 ;  /* 0x000000ffff1d7224 */ /* 0x000ff600078e000b */
[----:B------:R-:W-:Y:S11]  /*7b5a0*/  @!UPT UIADD3 URZ, URZ, URZ, URZ ;  /* 0x0000003f3f3ff290 */ /* 0x000ff6000fffe03f */
[----:B------:R0:W-:Y:S01]  /*7b5b0*/  STL.64 [R1+0x6c0], R12 ;  /* 0x0006c00c01007387 */ /* 0x0001e20000100a00 */
[----:B------:R1:W-:Y:S02]  /*7b5c0*/  STL.64 [R1+0x6c8], R14 ;  /* 0x0006c80e01007387 */ /* 0x0003e40000100a00 */
[----:B0-----:R-:W-:Y:S01]  /*7b5d0*/  IMAD.MOV.U32 R13, RZ, RZ, R10 ;  /* 0x000000ffff0d7224 */ /* 0x001fe200078e000a */
[----:B-1----:R-:W4:Y:S01]  /*7b5e0*/  LDL.LU.64 R14, [R1+0x5598] ;  /* 0x00559800010e7983 */ /* 0x002f220000300a00 */
[----:B------:R-:W3:Y:S02]  /*7b5f0*/  LDL.LU.64 R10, [R1+0x5590] ;  /* 0x00559000010a7983 */ /* 0x000ee40000300a00 */
[C---:B---3--:R-:W-:Y:S01]  /*7b600*/  HMMA.16816.F32 R8, R20.reuse, R10, R4 ;  /* 0x0000000a1408723c */ /* 0x048fe20000001804 */
[----:B------:R-:W3:Y:S11]  /*7b610*/  LDL.LU.64 R6, [R1+0x5588] ;  /* 0x0055880001067983 */ /* 0x000ef60000300a00 */
[----:B------:R-:W-:Y:S11]  /*7b620*/  @!UPT UIADD3 URZ, URZ, URZ, URZ ;  /* 0x0000003f3f3ff290 */ /* 0x000ff6000fffe03f */
[----:B------:R-:W-:Y:S01]  /*7b630*/  STL.64 [R1+0x6b0], R8 ;  /* 0x0006b00801007387 */ /* 0x000fe20000100a00 */
[----:B------:R0:W-:Y:S03]  /*7b640*/  STL.64 [R1+0x6b8], R10 ;  /* 0x0006b80a01007387 */ /* 0x0001e60000100a00 */
[----:B0-----:R-:W2:Y:S01]  /*7b650*/  LDL.LU.64 R10, [R1+0x5580] ;  /* 0x00558000010a7983 */ /* 0x001ea20000300a00 */
[----:B------:R-:W2:Y:S02]  /*7b660*/  LDL.LU.64 R8, [R1+0x5578] ;  /* 0x0055780001087983 */ /* 0x000ea40000300a00 */
[----:B---3--:R-:W-:Y:S01]  /*7b670*/  IMAD.MOV.U32 R12, RZ, RZ, R7 ;  /* 0x000000ffff0c7224 */ /* 0x008fe200078e0007 */
[C---:B--2---:R-:W-:Y:S11]  /*7b680*/  HMMA.16816.F32 R8, R20.reuse, R6, R8 ;  /* 0x000000061408723c */ /* 0x044ff60000001808 */
[----:B------:R-:W-:Y:S11]  /*7b690*/  @!UPT UIADD3 URZ, URZ, URZ, URZ ;  /* 0x0000003f3f3ff290 */ /* 0x000ff6000fffe03f */
[----:B------:R-:W-:Y:S01]  /*7b6a0*/  @!UPT UIADD3 URZ, URZ, URZ, URZ ;  /* 0x0000003f3f3ff290 */ /* 0x000fe2000fffe03f */
[----:B------:R0:W-:Y:S01]  /*7b6b0*/  STL.64 [R1+0x6a0], R8 ;  /* 0x0006a00801007387 */ /* 0x0001e20000100a00 */
[----:B------:R1:W-:Y:S02]  /*7b6c0*/  STL.64 [R1+0x6a8], R10 ;  /* 0x0006a80a01007387 */ /* 0x0003e40000100a00 */
[----:B0-----:R-:W-:Y:S01]  /*7b6d0*/  IMAD.MOV.U32 R9, RZ, RZ, R6 ;  /* 0x000000ffff097224 */ /* 0x001fe200078e0006 */
[----:B-1----:R-:W2:Y:S01]  /*7b6e0*/  LDL.LU.64 R10, [R1+0x5570] ;  /* 0x00557000010a7983 */ /* 0x002ea20000300a00 */
[----:B------:R-:W3:Y:S02]  /*7b6f0*/  LDL.LU R8, [R1+0x5568] ;  /* 0x0055680001087983 */ /* 0x000ee40000300800 */
[----:B------:R-:W2:Y:S02]  /*7b700*/  LDL.LU.64 R6, [R1+0x5560] ;  /* 0x0055600001067983 */ /* 0x000ea40000300a00 */
[----:B--2---:R-:W-:Y:S01]  /*7b710*/  HMMA.16816.F32 R20, R20, R6, R24 ;  /* 0x000000061414723c */ /* 0x004fe20000001818 */
[----:B------:R-:W2:Y:S01]  /*7b720*/  LDL.LU.64 R26, [R1+0x5558] ;  /* 0x00555800011a7983 */ /* 0x000ea20000300a00 */
[----:B------:R-:W2:Y:S02]  /*7b730*/  LDL.LU.64 R6, [R1+0x5550] ;  /* 0x0055500001067983 */ /* 0x000ea40000300a00 */
[----:B------:R-:W2:Y:S11]  /*7b740*/  LDL.LU.64 R4, [R1+0x5548] ;  /* 0x0055480001047983 */ /* 0x000eb60000300a00 */
[----:B------:R-:W-:Y:S08]  /*7b750*/  @!UPT UIADD3 URZ, URZ, URZ, URZ ;  /* 0x0000003f3f3ff290 */ /* 0x000ff0000fffe03f */
[----:B------:R-:W-:Y:S01]  /*7b760*/  STL.64 [R1+0x3a0], R20 ;  /* 0x0003a01401007387 */ /* 0x000fe20000100a00 */
[----:B------:R-:W-:Y:S02]  /*7b770*/  STL.64 [R1+0x3a8], R22 ;  /* 0x0003a81601007387 */ /* 0x000fe40000100a00 */
[----:B---3--:R0:W1:Y:S02]  /*7b780*/  LDSM.16.MT88.4 R20, [R8+0x23080] ;  /* 0x023080000814783b */ /* 0x0080640000004200 */
[----:B0-----:R-:W3:Y:S04]  /*7b790*/  LDL.LU R8, [R1+0x5540] ;  /* 0x0055400001087983 */ /* 0x001ee80000300800 */
[----:B-1----:R0:W-:Y:S01]  /*7b7a0*/  STL.64 [R1+0x52e8], R22 ;  /* 0x0052e81601007387 */ /* 0x0021e20000100a00 */
[----:B------:R1:W-:Y:S03]  /*7b7b0*/  STL.64 [R1+0x52e0], R20 ;  /* 0x0052e01401007387 */ /* 0x0003e60000100a00 */
[----:B0-----:R-:W3:Y:S01]  /*7b7c0*/  LDL.LU.64 R22, [R1+0xd8] ;  /* 0x0000d80001167983 */ /* 0x001ee20000300a00 */
[C---:B--2---:R-:W-:Y:S03]  /*7b7d0*/  HMMA.16816.F32 R24, R4.reuse, R26, R16 ;  /* 0x0000001a0418723c */ /* 0x044fe60000001810 */
[----:B---3--:R0:W-:Y:S01]  /*7b7e0*/  STL.64 [R1+0x5450], R22 ;  /* 0x0054501601007387 */ /* 0x0081e20000100a00 */
[----:B-1----:R-:W4:Y:S02]  /*7b7f0*/  LDL.LU R20, [R1+0x5b0] ;  /* 0x0005b00001147983 */ /* 0x002f240000300800 */
[----:B------:R-:W4:Y:S01]  /*7b800*/  LDL.LU R21, [R1+0x5b4] ;  /* 0x0005b40001157983 */ /* 0x000f220000300800 */
[----:B0-----:R-:W4:Y:S01]  /*7b810*/  LDL.LU R22, [R1+0x5b8] ;  /* 0x0005b80001167983 */ /* 0x001f220000300800 */
[----:B------:R-:W4:Y:S02]  /*7b820*/  LDL.LU R23, [R1+0x5bc] ;  /* 0x0005bc0001177983 */ /* 0x000f240000300800 */
[----:B------:R-:W2:Y:S02]  /*7b830*/  LDL.LU.64 R18, [R1+0x5538] ;  /* 0x0055380001127983 */ /* 0x000ea40000300a00 */
[----:B------:R-:W2:Y:S11]  /*7b840*/  LDL.LU.64 R16, [R1+0x5530] ;  /* 0x0055300001107983 */ /* 0x000eb60000300a00 */
        /* <DEDUP_REMOVED lines=12> */
[----:B------:R-:W3:Y:S11]  /*7b910*/  LDL.LU.64 R16, [R1+0x5500] ;  /* 0x0055000001107983 */ /* 0x000ef60000300a00 */
        /* <DEDUP_REMOVED lines=9> */
[----:B------:R1:W-:Y:S03]  /*7b9b0*/  STL.64 [R1+0x5c8], R26 ;  /* 0x0005c81a01007387 */ /* 0x0003e60000100a00 */
[----:B0-----:R-:W2:Y:S01]  /*7b9c0*/  LDL.LU R24, [R1+0xb0] ;  /* 0x0000b00001187983 */ /* 0x001ea20000300800 */
[----:B------:R-:W2:Y:S02]  /*7b9d0*/  LDL.LU R25, [R1+0xb4] ;  /* 0x0000b40001197983 */ /* 0x000ea40000300800 */
[----:B-1----:R-:W2:Y:S02]  /*7b9e0*/  LDL.LU R26, [R1+0xb8] ;  /* 0x0000b800011a7983 */ /* 0x002ea40000300800 */
[----:B------:R-:W2:Y:S01]  /*7b9f0*/  LDL.LU R27, [R1+0xbc] ;  /* 0x0000bc00011b7983 */ /* 0x000ea20000300800 */
[----:B----4-:R-:W-:Y:S01]  /*7ba00*/  HMMA.16816.F32 R20, R4, R14, R20 ;  /* 0x0000000e0414723c */ /* 0x010fe20000001814 */
[----:B--2---:R0:W-:Y:S01]  /*7ba10*/  STL.64 [R1+0x5418], R26 ;  /* 0x0054181a01007387 */ /* 0x0041e20000100a00 */
[----:B------:R-:W-:Y:S02]  /*7ba20*/  STL.64 [R1+0x5410], R24 ;  /* 0x0054101801007387 */ /* 0x000fe40000100a00 */
[----:B0-----:R-:W-:-:S02]  /*7ba30*/  IMAD.MOV.U32 R26, RZ, RZ, R9 ;  /* 0x000000ffff1a7224 */ /* 0x001fc400078e0009 */
[----:B------:R-:W-:Y:S01]  /*7ba40*/  IMAD.MOV.U32 R27, RZ, RZ, R12 ;  /* 0x000000ffff1b7224 */ /* 0x000fe200078e000c */
[----:B------:R-:W2:Y:S01]  /*7ba50*/  LDL.LU R9, [R1+0x54e8] ;  /* 0x0054e80001097983 */ /* 0x000ea20000300800 */
[----:B------:R-:W4:Y:S03]  /*7ba60*/  LDL.LU R12, [R1+0x54e4] ;  /* 0x0054e400010c7983 */ /* 0x000f260000300800 */
[----:B------:R0:W-:Y:S04]  /*7ba70*/  STL.64 [R1+0x5428], R26 ;  /* 0x0054281a01007387 */ /* 0x0001e80000100a00 */
[----:B0-----:R-:W2:Y:S04]  /*7ba80*/  LDL.64 R26, [R1+0xf8] ;  /* 0x0000f800011a7983 */ /* 0x001ea80000100a00 */
[----:B--2---:R-:W-:Y:S01]  /*7ba90*/  STL.64 [R1+0x5440], R26 ;  /* 0x0054401a01007387 */ /* 0x004fe20000100a00 */
[----:B------:R0:W-:Y:S02]  /*7baa0*/  STL.64 [R1+0x53e0], R18 ;  /* 0x0053e01201007387 */ /* 0x0001e40000100a00 */
[----:B0-----:R-:W-:-:S02]  /*7bab0*/  IMAD.MOV.U32 R18, RZ, RZ, R13 ;  /* 0x000000ffff127224 */ /* 0x001fc400078e000d */
[----:B------:R-:W-:Y:S01]  /*7bac0*/  IMAD.MOV.U32 R19, RZ, RZ, R29 ;  /* 0x000000ffff137224 */ /* 0x000fe200078e001d */
[----:B------:R-:W4:Y:S01]  /*7bad0*/  LDL.LU R13, [R1+0x54e0] ;  /* 0x0054e000010d7983 */ /* 0x000f220000300800 */
[----:B------:R0:W-:Y:S02]  /*7bae0*/  STL.64 [R1+0x5b0], R20 ;  /* 0x0005b01401007387 */ /* 0x0001e40000100a00 */
[----:B------:R1:W-:Y:S01]  /*7baf0*/  STL.64 [R1+0x5b8], R22 ;  /* 0x0005b81601007387 */ /* 0x0003e20000100a00 */
[----:B------:R-:W-:Y:S01]  /*7bb00*/  STL.64 [R1+0x5448], R18 ;  /* 0x0054481201007387 */ /* 0x000fe20000100a00 */
[----:B------:R-:W2:Y:S02]  /*7bb10*/  LDL.LU R24, [R1+0x530] ;  /* 0x0005300001187983 */ /* 0x000ea40000300800 */
[----:B------:R-:W2:Y:S02]  /*7bb20*/  LDL.LU R25, [R1+0x534] ;  /* 0x0005340001197983 */ /* 0x000ea40000300800 */
[----:B------:R-:W2:Y:S01]  /*7bb30*/  LDL.LU R26, [R1+0x538] ;  /* 0x00053800011a7983 */ /* 0x000ea20000300800 */
[----:B------:R-:W2:Y:S04]  /*7bb40*/  LDL.LU R27, [R1+0x53c] ;  /* 0x00053c00011b7983 */ /* 0x000ea80000300800 */
[----:B--2---:R2:W-:Y:S01]  /*7bb50*/  STL.64 [R1+0x5460], R26 ;  /* 0x0054601a01007387 */ /* 0x0045e20000100a00 */
[----:B------:R-:W-:Y:S02]  /*7bb60*/  STL.64 [R1+0x5458], R24 ;  /* 0x0054581801007387 */ /* 0x000fe40000100a00 */
[----:B0-----:R-:W4:Y:S02]  /*7bb70*/  LDL.LU R20, [R1+0x540] ;  /* 0x0005400001147983 */ /* 0x001f240000300800 */
[----:B------:R-:W4:Y:S01]  /*7bb80*/  LDL.LU R21, [R1+0x544] ;  /* 0x0005440001157983 */ /* 0x000f220000300800 */
[----:B-1----:R-:W4:Y:S01]  /*7bb90*/  LDL.LU R22, [R1+0x548] ;  /* 0x0005480001167983 */ /* 0x002f220000300800 */
[----:B------:R-:W4:Y:S02]  /*7bba0*/  LDL.LU R23, [R1+0x54c] ;  /* 0x00054c0001177983 */ /* 0x000f240000300800 */
[----:B--2---:R-:W-:-:S02]  /*7bbb0*/  IMAD.MOV.U32 R26, RZ, RZ, R28 ;  /* 0x000000ffff1a7224 */ /* 0x004fc400078e001c */
[----:B---3--:R-:W-:Y:S01]  /*7bbc0*/  IMAD.MOV.U32 R27, RZ, RZ, R17 ;  /* 0x000000ffff1b7224 */ /* 0x008fe200078e0011 */
[----:B----4-:R-:W-:Y:S01]  /*7bbd0*/  STL.64 [R1+0x5470], R22 ;  /* 0x0054701601007387 */ /* 0x010fe20000100a00 */
[----:B------:R-:W-:Y:S03]  /*7bbe0*/  STL.64 [R1+0x5468], R20 ;  /* 0x0054681401007387 */ /* 0x000fe60000100a00 */
[----:B------:R0:W-:Y:S02]  /*7bbf0*/  STL.64 [R1+0x5478], R26 ;  /* 0x0054781a01007387 */ /* 0x0001e40000100a00 */
[----:B0-----:R-:W2:Y:S04]  /*7bc00*/  LDL.64 R26, [R1+0x138] ;  /* 0x00013800011a7983 */ /* 0x001ea80000100a00 */
[----:B--2---:R0:W-:Y:S01]  /*7bc10*/  STL.64 [R1+0x5490], R26 ;  /* 0x0054901a01007387 */ /* 0x0041e20000100a00 */
[----:B------:R-:W2:Y:S02]  /*7bc20*/  LDL.LU R20, [R1+0x550] ;  /* 0x0005500001147983 */ /* 0x000ea40000300800 */
[----:B------:R-:W2:Y:S02]  /*7bc30*/  LDL.LU R21, [R1+0x554] ;  /* 0x0005540001157983 */ /* 0x000ea40000300800 */
[----:B------:R-:W3:Y:S01]  /*7bc40*/  LDL.LU R22, [R1+0x558] ;  /* 0x0005580001167983 */ /* 0x000ee20000300800 */
[----:B------:R-:W3:Y:S04]  /*7bc50*/  LDL.LU R23, [R1+0x55c] ;  /* 0x00055c0001177983 */ /* 0x000ee80000300800 */
[----:B0-----:R-:W4:Y:S04]  /*7bc60*/  LDL.64 R26, [R1+0x148] ;  /* 0x00014800011a7983 */ /* 0x001f280000100a00 */
[----:B----4-:R-:W-:Y:S01]  /*7bc70*/  STL.64 [R1+0x54a8], R26 ;  /* 0x0054a81a01007387 */ /* 0x010fe20000100a00 */
[----:B---3--:R-:W-:Y:S02]  /*7bc80*/  STL.64 [R1+0x5488], R22 ;  /* 0x0054881601007387 */ /* 0x008fe40000100a00 */
[----:B--2---:R0:W-:Y:S02]  /*7bc90*/  STL.64 [R1+0x5480], R20 ;  /* 0x0054801401007387 */ /* 0x0041e40000100a00 */
        /* <DEDUP_REMOVED lines=14> */
[----:B------:R-:W-:-:S05]  /*7bd80*/  IMAD.MOV.U32 R27, RZ, RZ, R0 ;  /* 0x000000ffff1b7224 */ /* 0x000fca00078e0000 */
[----:B------:R0:W-:Y:S01]  /*7bd90*/  STL.64 [R1+0x54d8], R26 ;  /* 0x0054d81a01007387 */ /* 0x0001e20000100a00 */
[----:B------:R-:W4:Y:S02]  /*7bda0*/  LDL.LU R24, [R1+0x5a0] ;  /* 0x0005a00001187983 */ /* 0x000f240000300800 */
[----:B------:R-:W4:Y:S01]  /*7bdb0*/  LDL.LU R25, [R1+0x5a4] ;  /* 0x0005a40001197983 */ /* 0x000f220000300800 */
[----:B0-----:R-:W4:Y:S01]  /*7bdc0*/  LDL.LU R26, [R1+0x5a8] ;  /* 0x0005a800011a7983 */ /* 0x001f220000300800 */
        /* <DEDUP_REMOVED lines=14> */
[----:B------:R0:W-:Y:S02]  /*7beb0*/  STL.64 [R1+0x53d8], R14 ;  /* 0x0053d80e01007387 */ /* 0x0001e40000100a00 */
[----:B------:R-:W-:Y:S01]  /*7bec0*/  STL.64 [R1+0x53d0], R12 ;  /* 0x0053d00c01007387 */ /* 0x000fe20000100a00 */
[----:B0-----:R-:W2:Y:S04]  /*7bed0*/  LDL.LU.64 R14, [R1+0x18] ;  /* 0x00001800010e7983 */ /* 0x001ea80000300a00 */
[----:B--2---:R0:W-:Y:S04]  /*7bee0*/  STL.64 [R1+0x53f8], R14 ;  /* 0x0053f80e01007387 */ /* 0x0041e80000100a00 */
[----:B0-----:R-:W2:Y:S01]  /*7bef0*/  LDL.LU.64 R14, [R1+0x28] ;  /* 0x00002800010e7983 */ /* 0x001ea20000300a00 */
[C---:B----4-:R-:W-:Y:S03]  /*7bf00*/  HMMA.16816.F32 R24, R4.reuse, R10, R24 ;  /* 0x0000000a0418723c */ /* 0x050fe60000001818 */
[----:B--2---:R0:W-:Y:S01]  /*7bf10*/  STL.64 [R1+0x5420], R14 ;  /* 0x0054200e01007387 */ /* 0x0041e20000100a00 */
[----:B------:R-:W2:Y:S02]  /*7bf20*/  LDL.LU R12, [R1+0x510] ;  /* 0x00051000010c7983 */ /* 0x000ea40000300800 */
[----:B------:R-:W2:Y:S01]  /*7bf30*/  LDL.LU R13, [R1+0x514] ;  /* 0x00051400010d7983 */ /* 0x000ea20000300800 */
[----:B0-----:R-:W4:Y:S01]  /*7bf40*/  LDL.LU R14, [R1+0x518] ;  /* 0x00051800010e7983 */ /* 0x001f220000300800 */
[----:B------:R-:W4:Y:S03]  /*7bf50*/  LDL.LU R15, [R1+0x51c] ;  /* 0x00051c00010f7983 */ /* 0x000f260000300800 */
[----:B----4-:R-:W-:Y:S01]  /*7bf60*/  STL.64 [R1+0x5438], R14 ;  /* 0x0054380e01007387 */ /* 0x010fe20000100a00 */
[----:B--2---:R0:W-:Y:S03]  /*7bf70*/  STL.64 [R1+0x5430], R12 ;  /* 0x0054300c01007387 */ /* 0x0041e60000100a00 */
[----:B0-----:R-:W2:Y:S01]  /*7bf80*/  LDL.LU R12, [R1+0x520] ;  /* 0x00052000010c7983 */ /* 0x001ea20000300800 */
[----:B------:R-:W2:Y:S02]  /*7bf90*/  LDL.LU R13, [R1+0x524] ;  /* 0x00052400010d7983 */ /* 0x000ea40000300800 */
[----:B------:R-:W2:Y:S02]  /*7bfa0*/  LDL.LU R14, [R1+0x528] ;  /* 0x00052800010e7983 */ /* 0x000ea40000300800 */
[----:B------:R-:W2:Y:S03]  /*7bfb0*/  LDL.LU R15, [R1+0x52c] ;  /* 0x00052c00010f7983 */ /* 0x000ea60000300800 */
[----:B------:R-:W-:Y:S01]  /*7bfc0*/  STL.64 [R1+0x5a0], R24 ;  /* 0x0005a01801007387 */ /* 0x000fe20000100a00 */
[----:B------:R0:W-:Y:S03]  /*7bfd0*/  STL.64 [R1+0x5a8], R26 ;  /* 0x0005a81a01007387 */ /* 0x0001e60000100a00 */
[----:B0-----:R-:W4:Y:S01]  /*7bfe0*/  LDL.LU.64 R26, [R1+0x54d8] ;  /* 0x0054d800011a7983 */ /* 0x001f220000300a00 */
[----:B------:R-:W-:Y:S02]  /*7bff0*/  STL.64 [R1+0x53c8], R10 ;  /* 0x0053c80a01007387 */ /* 0x000fe40000100a00 */
[----:B------:R0:W-:Y:S02]  /*7c000*/  STL.64 [R1+0x53c0], R8 ;  /* 0x0053c00801007387 */ /* 0x0001e40000100a00 */
[----:B0-----:R-:W2:Y:S01]  /*7c010*/  LDL.LU R8, [R1+0x380] ;  /* 0x0003800001087983 */ /* 0x001ea20000300800 */
[----:B------:R-:W2:Y:S02]  /*7c020*/  LDL.LU R9, [R1+0x384] ;  /* 0x0003840001097983 */ /* 0x000ea40000300800 */
[----:B------:R-:W2:Y:S02]  /*7c030*/  LDL.LU R10, [R1+0x388] ;  /* 0x00038800010a7983 */ /* 0x000ea40000300800 */
        /* <DEDUP_REMOVED lines=16> */
[----:B------:R-:W-:Y:S11]  /*7c140*/  IMAD.MOV.U32 R2, RZ, RZ, R27 ;  /* 0x000000ffff027224 */ /* 0x000ff600078e001b */
[----:B------:R-:W-:Y:S11]  /*7c150*/  @!UPT UIADD3 URZ, URZ, URZ, URZ ;  /* 0x0000003f3f3ff290 */ /* 0x000ff6000fffe03f */
[----:B------:R-:W-:Y:S01]  /*7c160*/  STL.64 [R1+0x570], R20 ;  /* 0x0005701401007387 */ /* 0x000fe20000100a00 */
[----:B------:R0:W-:Y:S03]  /*7c170*/  STL.64 [R1+0x578], R22 ;  /* 0x0005781601007387 */ /* 0x0001e60000100a00 */
[----:B0-----:R-:W4:Y:S01]  /*7c180*/  LDL.LU.64 R22, [R1+0x54a0] ;  /* 0x0054a00001167983 */ /* 0x001f220000300a00 */
[----:B------:R-:W4:Y:S02]  /*7c190*/  LDL.LU.64 R20, [R1+0x5498] ;  /* 0x0054980001147983 */ /* 0x000f240000300a00 */
[----:B------:R-:W4:Y:S02]  /*7c1a0*/  LDL.LU.64 R26, [R1+0x5490] ;  /* 0x00549000011a7983 */ /* 0x000f240000300a00 */
        /* <DEDUP_REMOVED lines=9> */
[----:B------:R-:W4:Y:S01]  /*7c240*/  LDL.LU.64 R22, [R1+0x5470] ;  /* 0x0054700001167983 */ /* 0x000f220000300a00 */
[----:B------:R-:W4:Y:S02]  /*7c250*/  LDL.LU.64 R20, [R1+0x5468] ;  /* 0x0054680001147983 */ /* 0x000f240000300a00 */
[----:B---3--:R-:W-:Y:S11]  /*7c260*/  IMAD.MOV.U32 R3, RZ, RZ, R19 ;  /* 0x000000ffff037224 */ /* 0x008ff600078e0013 */
[----:B------:R-:W-:Y:S08]  /*7c270*/  @!UPT UIADD3 URZ, URZ, URZ, URZ ;  /* 0x0000003f3f3ff290 */ /* 0x000ff0000fffe03f */
[----:B------:R-:W-:Y:S01]  /*7c280*/  STL.64 [R1+0x550], R24 ;  /* 0x0005501801007387 */ /* 0x000fe20000100a00 */
[----:B------:R0:W-:Y:S03]  /*7c290*/  STL.64 [R1+0x558], R26 ;  /* 0x0005581a01007387 */ /* 0x0001e60000100a00 */
[----:B0-----:R-:W3:Y:S01]  /*7c2a0*/  LDL.LU.64 R26, [R1+0x5460] ;  /* 0x00546000011a7983 */ /* 0x001ee20000300a00 */
[----:B------:R-:W3:Y:S01]  /*7c2b0*/  LDL.LU.64 R24, [R1+0x5458] ;  /* 0x0054580001187983 */ /* 0x000ee20000300a00 */
[C---:B----4-:R-:W-:Y:S11]  /*7c2c0*/  HMMA.16816.F32 R20, R4.reuse, R18, R20 ;  /* 0x000000120414723c */ /* 0x050ff60000001814 */
[----:B------:R-:W-:Y:S11]  /*7c2d0*/  @!UPT UIADD3 URZ, URZ, URZ, URZ ;  /* 0x0000003f3f3ff290 */ /* 0x000ff6000fffe03f */
[----:B------:R-:W-:Y:S01]  /*7c2e0*/  @!UPT UIADD3 URZ, URZ, URZ, URZ ;  /* 0x0000003f3f3ff290 */ /* 0x000fe2000fffe03f */
[----:B------:R0:W-:Y:S01]  /*7c2f0*/  STL.64 [R1+0x540], R20 ;  /* 0x0005401401007387 */ /* 0x0001e20000100a00 */
[----:B------:R1:W-:Y:S02]  /*7c300*/  STL.64 [R1+0x548], R22 ;  /* 0x0005481601007387 */ /* 0x0003e40000100a00 */
[----:B0-----:R-:W-:Y:S01]  /*7c310*/  IMAD.MOV.U32 R20, RZ, RZ, R18 ;  /* 0x000000ffff147224 */ /* 0x001fe200078e0012 */
[----:B-1----:R-:W4:Y:S01]  /*7c320*/  LDL.LU.64 R22, [R1+0x5450] ;  /* 0x0054500001167983 */ /* 0x002f220000300a00 */
[----:B------:R-:W3:Y:S02]  /*7c330*/  LDL.LU.64 R18, [R1+0x5448] ;  /* 0x0054480001127983 */ /* 0x000ee40000300a00 */
[C---:B---3--:R-:W-:Y:S01]  /*7c340*/  HMMA.16816.F32 R16, R4.reuse, R18, R24 ;  /* 0x000000120410723c */ /* 0x048fe20000001818 */
[----:B------:R-:W2:Y:S11]  /*7c350*/  LDL.LU.64 R26, [R1+0x5440] ;  /* 0x00544000011a7983 */ /* 0x000eb60000300a00 */
[----:B------:R-:W-:Y:S11]  /*7c360*/  @!UPT UIADD3 URZ, URZ, URZ, URZ ;  /* 0x0000003f3f3ff290 */ /* 0x000ff6000fffe03f */
[----:B------:R-:W-:Y:S01]  /*7c370*/  STL.64 [R1+0x530], R16 ;  /* 0x0005301001007387 */ /* 0x000fe20000100a00 */
[----:B------:R0:W-:Y:S03]  /*7c380*/  STL.64 [R1+0x538], R18 ;  /* 0x0005381201007387 */ /* 0x0001e60000100a00 */
[----:B0-----:R-:W3:Y:S01]  /*7c390*/  LDL.LU.64 R18, [R1+0x8] ;  /* 0x0000080001127983 */ /* 0x001ee20000300a00 */
        /* <DEDUP_REMOVED lines=10> */
[----:B------:R-:W2:Y:S11]  /*7c440*/  LDL.LU.64 R14, [R1+0x5420] ;  /* 0x00542000010e7983 */ /* 0x000eb60000300a00 */
[----:B------:R-:W-:Y:S11]  /*7c450*/  @!UPT UIADD3 URZ, URZ, URZ, URZ ;  /* 0x0000003f3f3ff290 */ /* 0x000ff6000fffe03f */
[----:B------:R-:W-:Y:S01]  /*7c460*/  STL.64 [R1+0x510], R24 ;  /* 0x0005101801007387 */ /* 0x000fe20000100a00 */
[----:B------:R0:W-:Y:S03]  /*7c470*/  STL.64 [R1+0x518], R26 ;  /* 0x0005181a01007387 */ /* 0x0001e60000100a00 */
[----:B0-----:R-:W4:Y:S01]  /*7c480*/  LDL.LU.64 R26, [R1+0x5418] ;  /* 0x00541800011a7983 */ /* 0x001f220000300a00 */
[----:B------:R-:W4:Y:S02]  /*7c490*/  LDL.LU.64 R24, [R1+0x5410] ;  /* 0x0054100001187983 */ /* 0x000f240000300a00 */
[----:B----4-:R-:W-:Y:S01]  /*7c4a0*/  HMMA.16816.F32 R4, R4, R22, R24 ;  /* 0x000000160404723c */ /* 0x010fe20000001818 */
        /* <DEDUP_REMOVED lines=16> */
[----:B------:R-:W-:Y:S02]  /*7c5b0*/  IMAD.MOV.U32 R4, RZ, RZ, R15 ;  /* 0x000000ffff047224 */ /* 0x000fe400078e000f */
[----:B------:R-:W2:Y:S02]  /*7c5c0*/  LDL.LU.64 R14, [R1+0x53f8] ;  /* 0x0053f800010e7983 */ /* 0x000ea40000300a00 */
[----:B--2---:R-:W-:Y:S01]  /*7c5d0*/  HMMA.16816.F32 R8, R24, R14, R8 ;  /* 0x0000000e1808723c */ /* 0x004fe20000001808 */
[----:B------:R-:W-:-:S02]  /*7c5e0*/  IMAD.MOV.U32 R22, RZ, RZ, R14 ;  /* 0x000000ffff167224 */ /* 0x000fc400078e000e */
[----:B-1----:R-:W-:Y:S11]  /*7c5f0*/  IMAD.MOV.U32 R7, RZ, RZ, R15 ;  /* 0x000000ffff077224 */ /* 0x002ff600078e000f */
[----:B------:R-:W-:Y:S09]  /*7c600*/  @!UPT UIADD3 URZ, URZ, URZ, URZ ;  /* 0x0000003f3f3ff290 */ /* 0x000ff2000fffe03f */
[----:B------:R-:W-:Y:S01]  /*7c610*/  STL.64 [R1+0x380], R8 ;  /* 0x0003800801007387 */ /* 0x000fe20000100a00 */
[----:B------:R-:W-:Y:S02]  /*7c620*/  STL.64 [R1+0x388], R10 ;  /* 0x0003880a01007387 */ /* 0x000fe40000100a00 */
[----:B------:R-:W-:Y:S02]  /*7c630*/  STL [R1+0x53f0], R22 ;  /* 0x0053f01601007387 */ /* 0x000fe40000100800 */
[----:B------:R0:W-:Y:S02]  /*7c640*/  STL.64 [R1+0x53e8], R20 ;  /* 0x0053e81401007387 */ /* 0x0001e40000100a00 */
        /* <DEDUP_REMOVED lines=13> */
[----:B------:R0:W-:Y:S03]  /*7c720*/  STL.64 [R1+0x53a0], R4 ;  /* 0x0053a00401007387 */ /* 0x0001e60000100a00 */
[----:B0-----:R-:W2:Y:S01]  /*7c730*/  LDL.LU R4, [R1+0x330] ;  /* 0x0003300001047983 */ /* 0x001ea20000300800 */
[----:B------:R-:W2:Y:S02]  /*7c740*/  LDL.LU R5, [R1+0x334] ;  /* 0x0003340001057983 */ /* 0x000ea40000300800 */
[----:B------:R-:W2:Y:S02]  /*7c750*/  LDL.LU R6, [R1+0x338] ;  /* 0x0003380001067983 */ /* 0x000ea40000300800 */
[----:B------:R-:W2:Y:S01]  /*7c760*/  LDL.LU R7, [R1+0x33c] ;  /* 0x00033c0001077983 */ /* 0x000ea20000300800 */
[C---:B---3--:R-:W-:Y:S01]  /*7c770*/  HMMA.16816.F32 R20, R24.reuse, R18, R20 ;  /* 0x000000121814723c */ /* 0x048fe20000001814 */
        /* <DEDUP_REMOVED lines=9> */
[----:B0-----:R-:W3:Y:S01]  /*7c810*/  LDL.LU R22, [R1+0x53f0] ;  /* 0x0053f00001167983 */ /* 0x001ee20000300800 */
[----:B------:R-:W2:Y:S02]  /*7c820*/  LDL.LU.64 R20, [R1+0x53e8] ;  /* 0x0053e80001147983 */ /* 0x000ea40000300a00 */
[----:B------:R-:W-:Y:S02]  /*7c830*/  IMAD.MOV.U32 R23, RZ, RZ, R19 ;  /* 0x000000ffff177224 */ /* 0x000fe400078e0013 */
[----:B------:R-:W-:Y:S02]  /*7c840*/  IMAD.MOV.U32 R29, RZ, RZ, R18 ;  /* 0x000000ffff1d7224 */ /* 0x000fe400078e0012 */
[----:B------:R-:W4:Y:S04]  /*7c850*/  LDL.LU.64 R18, [R1+0x53e0] ;  /* 0x0053e00001127983 */ /* 0x000f280000300a00 */
[----:B---3--:R-:W-:Y:S01]  /*7c860*/  STL.64 [R1+0x5370], R22 ;  /* 0x0053701601007387 */ /* 0x008fe20000100a00 */
[----:B--2---:R0:W-:Y:S03]  /*7c870*/  STL.64 [R1+0x5368], R20 ;  /* 0x0053681401007387 */ /* 0x0041e60000100a00 */
[----:B0-----:R-:W2:Y:S01]  /*7c880*/  LDL.LU R20, [R1+0x310] ;  /* 0x0003100001147983 */ /* 0x001ea20000300800 */
[----:B------:R-:W2:Y:S02]  /*7c890*/  LDL.LU R21, [R1+0x314] ;  /* 0x0003140001157983 */ /* 0x000ea40000300800 */
[----:B------:R-:W3:Y:S02]  /*7c8a0*/  LDL.LU R22, [R1+0x318] ;  /* 0x0003180001167983 */ /* 0x000ee40000300800 */
[----:B------:R-:W3:Y:S01]  /*7c8b0*/  LDL.LU R23, [R1+0x31c] ;  /* 0x00031c0001177983 */ /* 0x000ee20000300800 */
[C---:B----4-:R-:W-:Y:S01]  /*7c8c0*/  HMMA.16816.F32 R12, R24.reuse, R18, R12 ;  /* 0x00000012180c723c */ /* 0x050fe2000000180c */
[----:B---3--:R0:W-:Y:S01]  /*7c8d0*/  STL.64 [R1+0x5388], R22 ;  /* 0x0053881601007387 */ /* 0x0081e20000100a00 */
[----:B--2---:R-:W-:Y:S03]  /*7c8e0*/  STL.64 [R1+0x5380], R20 ;  /* 0x0053801401007387 */ /* 0x004fe60000100a00 */
[----:B0-----:R-:W2:Y:S04]  /*7c8f0*/  LDL.LU.64 R22, [R1+0x158] ;  /* 0x0001580001167983 */ /* 0x001ea80000300a00 */
[----:B--2---:R0:W-:Y:S04]  /*7c900*/  STL.64 [R1+0x5398], R22 ;  /* 0x0053981601007387 */ /* 0x0041e80000100a00 */
[----:B0-----:R-:W2:Y:S10]  /*7c910*/  LDL.LU.64 R22, [R1+0x38] ;  /* 0x0000380001167983 */ /* 0x001eb40000300a00 */
[----:B------:R-:W-:Y:S02]  /*7c920*/  STL.64 [R1+0x360], R12 ;  /* 0x0003600c01007387 */ /* 0x000fe40000100a00 */
[----:B------:R0:W-:Y:S02]  /*7c930*/  STL.64 [R1+0x368], R14 ;  /* 0x0003680e01007387 */ /* 0x0001e40000100a00 */
[----:B0-----:R-:W3:Y:S01]  /*7c940*/  LDL.LU.64 R14, [R1+0x53d8] ;  /* 0x0053d800010e7983 */ /* 0x001ee20000300a00 */
[----:B------:R-:W4:Y:S02]  /*7c950*/  LDL.LU.64 R12, [R1+0x53d0] ;  /* 0x0053d000010c7983 */ /* 0x000f240000300a00 */
[----:B------:R0:W-:Y:S02]  /*7c960*/  STL.64 [R1+0x5390], R18 ;  /* 0x0053901201007387 */ /* 0x0001e40000100a00 */
[----:B------:R-:W2:Y:S01]  /*7c970*/  LDL.LU R16, [R1+0x320] ;  /* 0x0003200001107983 */ /* 0x000ea20000300800 */
[----:B------:R-:W2:Y:S04]  /*7c980*/  LDL.LU R17, [R1+0x324] ;  /* 0x0003240001117983 */ /* 0x000ea80000300800 */
[----:B0-----:R-:W2:Y:S01]  /*7c990*/  LDL.LU R18, [R1+0x328] ;  /* 0x0003280001127983 */ /* 0x001ea20000300800 */
[----:B------:R-:W2:Y:S01]  /*7c9a0*/  LDL.LU R19, [R1+0x32c] ;  /* 0x00032c0001137983 */ /* 0x000ea20000300800 */
[C---:B---3--:R-:W-:Y:S11]  /*7c9b0*/  HMMA.16816.F32 R8, R24.reuse, R14, R8 ;  /* 0x0000000e1808723c */ /* 0x048ff60000001808 */
[----:B------:R-:W-:Y:S11]  /*7c9c0*/  @!UPT UIADD3 URZ, URZ, URZ, URZ ;  /* 0x0000003f3f3ff290 */ /* 0x000ff6000fffe03f */
[----:B------:R-:W-:Y:S01]  /*7c9d0*/  @!UPT UIADD3 URZ, URZ, URZ, URZ ;  /* 0x0000003f3f3ff290 */ /* 0x000fe2000fffe03f */
[----:B------:R-:W-:Y:S01]  /*7c9e0*/  STL.64 [R1+0x350], R8 ;  /* 0x0003500801007387 */ /* 0x000fe20000100a00 */
[----:B------:R0:W-:Y:S03]  /*7c9f0*/  STL.64 [R1+0x358], R10 ;  /* 0x0003580a01007387 */ /* 0x0001e60000100a00 */
[----:B0-----:R-:W3:Y:S01]  /*7ca00*/  LDL.LU.64 R10, [R1+0x53c8] ;  /* 0x0053c800010a7983 */ /* 0x001ee20000300a00 */
[----:B------:R-:W2:Y:S02]  /*7ca10*/  LDL.LU.64 R8, [R1+0x53c0] ;  /* 0x0053c00001087983 */ /* 0x000ea40000300a00 */
[----:B------:R0:W-:Y:S02]  /*7ca20*/  STL.64 [R1+0x5288], R14 ;  /* 0x0052880e01007387 */ /* 0x0001e40000100a00 */
[----:B----4-:R-:W-:Y:S01]  /*7ca30*/  STL.64 [R1+0x5280], R12 ;  /* 0x0052800c01007387 */ /* 0x010fe20000100a00 */
[----:B0-----:R-:W4:Y:S01]  /*7ca40*/  LDL R14, [R1+0x138] ;  /* 0x00013800010e7983 */ /* 0x001f220000100800 */
[----:B---3--:R-:W-:Y:S11]  /*7ca50*/  HMMA.16816.F32 R4, R24, R10, R4 ;  /* 0x0000000a1804723c */ /* 0x008ff60000001804 */
[----:B------:R-:W-:Y:S11]  /*7ca60*/  @!UPT UIADD3 URZ, URZ, URZ, URZ ;  /* 0x0000003f3f3ff290 */ /* 0x000ff6000fffe03f */
[----:B------:R-:W-:Y:S01]  /*7ca70*/  @!UPT UIADD3 URZ, URZ, URZ, URZ ;  /* 0x0000003f3f3ff290 */ /* 0x000fe2000fffe03f */
[----:B------:R-:W-:Y:S01]  /*7ca80*/  STL.64 [R1+0x340], R4 ;  /* 0x0003400401007387 */ /* 0x000fe20000100a00 */
[----:B------:R0:W-:Y:S03]  /*7ca90*/  STL.64 [R1+0x348], R6 ;  /* 0x0003480601007387 */ /* 0x0001e60000100a00 */
[----:B0-----:R-:W3:Y:S01]  /*7caa0*/  LDL.LU.64 R6, [R1+0x53b8] ;  /* 0x0053b80001067983 */ /* 0x001ee20000300a00 */
[----:B------:R-:W3:Y:S02]  /*7cab0*/  LDL.LU.64 R4, [R1+0x53b0] ;  /* 0x0053b00001047983 */ /* 0x000ee40000300a00 */
[----:B------:R-:W-:Y:S02]  /*7cac0*/  STL.64 [R1+0x5278], R10 ;  /* 0x0052780a01007387 */ /* 0x000fe40000100a00 */
[----:B--2---:R0:W-:Y:S02]  /*7cad0*/  STL.64 [R1+0x5270], R8 ;  /* 0x0052700801007387 */ /* 0x0041e40000100a00 */
[----:B------:R-:W-:-:S02]  /*7cae0*/  IMAD.MOV.U32 R15, RZ, RZ, R0 ;  /* 0x000000ffff0f7224 */ /* 0x000fc400078e0000 */
[----:B------:R-:W-:Y:S01]  /*7caf0*/  IMAD.MOV.U32 R0, RZ, RZ, R23 ;  /* 0x000000ffff007224 */ /* 0x000fe200078e0017 */
[----:B0-----:R-:W4:Y:S01]  /*7cb00*/  LDL.LU R8, [R1+0x300] ;  /* 0x0003000001087983 */ /* 0x001f220000300800 */
[----:B------:R-:W4:Y:S02]  /*7cb10*/  LDL.LU R9, [R1+0x304] ;  /* 0x0003040001097983 */ /* 0x000f240000300800 */
[----:B------:R-:W4:Y:S02]  /*7cb20*/  LDL.LU R10, [R1+0x308] ;  /* 0x00030800010a7983 */ /* 0x000f240000300800 */
[----:B------:R-:W4:Y:S01]  /*7cb30*/  LDL.LU R11, [R1+0x30c] ;  /* 0x00030c00010b7983 */ /* 0x000f220000300800 */
[C---:B---3--:R-:W-:Y:S11]  /*7cb40*/  HMMA.16816.F32 R4, R24.reuse, R22, R4 ;  /* 0x000000161804723c */ /* 0x048ff60000001804 */
[----:B------:R-:W-:Y:S11]  /*7cb50*/  @!UPT UIADD3 URZ, URZ, URZ, URZ ;  /* 0x0000003f3f3ff290 */ /* 0x000ff6000fffe03f */
[----:B------:R-:W-:Y:S01]  /*7cb60*/  @!UPT UIADD3 URZ, URZ, URZ, URZ ;  /* 0x0000003f3f3ff290 */ /* 0x000fe2000fffe03f */
[----:B------:R-:W-:Y:S01]  /*7cb70*/  STL.64 [R1+0x330], R4 ;  /* 0x0003300401007387 */ /* 0x000fe20000100a00 */
[----:B------:R0:W-:Y:S03]  /*7cb80*/  STL.64 [R1+0x338], R6 ;  /* 0x0003380601007387 */ /* 0x0001e60000100a00 */
[----:B0-----:R-:W2:Y:S01]  /*7cb90*/  LDL.LU R7, [R1+0x53a8] ;  /* 0x0053a80001077983 */ /* 0x001ea20000300800 */
[----:B------:R-:W3:Y:S02]  /*7cba0*/  LDL.LU.64 R4, [R1+0x53a0] ;  /* 0x0053a00001047983 */ /* 0x000ee40000300a00 */
[----:B------:R-:W-:Y:S02]  /*7cbb0*/  IMAD.MOV.U32 R6, RZ, RZ, R22 ;  /* 0x000000ffff067224 */ /* 0x000fe400078e0016 */
[----:B------:R-:W2:Y:S03]  /*7cbc0*/  LDL.LU.64 R22, [R1+0x5398] ;  /* 0x0053980001167983 */ /* 0x000ea60000300a00 */
[----:B------:R-:W-:Y:S01]  /*7cbd0*/  STL [R1+0x5358], R6 ;  /* 0x0053580601007387 */ /* 0x000fe20000100800 */
[C---:B--2---:R-:W-:Y:S11]  /*7cbe0*/  HMMA.16816.F32 R16, R24.reuse, R22, R16 ;  /* 0x000000161810723c */ /* 0x044ff60000001810 */
        /* <DEDUP_REMOVED lines=8> */
[----:B------:R-:W3:Y:S03]  /*7cc70*/  LDL.LU.64 R20, [R1+0x5380] ;  /* 0x0053800001147983 */ /* 0x000ee60000300a00 */
[----:B--2---:R0:W-:Y:S01]  /*7cc80*/  STL.64 [R1+0x5298], R18 ;  /* 0x0052981201007387 */ /* 0x0041e20000100a00 */
[----:B------:R3:W-:Y:S03]  /*7cc90*/  STL.64 [R1+0x5290], R16 ;  /* 0x0052901001007387 */ /* 0x0007e60000100a00 */
[----:B0-----:R-:W3:Y:S01]  /*7cca0*/  LDL R18, [R1+0x148] ;  /* 0x0001480001127983 */ /* 0x001ee20000100800 */
[----:B------:R-:W-:Y:S01]  /*7ccb0*/  IMAD.MOV.U32 R19, RZ, RZ, R2 ;  /* 0x000000ffff137224 */ /* 0x000fe200078e0002 */
[C---:B----4-:R-:W-:Y:S01]  /*7ccc0*/  HMMA.16816.F32 R12, R24.reuse, R14, R8 ;  /* 0x0000000e180c723c */ /* 0x050fe20000001808 */
[----:B------:R-:W2:Y:S07]  /*7ccd0*/  LDL.LU R2, [R1+0x5378] ;  /* 0x0053780001027983 */ /* 0x000eae0000300800 */
[----:B---3--:R-:W-:Y:S01]  /*7cce0*/  HMMA.16816.F32 R16, R24, R18, R20 ;  /* 0x000000121810723c */ /* 0x008fe20000001814 */
[----:B------:R-:W3:Y:S01]  /*7ccf0*/  LDL.LU.64 R22, [R1+0x5370] ;  /* 0x0053700001167983 */ /* 0x000ee20000300a00 */
[----:B------:R-:W4:Y:S02]  /*7cd00*/  LDL.LU.64 R20, [R1+0x5368] ;  /* 0x0053680001147983 */ /* 0x000f240000300a00 */
[----:B------:R-:W2:Y:S11]  /*7cd10*/  LDL.LU R8, [R1+0x50] ;  /* 0x0000500001087983 */ /* 0x000eb60000300800 */
[----:B------:R-:W-:Y:S08]  /*7cd20*/  @!UPT UIADD3 URZ, URZ, URZ, URZ ;  /* 0x0000003f3f3ff290 */ /* 0x000ff0000fffe03f */
[----:B------:R-:W-:Y:S01]  /*7cd30*/  STL.64 [R1+0x310], R16 ;  /* 0x0003101001007387 */ /* 0x000fe20000100a00 */
[----:B------:R0:W-:Y:S02]  /*7cd40*/  STL.64 [R1+0x318], R18 ;  /* 0x0003181201007387 */ /* 0x0001e40000100a00 */
[----:B------:R-:W-:Y:S02]  /*7cd50*/  STL.64 [R1+0x300], R12 ;  /* 0x0003000c01007387 */ /* 0x000fe40000100a00 */
[----:B------:R-:W-:Y:S01]  /*7cd60*/  STL.64 [R1+0x308], R14 ;  /* 0x0003080e01007387 */ /* 0x000fe20000100a00 */
[----:B------:R-:W2:Y:S01]  /*7cd70*/  LDL.LU R9, [R1+0x54] ;  /* 0x0000540001097983 */ /* 0x000ea20000300800 */
[----:B------:R-:W2:Y:S02]  /*7cd80*/  LDL.LU R10, [R1+0x58] ;  /* 0x00005800010a7983 */ /* 0x000ea40000300800 */
[----:B------:R-:W2:Y:S02]  /*7cd90*/  LDL.LU R11, [R1+0x5c] ;  /* 0x00005c00010b7983 */ /* 0x000ea40000300800 */
[----:B0-----:R-:W-:-:S02]  /*7cda0*/  IMAD.MOV.U32 R18, RZ, RZ, R29 ;  /* 0x000000ffff127224 */ /* 0x001fc400078e001d */
[----:B---3--:R-:W-:Y:S01]  /*7cdb0*/  IMAD.MOV.U32 R19, RZ, RZ, R23 ;  /* 0x000000ffff137224 */ /* 0x008fe200078e0017 */
[----:B--2---:R-:W-:Y:S01]  /*7cdc0*/  STL.64 [R1+0x52a8], R10 ;  /* 0x0052a80a01007387 */ /* 0x004fe20000100a00 */
[----:B------:R0:W-:Y:S03]  /*7cdd0*/  STL.64 [R1+0x52a0], R8 ;  /* 0x0052a00801007387 */ /* 0x0001e60000100a00 */
        /* <DEDUP_REMOVED lines=8> */
[----:B--2---:R-:W-:Y:S03]  /*7ce60*/  STL.64 [R1+0x52b8], R8 ;  /* 0x0052b80801007387 */ /* 0x004fe60000100a00 */
[----:B------:R0:W-:Y:S02]  /*7ce70*/  STL.64 [R1+0x52c8], R18 ;  /* 0x0052c81201007387 */ /* 0x0001e40000100a00 */
[----:B------:R-:W2:Y:S02]  /*7ce80*/  LDL.LU.64 R22, [R1+0xe8] ;  /* 0x0000e80001167983 */ /* 0x000ea40000300a00 */
[----:B0-----:R-:W-:Y:S02]  /*7ce90*/  IMAD.MOV.U32 R18, RZ, RZ, R5 ;  /* 0x000000ffff127224 */ /* 0x001fe400078e0005 */
[----:B------:R-:W-:Y:S01]  /*7cea0*/  IMAD.MOV.U32 R19, RZ, RZ, R4 ;  /* 0x000000ffff137224 */ /* 0x000fe200078e0004 */
[----:B--2---:R0:W-:Y:S04]  /*7ceb0*/  STL.64 [R1+0x5310], R22 ;  /* 0x0053101601007387 */ /* 0x0041e80000100a00 */
[----:B------:R1:W-:Y:S02]  /*7cec0*/  STL.64 [R1+0x52f0], R18 ;  /* 0x0052f01201007387 */ /* 0x0003e40000100a00 */
[----:B------:R-:W2:Y:S02]  /*7ced0*/  LDL.LU R16, [R1+0xa0] ;  /* 0x0000a00001107983 */ /* 0x000ea40000300800 */
[----:B------:R-:W2:Y:S02]  /*7cee0*/  LDL.LU R17, [R1+0xa4] ;  /* 0x0000a40001117983 */ /* 0x000ea40000300800 */
[----:B0-----:R-:W-:-:S02]  /*7cef0*/  IMAD.MOV.U32 R22, RZ, RZ, R28 ;  /* 0x000000ffff167224 */ /* 0x001fc400078e001c */
[----:B----4-:R-:W-:Y:S01]  /*7cf00*/  IMAD.MOV.U32 R23, RZ, RZ, R21 ;  /* 0x000000ffff177224 */ /* 0x010fe200078e0015 */
[----:B-1----:R-:W3:Y:S01]  /*7cf10*/  LDL.LU R18, [R1+0xa8] ;  /* 0x0000a80001127983 */ /* 0x002ee20000300800 */
[----:B------:R-:W3:Y:S03]  /*7cf20*/  LDL.LU R19, [R1+0xac] ;  /* 0x0000ac0001137983 */ /* 0x000ee60000300800 */
[----:B------:R0:W-:Y:S04]  /*7cf30*/  STL.64 [R1+0x5328], R22 ;  /* 0x0053281601007387 */ /* 0x0001e80000100a00 */
[----:B0-----:R-:W4:Y:S04]  /*7cf40*/  LDL.LU.64 R22, [R1+0x108] ;  /* 0x0001080001167983 */ /* 0x001f280000300a00 */
        /* <DEDUP_REMOVED lines=13> */
[----:B------:R-:W4:Y:S02]  /*7d020*/  LDL.LU R23, [R1+0x2fc] ;  /* 0x0002fc0001177983 */ /* 0x000f240000300800 */
[----:B------:R-:W4:Y:S01]  /*7d030*/  LDL.LU.64 R6, [R1+0x128] ;  /* 0x0001280001067983 */ /* 0x000f220000300a00 */
        /* <DEDUP_REMOVED lines=12> */
[----:B----4-:R-:W-:Y:S01]  /*7d100*/  HMMA.16816.F32 R20, R24, R6, R20 ;  /* 0x000000061814723c */ /* 0x010fe20000001814 */
        /* <DEDUP_REMOVED lines=20> */
[----:B------:R-:W-:Y:S01]  /*7d250*/  STL.64 [R1+0x2f0], R20 ;  /* 0x0002f01401007387 */ /* 0x000fe20000100a00 */
[----:B------:R0:W-:Y:S03]  /*7d260*/  STL.64 [R1+0x2f8], R22 ;  /* 0x0002f81601007387 */ /* 0x0001e60000100a00 */
[----:B0-----:R-:W2:Y:S01]  /*7d270*/  LDL.LU.64 R22, [R1+0x5360] ;  /* 0x0053600001167983 */ /* 0x001ea20000300a00 */
[----:B------:R-:W-:-:S02]  /*7d280*/  IMAD.MOV.U32 R28, RZ, RZ, R7 ;  /* 0x000000ffff1c7224 */ /* 0x000fc400078e0007 */
[----:B------:R-:W-:Y:S02]  /*7d290*/  IMAD.MOV.U32 R3, RZ, RZ, R6 ;  /* 0x000000ffff037224 */ /* 0x000fe400078e0006 */
[----:B------:R-:W3:Y:S01]  /*7d2a0*/  LDL.LU R6, [R1+0x5358] ;  /* 0x0053580001067983 */ /* 0x000ee20000300800 */
[----:B------:R-:W3:Y:S02]  /*7d2b0*/  LDL R7, [R1+0xbd8] ;  /* 0x000bd80001077983 */ /* 0x000ee40000100800 */
[----:B------:R-:W-:Y:S02]  /*7d2c0*/  STL [R1+0x524c], R28 ;  /* 0x00524c1c01007387 */ /* 0x000fe40000100800 */
[----:B------:R-:W-:Y:S01]  /*7d2d0*/  STL [R1+0x5248], R3 ;  /* 0x0052480301007387 */ /* 0x000fe20000100800 */
[C---:B--2---:R-:W-:Y:S01]  /*7d2e0*/  HMMA.16816.F32 R20, R24.reuse, R22, R16 ;  /* 0x000000161814723c */ /* 0x044fe20000001810 */
[----:B------:R-:W2:Y:S01]  /*7d2f0*/  LDL.LU.64 R18, [R1+0x5350] ;  /* 0x0053500001127983 */ /* 0x000ea20000300a00 */
[----:B------:R-:W2:Y:S11]  /*7d300*/  LDL.LU.64 R16, [R1+0x5348] ;  /* 0x0053480001107983 */ /* 0x000eb60000300a00 */
[----:B------:R-:W-:Y:S10]  /*7d310*/  @!UPT UIADD3 URZ, URZ, URZ, URZ ;  /* 0x0000003f3f3ff290 */ /* 0x000ff4000fffe03f */
[----:B------:R-:W-:Y:S01]  /*7d320*/  STL.64 [R1+0x2e0], R20 ;  /* 0x0002e01401007387 */ /* 0x000fe20000100a00 */
[----:B------:R0:W-:Y:S03]  /*7d330*/  STL.64 [R1+0x2e8], R22 ;  /* 0x0002e81601007387 */ /* 0x0001e60000100a00 */
[----:B0-----:R-:W2:Y:S02]  /*7d340*/  LDL.LU.64 R22, [R1+0x5340] ;  /* 0x0053400001167983 */ /* 0x001ea40000300a00 */
        /* <DEDUP_REMOVED lines=11> */
[C---:B--2---:R-:W-:Y:S03]  /*7d400*/  HMMA.16816.F32 R20, R24.reuse, R22, R16 ;  /* 0x000000161814723c */ /* 0x044fe60000001810 */
[----:B------:R-:W2:Y:S01]  /*7d410*/  LDL.LU.64 R18, [R1+0x5320] ;  /* 0x0053200001127983 */ /* 0x000ea20000300a00 */
[----:B------:R-:W2:Y:S11]  /*7d420*/  LDL.LU.64 R16, [R1+0x5318] ;  /* 0x0053180001107983 */ /* 0x000eb60000300a00 */
[----:B------:R-:W-:Y:S08]  /*7d430*/  @!UPT UIADD3 URZ, URZ, URZ, URZ ;  /* 0x0000003f3f3ff290 */ /* 0x000ff0000fffe03f */
        /* <DEDUP_REMOVED lines=17> */
[----:B------:R0:W-:Y:S01]  /*7d550*/  STL.64 [R1+0xa0], R24 ;  /* 0x0000a01801007387 */ /* 0x0001e20000100a00 */
[----:B------:R1:W-:Y:S02]  /*7d560*/  STL.64 [R1+0xa8], R26 ;  /* 0x0000a81a01007387 */ /* 0x0003e40000100a00 */
[----:B------:R-:W3:Y:S02]  /*7d570*/  LDL.LU.64 R22, [R1+0x52e8] ;  /* 0x0052e80001167983 */ /* 0x000ee40000300a00 */
[----:B------:R-:W3:Y:S01]  /*7d580*/  LDL.LU.64 R20, [R1+0x52e0] ;  /* 0x0052e00001147983 */ /* 0x000ee20000300a00 */
[----:B0-----:R-:W2:Y:S01]  /*7d590*/  LDL.LU R24, [R1+0x40] ;  /* 0x0000400001187983 */ /* 0x001ea20000300800 */
[----:B------:R-:W2:Y:S02]  /*7d5a0*/  LDL.LU R25, [R1+0x44] ;  /* 0x0000440001197983 */ /* 0x000ea40000300800 */
[----:B-1----:R-:W2:Y:S02]  /*7d5b0*/  LDL.LU R26, [R1+0x48] ;  /* 0x00004800011a7983 */ /* 0x002ea40000300800 */
[----:B------:R-:W-:Y:S01]  /*7d5c0*/  IMAD.MOV.U32 R27, RZ, RZ, R2 ;  /* 0x000000ffff1b7224 */ /* 0x000fe200078e0002 */
[C---:B---3--:R-:W-:Y:S01]  /*7d5d0*/  HMMA.16816.F32 R16, R20.reuse, R18, R8 ;  /* 0x000000121410723c */ /* 0x048fe20000001808 */
[----:B------:R-:W3:Y:S01]  /*7d5e0*/  LDL.LU.64 R10, [R1+0x52d8] ;  /* 0x0052d800010a7983 */ /* 0x000ee20000300a00 */
[----:B------:R-:W3:Y:S11]  /*7d5f0*/  LDL.LU.64 R8, [R1+0x52d0] ;  /* 0x0052d00001087983 */ /* 0x000ef60000300a00 */
[----:B------:R-:W-:Y:S10]  /*7d600*/  @!UPT UIADD3 URZ, URZ, URZ, URZ ;  /* 0x0000003f3f3ff290 */ /* 0x000ff4000fffe03f */
[----:B------:R-:W-:Y:S01]  /*7d610*/  STL.64 [R1+0x90], R16 ;  /* 0x0000901001007387 */ /* 0x000fe20000100a00 */
[----:B------:R0:W-:Y:S02]  /*7d620*/  STL [R1+0x98], R18 ;  /* 0x0000981201007387 */ /* 0x0001e40000100800 */
[----:B------:R-:W-:Y:S02]  /*7d630*/  IMAD.MOV.U32 R2, RZ, RZ, R19 ;  /* 0x000000ffff027224 */ /* 0x000fe400078e0013 */
[----:B0-----:R-:W3:Y:S03]  /*7d640*/  LDL.LU.64 R18, [R1+0x52c8] ;  /* 0x0052c80001127983 */ /* 0x001ee60000300a00 */
        /* <DEDUP_REMOVED lines=13> */
[----:B------:R0:W-:Y:S02]  /*7d720*/  STL [R1+0x78], R18 ;  /* 0x0000781201007387 */ /* 0x0001e40000100800 */
[----:B------:R-:W-:Y:S02]  /*7d730*/  IMAD.MOV.U32 R2, RZ, RZ, R19 ;  /* 0x000000ffff027224 */ /* 0x000fe400078e0013 */
[----:B0-----:R-:W4:Y:S01]  /*7d740*/  LDL.LU.64 R18, [R1+0x5298] ;  /* 0x0052980001127983 */ /* 0x001f220000300a00 */
[----:B------:R-:W2:Y:S02]  /*7d750*/  LDL.LU.64 R16, [R1+0x5290] ;  /* 0x0052900001107983 */ /* 0x000ea40000300a00 */
[----:B------:R-:W-:Y:S01]  /*7d760*/  STL [R1+0x49f4], R2 ;  /* 0x0049f40201007387 */ /* 0x000fe20000100800 */
[C---:B----4-:R-:W-:Y:S11]  /*7d770*/  HMMA.16816.F32 R12, R20.reuse, R18, R12 ;  /* 0x00000012140c723c */ /* 0x050ff6000000180c */
[----:B------:R-:W-:Y:S11]  /*7d780*/  @!UPT UIADD3 URZ, URZ, URZ, URZ ;  /* 0x0000003f3f3ff290 */ /* 0x000ff6000fffe03f */
[----:B------:R-:W-:Y:S01]  /*7d790*/  @!UPT UIADD3 URZ, URZ, URZ, URZ ;  /* 0x0000003f3f3ff290 */ /* 0x000fe2000fffe03f */
[----:B------:R-:W-:Y:S01]  /*7d7a0*/  STL.64 [R1+0x60], R12 ;  /* 0x0000600c01007387 */ /* 0x000fe20000100a00 */
[----:B------:R0:W-:Y:S03]  /*7d7b0*/  STL.64 [R1+0x68], R14 ;  /* 0x0000680e01007387 */ /* 0x0001e60000100a00 */
[----:B0-----:R-:W3:Y:S01]  /*7d7c0*/  LDL.LU.64 R14, [R1+0x5288] ;  /* 0x00528800010e7983 */ /* 0x001ee20000300a00 */
[----:B------:R-:W4:Y:S01]  /*7d7d0*/  LDL.LU.64 R12, [R1+0x5280] ;  /* 0x00528000010c7983 */ /* 0x000f220000300a00 */
[C---:B---3--:R-:W-:Y:S11]  /*7d7e0*/  HMMA.16816.F32 R8, R20.reuse, R14, R8 ;  /* 0x0000000e1408723c */ /* 0x048ff60000001808 */
[----:B------:R-:W-:Y:S11]  /*7d7f0*/  @!UPT UIADD3 URZ, URZ, URZ, URZ ;  /* 0x0000003f3f3ff290 */ /* 0x000ff6000fffe03f */
[----:B------:R-:W-:Y:S01]  /*7d800*/  @!UPT UIADD3 URZ, URZ, URZ, URZ ;  /* 0x0000003f3f3ff290 */ /* 0x000fe2000fffe03f */
[----:B------:R-:W-:Y:S01]  /*7d810*/  STL.64 [R1+0x50], R8 ;  /* 0x0000500801007387 */ /* 0x000fe20000100a00 */
[----:B------:R0:W-:Y:S02]  /*7d820*/  STL [R1+0x58], R10 ;  /* 0x0000580a01007387 */ /* 0x0001e40000100800 */
[----:B------:R-:W-:Y:S02]  /*7d830*/  IMAD.MOV.U32 R2, RZ, RZ, R11 ;  /* 0x000000ffff027224 */ /* 0x000fe400078e000b */
[----:B0-----:R-:W2:Y:S01]  /*7d840*/  LDL.LU.64 R10, [R1+0x5278] ;  /* 0x00527800010a7983 */ /* 0x001ea20000300a00 */
[----:B------:R-:W3:Y:S02]  /*7d850*/  LDL.LU.64 R8, [R1+0x5270] ;  /* 0x0052700001087983 */ /* 0x000ee40000300a00 */
[----:B------:R0:W-:Y:S02]  /*7d860*/  STL [R1+0x4a58], R2 ;  /* 0x004a580201007387 */ /* 0x0001e40000100800 */
[----:B0-----:R-:W3:Y:S01]  /*7d870*/  LDL R2, [R1+0xbd0] ;  /* 0x000bd00001027983 */ /* 0x001ee20000100800 */
[----:B--2---:R-:W-:Y:S11]  /*7d880*/  HMMA.16816.F32 R24, R20, R10, R24 ;  /* 0x0000000a1418723c */ /* 0x004ff60000001818 */
[----:B------:R-:W-:Y:S11]  /*7d890*/  @!UPT UIADD3 URZ, URZ, URZ, URZ ;  /* 0x0000003f3f3ff290 */ /* 0x000ff6000fffe03f */
[----:B------:R-:W-:Y:S01]  /*7d8a0*/  @!UPT UIADD3 URZ, URZ, URZ, URZ ;  /* 0x0000003f3f3ff290 */ /* 0x000fe2000fffe03f */
[----:B------:R-:W-:Y:S01]  /*7d8b0*/  STL.64 [R1+0x40], R24 ;  /* 0x0000401801007387 */ /* 0x000fe20000100a00 */
[----:B------:R-:W-:Y:S02]  /*7d8c0*/  STL.64 [R1+0x48], R26 ;  /* 0x0000481a01007387 */ /* 0x000fe40000100a00 */
[----:B---3--:R-:W0:Y:S02]  /*7d8d0*/  LDSM.16.MT88.4 R24, [R2+0x24000] ;  /* 0x024000000218783b */ /* 0x008e240000004200 */
[----:B0-----:R-:W-:Y:S02]  /*7d8e0*/  STL.64 [R1+0x51c0], R26 ;  /* 0x0051c01a01007387 */ /* 0x001fe40000100a00 */
[----:B------:R-:W-:Y:S02]  /*7d8f0*/  STL.64 [R1+0x51b8], R24 ;  /* 0x0051b81801007387 */ /* 0x000fe40000100a00 */
[----:B------:R-:W0:Y:S02]  /*7d900*/  LDSM.16.M88.4 R24, [R7+0x80] ;  /* 0x000080000718783b */ /* 0x000e240000000200 */
[----:B0-----:R-:W-:Y:S02]  /*7d910*/  STL.64 [R1+0x20], R24 ;  /* 0x0000201801007387 */ /* 0x001fe40000100a00 */
[----:B------:R-:W-:Y:S02]  /*7d920*/  STL.64 [R1+0x28], R26 ;  /* 0x0000281a01007387 */ /* 0x000fe40000100a00 */
[----:B------:R-:W0:Y:S02]  /*7d930*/  LDSM.16.M88.4 R24, [R7+0x2080] ;  /* 0x002080000718783b */ /* 0x000e240000000200 */
[----:B0-----:R-:W-:Y:S02]  /*7d940*/  STL.64 [R1+0x10], R24 ;  /* 0x0000101801007387 */ /* 0x001fe40000100a00 */
[----:B------:R-:W-:Y:S02]  /*7d950*/  STL.64 [R1+0x18], R26 ;  /* 0x0000181a01007387 */ /* 0x000fe40000100a00 */
[----:B------:R-:W0:Y:S02]  /*7d960*/  LDSM.16.M88.4 R24, [R7+0x4080] ;  /* 0x004080000718783b */ /* 0x000e240000000200 */
[----:B0-----:R-:W-:Y:S02]  /*7d970*/  STL.64 [R1], R24 ;  /* 0x0000001801007387 */ /* 0x001fe40000100a00 */
[----:B------:R0:W-:Y:S02]  /*7d980*/  STL.64 [R1+0x8], R26 ;  /* 0x0000081a01007387 */ /* 0x0001e40000100a00 */
[----:B0-----:R-:W-:-:S02]  /*7d990*/  IMAD.MOV.U32 R26, RZ, RZ, R17 ;  /* 0x000000ffff1a7224 */ /* 0x001fc400078e0011 */
[----:B------:R-:W-:Y:S02]  /*7d9a0*/  IMAD.MOV.U32 R27, RZ, RZ, R16 ;  /* 0x000000ffff1b7224 */ /* 0x000fe400078e0010 */
[----:B------:R-:W0:Y:S04]  /*7d9b0*/  LDSM.16.M88.4 R16, [R7+0x6080] ;  /* 0x006080000710783b */ /* 0x000e280000000200 */
[----:B------:R-:W-:Y:S04]  /*7d9c0*/  STL.64 [R1+0x5258], R26 ;  /* 0x0052581a01007387 */ /* 0x000fe80000100a00 */
[----:B0-----:R-:W-:Y:S01]  /*7d9d0*/  STL.64 [R1+0x5180], R18 ;  /* 0x0051801201007387 */ /* 0x001fe20000100a00 */
[----:B------:R0:W-:Y:S03]  /*7d9e0*/  STL.64 [R1+0x5178], R16 ;  /* 0x0051781001007387 */ /* 0x0001e60000100a00 */
[----:B0-----:R-:W2:Y:S01]  /*7d9f0*/  LDL.LU R16, [R1+0x8c0] ;  /* 0x0008c00001107983 */ /* 0x001ea20000300800 */
[----:B------:R-:W2:Y:S02]  /*7da00*/  LDL.LU R17, [R1+0x8c4] ;  /* 0x0008c40001117983 */ /* 0x000ea40000300800 */
[----:B------:R-:W3:Y:S02]  /*7da10*/  LDL.LU R18, [R1+0x8c8] ;  /* 0x0008c80001127983 */ /* 0x000ee40000300800 */
[----:B------:R-:W3:Y:S02]  /*7da20*/  LDL.LU R19, [R1+0x8cc] ;  /* 0x0008cc0001137983 */ /* 0x000ee40000300800 */
[----:B------:R-:W-:-:S02]  /*7da30*/  IMAD.MOV.U32 R26, RZ, RZ, R6 ;  /* 0x000000ffff1a7224 */ /* 0x000fc400078e0006 */
[----:B------:R-:W-:Y:S01]  /*7da40*/  IMAD.MOV.U32 R27, RZ, RZ, R0 ;  /* 0x000000ffff1b7224 */ /* 0x000fe200078e0000 */
[----:B---3--:R-:W-:Y:S01]  /*7da50*/  STL.64 [R1+0x5268], R18 ;  /* 0x0052681201007387 */ /* 0x008fe20000100a00 */
[----:B--2---:R4:W-:Y:S02]  /*7da60*/  STL.64 [R1+0x5260], R16 ;  /* 0x0052601001007387 */ /* 0x0049e40000100a00 */
[----:B----4-:R-:W-:Y:S02]  /*7da70*/  IMAD.MOV.U32 R16, RZ, RZ, R13 ;  /* 0x000000ffff107224 */ /* 0x010fe400078e000d */
[----:B------:R-:W-:Y:S02]  /*7da80*/  IMAD.MOV.U32 R17, RZ, RZ, R12 ;  /* 0x000000ffff117224 */ /* 0x000fe400078e000c */
[----:B------:R-:W0:Y:S01]  /*7da90*/  LDSM.16.M88.4 R12, [R7+0x8080] ;  /* 0x00808000070c783b */ /* 0x000e220000000200 */
[----:B------:R-:W-:Y:S02]  /*7daa0*/  IMAD.MOV.U32 R18, RZ, RZ, R9 ;  /* 0x000000ffff127224 */ /* 0x000fe400078e0009 */
[----:B------:R-:W-:-:S02]  /*7dab0*/  IMAD.MOV.U32 R19, RZ, RZ, R8 ;  /* 0x000000ffff137224 */ /* 0x000fc400078e0008 */
[----:B------:R-:W1:Y:S05]  /*7dac0*/  LDSM.16.M88.4 R8, [R7+0xa080] ;  /* 0x00a080000708783b */ /* 0x000e6a0000000200 */
[----:B------:R-:W-:Y:S01]  /*7dad0*/  HMMA.16816.F32 R24, R20, R26, R16 ;  /* 0x0000001a1418723c */ /* 0x000fe20000001810 */
[----:B0-----:R-:W-:Y:S01]  /*7dae0*/  STL [R1+0x5174], R13 ;  /* 0x0051740d01007387 */ /* 0x001fe20000100800 */
[----:B------:R-:W-:Y:S02]  /*7daf0*/  STL [R1+0x48e4], R14 ;  /* 0x0048e40e01007387 */ /* 0x000fe40000100800 */
[----:B------:R-:W-:Y:S01]  /*7db00*/  STL [R1+0x48e0], R15 ;  /* 0x0048e00f01007387 */ /* 0x000fe20000100800 */
[----:B-1----:R-:W-:Y:S01]  /*7db10*/  STL [R1+0x483c], R10 ;  /* 0x00483c0a01007387 */ /* 0x002fe20000100800 */
[----:B------:R-:W-:Y:S02]  /*7db20*/  STL [R1+0x4838], R11 ;  /* 0x0048380b01007387 */ /* 0x000fe40000100800 */
[----:B------:R-:W2:Y:S02]  /*7db30*/  LDL.LU.64 R18, [R1+0x5268] ;  /* 0x0052680001127983 */ /* 0x000ea40000300a00 */
[----:B------:R-:W2:Y:S11]  /*7db40*/  LDL.LU.64 R16, [R1+0x5260] ;  /* 0x0052600001107983 */ /* 0x000eb60000300a00 */
[----:B------:R-:W-:Y:S02]  /*7db50*/  @!UPT UIADD3 URZ, URZ, URZ, URZ ;  /* 0x0000003f3f3ff290 */ /* 0x000fe4000fffe03f */
[----:B------:R-:W-:Y:S01]  /*7db60*/  STL.64 [R1+0x890], R24 ;  /* 0x0008901801007387 */ /* 0x000fe20000100a00 */
[----:B------:R-:W-:Y:S02]  /*7db70*/  STL.64 [R1+0x898], R26 ;  /* 0x0008981a01007387 */ /* 0x000fe40000100a00 */
[----:B------:R-:W0:Y:S04]  /*7db80*/  LDSM.16.M88.4 R24, [R7+0xc080] ;  /* 0x00c080000718783b */ /* 0x000e280000000200 */
[----:B0-----:R-:W-:Y:S01]  /*7db90*/  IMAD.MOV.U32 R13, RZ, RZ, R24 ;  /* 0x000000ffff0d7224 */ /* 0x001fe200078e0018 */
[----:B------:R-:W-:Y:S01]  /*7dba0*/  STL.64 [R1+0x30], R24 ;  /* 0x0000301801007387 */ /* 0x000fe20000100a00 */
[----:B------:R0:W-:Y:S03]  /*7dbb0*/  STL.64 [R1+0x38], R26 ;  /* 0x0000381a01007387 */ /* 0x0001e60000100a00 */
[----:B0-----:R-:W2:Y:S01]  /*7dbc0*/  LDL.LU.64 R26, [R1+0x5258] ;  /* 0x00525800011a7983 */ /* 0x001ea20000300a00 */
[----:B------:R-:W-:Y:S02]  /*7dbd0*/  STL.64 [R1+0x5218], R12 ;  /* 0x0052180c01007387 */ /* 0x000fe40000100a00 */
[----:B------:R-:W0:Y:S02]  /*7dbe0*/  LDSM.16.M88.4 R12, [R7+0xe080] ;  /* 0x00e08000070c783b */ /* 0x000e240000000200 */
[----:B0-----:R-:W-:Y:S02]  /*7dbf0*/  STL.64 [R1+0x1e0], R12 ;  /* 0x0001e00c01007387 */ /* 0x001fe40000100a00 */
[----:B------:R-:W-:Y:S02]  /*7dc00*/  STL.64 [R1+0x1e8], R14 ;  /* 0x0001e80e01007387 */ /* 0x000fe40000100a00 */
[----:B------:R-:W0:Y:S02]  /*7dc10*/  LDSM.16.M88.4 R12, [R7+0x10080] ;  /* 0x01008000070c783b */ /* 0x000e240000000200 */
[----:B0-----:R-:W-:Y:S02]  /*7dc20*/  STL.64 [R1+0x1d0], R12 ;  /* 0x0001d00c01007387 */ /* 0x001fe40000100a00 */
        /* <DEDUP_REMOVED lines=8> */
[----:B------:R-:W-:Y:S02]  /*7dcb0*/  STL.64 [R1+0x1c8], R14 ;  /* 0x0001c80e01007387 */ /* 0x000fe40000100a00 */
[----:B------:R-:W-:-:S02]  /*7dcc0*/  IMAD.MOV.U32 R29, RZ, RZ, R13 ;  /* 0x000000ffff1d7224 */ /* 0x000fc400078e000d */
[----:B------:R-:W0:Y:S04]  /*7dcd0*/  LDSM.16.M88.4 R12, [R7+0x14080] ;  /* 0x01408000070c783b */ /* 0x000e280000000200 */
[----:B------:R-:W-:Y:S04]  /*7dce0*/  STL [R1+0x5124], R29 ;  /* 0x0051241d01007387 */ /* 0x000fe80000100800 */
[----:B0-----:R-:W-:Y:S01]  /*7dcf0*/  STL.64 [R1+0x1b0], R12 ;  /* 0x0001b00c01007387 */ /* 0x001fe20000100a00 */
[----:B------:R-:W-:Y:S02]  /*7dd00*/  STL.64 [R1+0x1b8], R14 ;  /* 0x0001b80e01007387 */ /* 0x000fe40000100a00 */
[----:B------:R-:W0:Y:S04]  /*7dd10*/  LDSM.16.M88.4 R12, [R7+0x18080] ;  /* 0x01808000070c783b */ /* 0x000e280000000200 */
[----:B------:R-:W-:Y:S01]  /*7dd20*/  STL.64 [R1+0x1a0], R8 ;  /* 0x0001a00801007387 */ /* 0x000fe20000100a00 */
[----:B------:R-:W-:Y:S02]  /*7dd30*/  STL.64 [R1+0x1a8], R10 ;  /* 0x0001a80a01007387 */ /* 0x000fe40000100a00 */
[----:B------:R-:W1:Y:S02]  /*7dd40*/  LDSM.16.M88.4 R8, [R7+0x1a080] ;  /* 0x01a080000708783b */ /* 0x000e640000000200 */
[----:B0-----:R-:W-:Y:S02]  /*7dd50*/  STL.64 [R1+0x190], R12 ;  /* 0x0001900c01007387 */ /* 0x001fe40000100a00 */
[----:B------:R-:W-:Y:S02]  /*7dd60*/  STL.64 [R1+0x198], R14 ;  /* 0x0001980e01007387 */ /* 0x000fe40000100a00 */
[----:B-1----:R-:W-:Y:S02]  /*7dd70*/  STL.64 [R1+0x180], R8 ;  /* 0x0001800801007387 */ /* 0x002fe40000100a00 */
[----:B------:R-:W-:Y:S02]  /*7dd80*/  STL.64 [R1+0x188], R10 ;  /* 0x0001880a01007387 */ /* 0x000fe40000100a00 */
[----:B------:R-:W0:Y:S04]  /*7dd90*/  LDSM.16.M88.4 R8, [R7+0x1e080] ;  /* 0x01e080000708783b */ /* 0x000e280000000200 */
[----:B------:R-:W1:Y:S04]  /*7dda0*/  LDSM.16.M88.4 R12, [R7+0x1c080] ;  /* 0x01c08000070c783b */ /* 0x000e680000000200 */
[----:B0-----:R-:W-:Y:S01]  /*7ddb0*/  STL.64 [R1+0x160], R8 ;  /* 0x0001600801007387 */ /* 0x001fe20000100a00 */
[----:B-1----:R-:W-:Y:S02]  /*7ddc0*/  STL.64 [R1+0x170], R12 ;  /* 0x0001700c01007387 */ /* 0x002fe40000100a00 */
[----:B------:R-:W-:Y:S02]  /*7ddd0*/  STL.64 [R1+0x178], R14 ;  /* 0x0001780e01007387 */ /* 0x000fe40000100a00 */
[----:B------:R0:W-:Y:S02]  /*7dde0*/  STL.64 [R1+0x168], R10 ;  /* 0x0001680a01007387 */ /* 0x0001e40000100a00 */
[----:B0-----:R-:W-:-:S02]  /*7ddf0*/  IMAD.MOV.U32 R10, RZ, RZ, R5 ;  /* 0x000000ffff0a7224 */ /* 0x001fc400078e0005 */
[----:B------:R-:W-:Y:S02]  /*7de00*/  IMAD.MOV.U32 R11, RZ, RZ, R4 ;  /* 0x000000ffff0b7224 */ /* 0x000fe400078e0004 */
[----:B------:R-:W0:Y:S04]  /*7de10*/  LDSM.16.MT88.4 R4, [R2+0x24080] ;  /* 0x024080000204783b */ /* 0x000e280000004200 */
[----:B------:R-:W-:Y:S04]  /*7de20*/  STL.64 [R1+0x51c8], R10 ;  /* 0x0051c80a01007387 */ /* 0x000fe80000100a00 */
[----:B0-----:R-:W-:Y:S01]  /*7de30*/  STL.64 [R1+0x5088], R6 ;  /* 0x0050880601007387 */ /* 0x001fe20000100a00 */
[----:B------:R2:W-:Y:S02]  /*7de40*/  STL.64 [R1+0x5080], R4 ;  /* 0x0050800401007387 */ /* 0x0005e40000100a00 */
[----:B--2---:R-:W-:Y:S01]  /*7de50*/  HMMA.16816.F32 R4, R20, R26, R16 ;  /* 0x0000001a1404723c */ /* 0x004fe20000001810 */
[----:B------:R-:W-:Y:S06]  /*7de60*/  STL [R1+0x4b68], R2 ;  /* 0x004b680201007387 */ /* 0x000fec0000100800 */
[----:B------:R-:W-:-:S02]  /*7de70*/  IMAD.MOV.U32 R26, RZ, RZ, R3 ;  /* 0x000000ffff1a7224 */ /* 0x000fc400078e0003 */
[----:B------:R-:W-:Y:S01]  /*7de80*/  IMAD.MOV.U32 R27, RZ, RZ, R28 ;  /* 0x000000ffff1b7224 */ /* 0x000fe200078e001c */
[----:B------:R-:W2:Y:S11]  /*7de90*/  LDL.LU R3, [R1+0x5254] ;  /* 0x0052540001037983 */ /* 0x000eb60000300800 */
[----:B------:R-:W-:Y:S02]  /*7dea0*/  @!UPT UIADD3 URZ, URZ, URZ, URZ ;  /* 0x0000003f3f3ff290 */ /* 0x000fe4000fffe03f */
[----:B------:R-:W-:Y:S01]  /*7deb0*/  STL.64 [R1+0x8c0], R4 ;  /* 0x0008c00401007387 */ /* 0x000fe20000100a00 */
[----:B------:R-:W-:Y:S02]  /*7dec0*/  STL.64 [R1+0x8c8], R6 ;  /* 0x0008c80601007387 */ /* 0x000fe40000100a00 */
[----:B------:R-:W3:Y:S02]  /*7ded0*/  LDL.LU R28, [R1+0x5250] ;  /* 0x00525000011c7983 */ /* 0x000ee40000300800 */
[----:B------:R0:W-:Y:S02]  /*7dee0*/  STL.64 [R1+0x51d0], R26 ;  /* 0x0051d01a01007387 */ /* 0x0001e40000100a00 */
[----:B0-----:R-:W4:Y:S01]  /*7def0*/  LDL.LU R26, [R1+0xf8] ;  /* 0x0000f800011a7983 */ /* 0x001f220000300800 */
[----:B------:R-:W4:Y:S02]  /*7df00*/  LDL.LU R27, [R1+0xfc] ;  /* 0x0000fc00011b7983 */ /* 0x000f240000300800 */
[----:B------:R-:W-:Y:S01]  /*7df10*/  IMAD.MOV.U32 R29, RZ, RZ, R9 ;  /* 0x000000ffff1d7224 */ /* 0x000fe200078e0009 */
[----:B----4-:R3:W-:Y:S01]  /*7df20*/  STL.64 [R1+0x51e8], R26 ;  /* 0x0051e81a01007387 */ /* 0x0107e20000100a00 */
[----:B------:R-:W4:Y:S02]  /*7df30*/  LDL.LU R8, [R1+0x840] ;  /* 0x0008400001087983 */ /* 0x000f240000300800 */
[----:B------:R-:W4:Y:S02]  /*7df40*/  LDL.LU R9, [R1+0x844] ;  /* 0x0008440001097983 */ /* 0x000f240000300800 */
[----:B------:R-:W2:Y:S01]  /*7df50*/  LDL.LU R10, [R1+0x848] ;  /* 0x00084800010a7983 */ /* 0x000ea20000300800 */
[----:B------:R-:W2:Y:S01]  /*7df60*/  LDL.LU R11, [R1+0x84c] ;  /* 0x00084c00010b7983 */ /* 0x000ea20000300800 */
[----:B------:R-:W2:Y:S02]  /*7df70*/  LDL.LU R18, [R1+0x138] ;  /* 0x0001380001127983 */ /* 0x000ea40000300800 */
[----:B------:R-:W2:Y:S02]  /*7df80*/  LDL.LU R19, [R1+0x13c] ;  /* 0x00013c0001137983 */ /* 0x000ea40000300800 */
[----:B--2---:R0:W-:Y:S01]  /*7df90*/  STL.64 [R1+0x5228], R18 ;  /* 0x0052281201007387 */ /* 0x0041e20000100a00 */
[----:B------:R-:W2:Y:S02]  /*7dfa0*/  LDL.LU R4, [R1+0x8a0] ;  /* 0x0008a00001047983 */ /* 0x000ea40000300800 */
[----:B------:R-:W2:Y:S02]  /*7dfb0*/  LDL.LU R5, [R1+0x8a4] ;  /* 0x0008a40001057983 */ /* 0x000ea40000300800 */
[----:B------:R-:W2:Y:S01]  /*7dfc0*/  LDL.LU R6, [R1+0x8a8] ;  /* 0x0008a80001067983 */ /* 0x000ea20000300800 */
[----:B------:R-:W2:Y:S01]  /*7dfd0*/  LDL.LU R7, [R1+0x8ac] ;  /* 0x0008ac0001077983 */ /* 0x000ea20000300800 */
[----:B---3--:R-:W-:-:S02]  /*7dfe0*/  IMAD.MOV.U32 R26, RZ, RZ, R28 ;  /* 0x000000ffff1a7224 */ /* 0x008fc400078e001c */
[----:B------:R-:W-:Y:S01]  /*7dff0*/  IMAD.MOV.U32 R27, RZ, RZ, R3 ;  /* 0x000000ffff1b7224 */ /* 0x000fe200078e0003 */
[----:B--2---:R-:W-:Y:S01]  /*7e000*/  STL.64 [R1+0x5238], R6 ;  /* 0x0052380601007387 */ /* 0x004fe20000100a00 */
[----:B------:R1:W-:Y:S02]  /*7e010*/  STL.64 [R1+0x5230], R4 ;  /* 0x0052300401007387 */ /* 0x0003e40000100a00 */
[----:B0-----:R-:W2:Y:S02]  /*7e020*/  LDL.LU R18, [R1+0x148] ;  /* 0x0001480001127983 */ /* 0x001ea40000300800 */
[----:B------:R-:W2:Y:S01]  /*7e030*/  LDL.LU R19, [R1+0x14c] ;  /* 0x00014c0001137983 */ /* 0x000ea20000300800 */
[----:B-1----:R-:W2:Y:S01]  /*7e040*/  LDL.LU R4, [R1+0x8b0] ;  /* 0x0008b00001047983 */ /* 0x002ea20000300800 */
[----:B------:R-:W2:Y:S02]  /*7e050*/  LDL.LU R5, [R1+0x8b4] ;  /* 0x0008b40001057983 */ /* 0x000ea40000300800 */
[----:B------:R-:W2:Y:S02]  /*7e060*/  LDL.LU R6, [R1+0x8b8] ;  /* 0x0008b80001067983 */ /* 0x000ea40000300800 */
[----:B------:R-:W2:Y:S01]  /*7e070*/  LDL.LU R7, [R1+0x8bc] ;  /* 0x0008bc0001077983 */ /* 0x000ea20000300800 */
[----:B------:R-:W3:Y:S01]  /*7e080*/  LDL.LU R28, [R1+0x524c] ;  /* 0x00524c00011c7983 */ /* 0x000ee20000300800 */
[----:B------:R-:W2:Y:S02]  /*7e090*/  LDL.LU R3, [R1+0x5248] ;  /* 0x0052480001037983 */ /* 0x000ea40000300800 */
[----:B------:R-:W-:Y:S02]  /*7e0a0*/  STL.64 [R1+0x5200], R26 ;  /* 0x0052001a01007387 */ /* 0x000fe40000100a00 */
[----:B------:R-:W-:Y:S01]  /*7e0b0*/  STL.64 [R1+0x51e0], R10 ;  /* 0x0051e00a01007387 */ /* 0x000fe20000100a00 */
[----:B----4-:R0:W-:Y:S04]  /*7e0c0*/  STL.64 [R1+0x51d8], R8 ;  /* 0x0051d80801007387 */ /* 0x0101e80000100a00 */
[----:B0-----:R-:W4:Y:S01]  /*7e0d0*/  LDL.LU R8, [R1+0x850] ;  /* 0x0008500001087983 */ /* 0x001f220000300800 */
[----:B------:R-:W4:Y:S02]  /*7e0e0*/  LDL.LU R9, [R1+0x854] ;  /* 0x0008540001097983 */ /* 0x000f240000300800 */
[----:B------:R-:W4:Y:S02]  /*7e0f0*/  LDL.LU R10, [R1+0x858] ;  /* 0x00085800010a7983 */ /* 0x000f240000300800 */
[----:B------:R-:W4:Y:S01]  /*7e100*/  LDL.LU R11, [R1+0x85c] ;  /* 0x00085c00010b7983 */ /* 0x000f220000300800 */
[----:B------:R-:W4:Y:S01]  /*7e110*/  LDL.LU R26, [R1+0x118] ;  /* 0x00011800011a7983 */ /* 0x000f220000300800 */
[----:B------:R-:W4:Y:S02]  /*7e120*/  LDL.LU R27, [R1+0x11c] ;  /* 0x00011c00011b7983 */ /* 0x000f240000300800 */
[----:B------:R-:W-:-:S02]  /*7e130*/  IMAD.MOV.U32 R0, RZ, RZ, R25 ;  /* 0x000000ffff007224 */ /* 0x000fc400078e0019 */
[----:B---3--:R-:W-:Y:S02]  /*7e140*/  IMAD.MOV.U32 R15, RZ, RZ, R28 ;  /* 0x000000ffff0f7224 */ /* 0x008fe400078e001c */
[----:B--2---:R-:W-:Y:S01]  /*7e150*/  IMAD.MOV.U32 R14, RZ, RZ, R3 ;  /* 0x000000ffff0e7224 */ /* 0x004fe200078e0003 */
[----:B----4-:R0:W-:Y:S01]  /*7e160*/  STL.64 [R1+0x5220], R26 ;  /* 0x0052201a01007387 */ /* 0x0101e20000100a00 */
[----:B------:R-:W2:Y:S02]  /*7e170*/  LDL.LU R3, [R1+0x5244] ;  /* 0x0052440001037983 */ /* 0x000ea40000300800 */
[----:B------:R-:W3:Y:S02]  /*7e180*/  LDL.LU R28, [R1+0x5240] ;  /* 0x00524000011c7983 */ /* 0x000ee40000300800 */
[----:B------:R-:W4:Y:S01]  /*7e190*/  LDL.LU R24, [R1+0x960] ;  /* 0x0009600001187983 */ /* 0x000f220000300800 */
[----:B------:R-:W4:Y:S04]  /*7e1a0*/  LDL.LU R25, [R1+0x964] ;  /* 0x0009640001197983 */ /* 0x000f280000300800 */
[----:B0-----:R-:W4:Y:S01]  /*7e1b0*/  LDL.LU R26, [R1+0x968] ;  /* 0x00096800011a7983 */ /* 0x001f220000300800 */
[----:B------:R-:W4:Y:S02]  /*7e1c0*/  LDL.LU R27, [R1+0x96c] ;  /* 0x00096c00011b7983 */ /* 0x000f240000300800 */
[----:B------:R-:W-:Y:S02]  /*7e1d0*/  STL.64 [R1+0x51f8], R10 ;  /* 0x0051f80a01007387 */ /* 0x000fe40000100a00 */
[----:B------:R0:W-:Y:S02]  /*7e1e0*/  STL.64 [R1+0x51f0], R8 ;  /* 0x0051f00801007387 */ /* 0x0001e40000100a00 */
        /* <DEDUP_REMOVED lines=9> */
[----:B------:R-:W2:Y:S02]  /*7e280*/  LDL.LU.64 R6, [R1+0x5238] ;  /* 0x0052380001067983 */ /* 0x000ea40000300a00 */
[----:B------:R-:W2:Y:S11]  /*7e290*/  LDL.LU.64 R4, [R1+0x5230] ;  /* 0x0052300001047983 */ /* 0x000eb60000300a00 */
[----:B------:R-:W-:Y:S02]  /*7e2a0*/  @!UPT UIADD3 URZ, URZ, URZ, URZ ;  /* 0x0000003f3f3ff290 */ /* 0x000fe4000fffe03f */
[----:B------:R-:W-:Y:S01]  /*7e2b0*/  STL.64 [R1+0x8b0], R16 ;  /* 0x0008b01001007387 */ /* 0x000fe20000100a00 */
[----:B------:R0:W-:Y:S03]  /*7e2c0*/  STL.64 [R1+0x8b8], R18 ;  /* 0x0008b81201007387 */ /* 0x0001e60000100a00 */
[----:B0-----:R-:W2:Y:S01]  /*7e2d0*/  LDL.LU.64 R18, [R1+0x5228] ;  /* 0x0052280001127983 */ /* 0x001ea20000300a00 */
[----:B---3--:R-:W-:Y:S02]  /*7e2e0*/  IMAD.MOV.U32 R10, RZ, RZ, R28 ;  /* 0x000000ffff0a7224 */ /* 0x008fe400078e001c */
[----:B------:R-:W-:Y:S01]  /*7e2f0*/  IMAD.MOV.U32 R11, RZ, RZ, R3 ;  /* 0x000000ffff0b7224 */ /* 0x000fe200078e0003 */
[C---:B--2---:R-:W-:Y:S11]  /*7e300*/  HMMA.16816.F32 R4, R20.reuse, R18, R4 ;  /* 0x000000121404723c */ /* 0x044ff60000001804 */
[----:B------:R-:W-:Y:S11]  /*7e310*/  @!UPT UIADD3 URZ, URZ, URZ, URZ ;  /* 0x0000003f3f3ff290 */ /* 0x000ff6000fffe03f */
[----:B------:R-:W-:Y:S01]  /*7e320*/  @!UPT UIADD3 URZ, URZ, URZ, URZ ;  /* 0x0000003f3f3ff290 */ /* 0x000fe2000fffe03f */
[----:B------:R0:W-:Y:S01]  /*7e330*/  STL.64 [R1+0x8a0], R4 ;  /* 0x0008a00401007387 */ /* 0x0001e20000100a00 */
[----:B------:R-:W-:Y:S02]  /*7e340*/  IMAD.MOV.U32 R28, RZ, RZ, R6 ;  /* 0x000000ffff1c7224 */ /* 0x000fe400078e0006 */
[----:B------:R-:W-:Y:S01]  /*7e350*/  IMAD.MOV.U32 R3, RZ, RZ, R7 ;  /* 0x000000ffff037224 */ /* 0x000fe200078e0007 */
[----:B0-----:R-:W2:Y:S01]  /*7e360*/  LDL.LU R4, [R1+0x4f0] ;  /* 0x0004f00001047983 */ /* 0x001ea20000300800 */
[----:B------:R-:W2:Y:S02]  /*7e370*/  LDL.LU R5, [R1+0x4f4] ;  /* 0x0004f40001057983 */ /* 0x000ea40000300800 */
[----:B------:R-:W2:Y:S02]  /*7e380*/  LDL.LU R6, [R1+0x4f8] ;  /* 0x0004f80001067983 */ /* 0x000ea40000300800 */
[----:B------:R-:W2:Y:S01]  /*7e390*/  LDL.LU R7, [R1+0x4fc] ;  /* 0x0004fc0001077983 */ /* 0x000ea20000300800 */
[----:B------:R-:W3:Y:S04]  /*7e3a0*/  LDL.64 R16, [R1] ;  /* 0x0000000001107983 */ /* 0x000ee80000100a00 */
[----:B---3--:R0:W-:Y:S04]  /*7e3b0*/  STL.64 [R1+0x5198], R16 ;  /* 0x0051981001007387 */ /* 0x0081e80000100a00 */
[----:B0-----:R-:W3:Y:S01]  /*7e3c0*/  LDL.LU R16, [R1+0x4e0] ;  /* 0x0004e00001107983 */ /* 0x001ee20000300800 */
[----:B------:R-:W3:Y:S02]  /*7e3d0*/  LDL.LU R17, [R1+0x4e4] ;  /* 0x0004e40001117983 */ /* 0x000ee40000300800 */
[----:B------:R-:W2:Y:S02]  /*7e3e0*/  LDL.LU R18, [R1+0x4e8] ;  /* 0x0004e80001127983 */ /* 0x000ea40000300800 */
[----:B------:R-:W2:Y:S01]  /*7e3f0*/  LDL.LU R19, [R1+0x4ec] ;  /* 0x0004ec0001137983 */ /* 0x000ea20000300800 */
[----:B----4-:R-:W-:Y:S01]  /*7e400*/  HMMA.16816.F32 R12, R20, R14, R24 ;  /* 0x0000000e140c723c */ /* 0x010fe20000001818 */
[----:B--2---:R-:W-:Y:S01]  /*7e410*/  STL.64 [R1+0x51a8], R18 ;  /* 0x0051a81201007387 */ /* 0x004fe20000100a00 */
[----:B---3--:R0:W-:Y:S03]  /*7e420*/  STL.64 [R1+0x51a0], R16 ;  /* 0x0051a01001007387 */ /* 0x0081e60000100a00 */
[----:B0-----:R-:W2:Y:S01]  /*7e430*/  LDL.LU R16, [R1+0x500] ;  /* 0x0005000001107983 */ /* 0x001ea20000300800 */
[----:B------:R-:W2:Y:S02]  /*7e440*/  LDL.LU R17, [R1+0x504] ;  /* 0x0005040001117983 */ /* 0x000ea40000300800 */
[----:B------:R-:W2:Y:S02]  /*7e450*/  LDL.LU R18, [R1+0x508] ;  /* 0x0005080001127983 */ /* 0x000ea40000300800 */
[----:B------:R-:W2:Y:S01]  /*7e460*/  LDL.LU R19, [R1+0x50c] ;  /* 0x00050c0001137983 */ /* 0x000ea20000300800 */
[----:B------:R-:W-:Y:S01]  /*7e470*/  STL [R1+0x492c], R3 ;  /* 0x00492c0301007387 */ /* 0x000fe20000100800 */
[----:B------:R-:W-:Y:S02]  /*7e480*/  STL [R1+0x4928], R28 ;  /* 0x0049281c01007387 */ /* 0x000fe40000100800 */
[----:B------:R-:W3:Y:S09]  /*7e490*/  LDL.LU.64 R26, [R1+0x5220] ;  /* 0x00522000011a7983 */ /* 0x000ef20000300a00 */
[----:B------:R0:W-:Y:S01]  /*7e4a0*/  STL.64 [R1+0x880], R12 ;  /* 0x0008800c01007387 */ /* 0x0001e20000100a00 */
[----:B------:R1:W-:Y:S04]  /*7e4b0*/  STL [R1+0x888], R14 ;  /* 0x0008880e01007387 */ /* 0x0003e80000100800 */
[----:B0-----:R-:W4:Y:S01]  /*7e4c0*/  LDL.LU.64 R12, [R1+0x5218] ;  /* 0x00521800010c7983 */ /* 0x001f220000300a00 */
[----:B-1----:R-:W-:-:S05]  /*7e4d0*/  IMAD.MOV.U32 R14, RZ, RZ, R15 ;  /* 0x000000ffff0e7224 */ /* 0x002fca00078e000f */
[----:B------:R-:W-:Y:S01]  /*7e4e0*/  STL [R1+0x48e8], R14 ;  /* 0x0048e80e01007387 */ /* 0x000fe20000100800 */
[C---:B---3--:R-:W-:Y:S03]  /*7e4f0*/  HMMA.16816.F32 R24, R20.reuse, R26, R8 ;  /* 0x0000001a1418723c */ /* 0x048fe60000001808 */
[----:B----4-:R0:W-:Y:S04]  /*7e500*/  STL.64 [R1+0x51b0], R12 ;  /* 0x0051b00c01007387 */ /* 0x0101e80000100a00 */
[----:B0-----:R-:W3:Y:S01]  /*7e510*/  LDL.64 R12, [R1+0x20] ;  /* 0x00002000010c7983 */ /* 0x001ee20000100a00 */
[----:B------:R-:W4:Y:S02]  /*7e520*/  LDL.LU.64 R10, [R1+0x5210] ;  /* 0x00521000010a7983 */ /* 0x000f240000300a00 */
[----:B------:R-:W4:Y:S11]  /*7e530*/  LDL.LU.64 R8, [R1+0x5208] ;  /* 0x0052080001087983 */ /* 0x000f360000300a00 */
[----:B------:R-:W-:Y:S02]  /*7e540*/  @!UPT UIADD3 URZ, URZ, URZ, URZ ;  /* 0x0000003f3f3ff290 */ /* 0x000fe4000fffe03f */
        /* <DEDUP_REMOVED lines=18> */
[----:B------:R-:W2:Y:S11]  /*7e670*/  LDL.LU.64 R10, [R1+0x51c8] ;  /* 0x0051c800010a7983 */ /* 0x000eb60000300a00 */
[----:B------:R-:W-:Y:S10]  /*7e680*/  @!UPT UIADD3 URZ, URZ, URZ, URZ ;  /* 0x0000003f3f3ff290 */ /* 0x000ff4000fffe03f */
[----:B------:R-:W-:Y:S01]  /*7e690*/  STL.64 [R1+0x840], R24 ;  /* 0x0008401801007387 */ /* 0x000fe20000100a00 */
[----:B------:R0:W-:Y:S03]  /*7e6a0*/  STL.64 [R1+0x848], R26 ;  /* 0x0008481a01007387 */ /* 0x0001e60000100a00 */
[----:B0-----:R-:W3:Y:S01]  /*7e6b0*/  LDL.LU.64 R26, [R1+0x51c0] ;  /* 0x0051c000011a7983 */ /* 0x001ee20000300a00 */
[----:B------:R-:W3:Y:S01]  /*7e6c0*/  LDL.LU.64 R24, [R1+0x51b8] ;  /* 0x0051b80001187983 */ /* 0x000ee20000300a00 */
[----:B--2---:R-:W-:Y:S02]  /*7e6d0*/  HMMA.16816.F32 R16, R20, R10, R16 ;  /* 0x0000000a1410723c */ /* 0x004fe40000001810 */
[----:B------:R-:W2:Y:S01]  /*7e6e0*/  LDL.64 R20, [R1+0x10] ;  /* 0x0000100001147983 */ /* 0x000ea20000100a00 */
[----:B------:R-:W4:Y:S11]  /*7e6f0*/  LDL.LU R8, [R1+0x4c0] ;  /* 0x0004c00001087983 */ /* 0x000f360000300800 */
[----:B------:R-:W-:Y:S09]  /*7e700*/  @!UPT UIADD3 URZ, URZ, URZ, URZ ;  /* 0x0000003f3f3ff290 */ /* 0x000ff2000fffe03f */
[----:B------:R-:W-:Y:S01]  /*7e710*/  STL.64 [R1+0x500], R16 ;  /* 0x0005001001007387 */ /* 0x000fe20000100a00 */
[----:B------:R3:W-:Y:S02]  /*7e720*/  STL.64 [R1+0x508], R18 ;  /* 0x0005081201007387 */ /* 0x0007e40000100a00 */
[----:B------:R-:W4:Y:S02]  /*7e730*/  LDL.LU R9, [R1+0x4c4] ;  /* 0x0004c40001097983 */ /* 0x000f240000300800 */
[----:B------:R-:W2:Y:S01]  /*7e740*/  LDL.LU R10, [R1+0x4c8] ;  /* 0x0004c800010a7983 */ /* 0x000ea20000300800 */
[----:B------:R-:W2:Y:S01]  /*7e750*/  LDL.LU R11, [R1+0x4cc] ;  /* 0x0004cc00010b7983 */ /* 0x000ea20000300800 */
[----:B---3--:R-:W-:Y:S01]  /*7e760*/  HMMA.16816.F32 R16, R24, R12, R4 ;  /* 0x0000000c1810723c */ /* 0x008fe20000001804 */
[----:B------:R-:W-:-:S06]  /*7e770*/  IMAD.MOV.U32 R3, RZ, RZ, R13 ;  /* 0x000000ffff037224 */ /* 0x000fcc00078e000d */
[----:B------:R-:W-:Y:S11]  /*7e780*/  IMAD.MOV.U32 R4, RZ, RZ, R12 ;  /* 0x000000ffff047224 */ /* 0x000ff600078e000c */
[----:B------:R-:W-:Y:S06]  /*7e790*/  @!UPT UIADD3 URZ, URZ, URZ, URZ ;  /* 0x0000003f3f3ff290 */ /* 0x000fec000fffe03f */
[----:B------:R-:W-:Y:S01]  /*7e7a0*/  IMAD.MOV.U32 R15, RZ, RZ, R16 ;  /* 0x000000ffff0f7224 */ /* 0x000fe200078e0010 */
[----:B--2---:R-:W-:Y:S01]  /*7e7b0*/  STL.64 [R1+0x5190], R10 ;  /* 0x0051900a01007387 */ /* 0x004fe20000100a00 */
[----:B----4-:R0:W-:Y:S03]  /*7e7c0*/  STL.64 [R1+0x5188], R8 ;  /* 0x0051880801007387 */ /* 0x0101e60000100a00 */
[----:B0-----:R-:W2:Y:S01]  /*7e7d0*/  LDL.LU R8, [R1+0x4d0] ;  /* 0x0004d00001087983 */ /* 0x001ea20000300800 */
[----:B------:R-:W2:Y:S02]  /*7e7e0*/  LDL.LU R9, [R1+0x4d4] ;  /* 0x0004d40001097983 */ /* 0x000ea40000300800 */
[----:B------:R-:W2:Y:S02]  /*7e7f0*/  LDL.LU R10, [R1+0x4d8] ;  /* 0x0004d800010a7983 */ /* 0x000ea40000300800 */
[----:B------:R-:W2:Y:S01]  /*7e800*/  LDL.LU R11, [R1+0x4dc] ;  /* 0x0004dc00010b7983 */ /* 0x000ea20000300800 */
[----:B------:R-:W3:Y:S01]  /*7e810*/  LDL.LU.64 R12, [R1+0x51b0] ;  /* 0x0051b000010c7983 */ /* 0x000ee20000300a00 */
[----:B------:R-:W-:Y:S02]  /*7e820*/  STL [R1+0x4f4], R17 ;  /* 0x0004f41101007387 */ /* 0x000fe40000100800 */
[----:B------:R0:W-:Y:S02]  /*7e830*/  STL.64 [R1+0x4f8], R18 ;  /* 0x0004f81201007387 */ /* 0x0001e40000100a00 */
[----:B0-----:R-:W4:Y:S01]  /*7e840*/  LDL.LU.64 R18, [R1+0x51a8] ;  /* 0x0051a80001127983 */ /* 0x001f220000300a00 */
[----:B------:R-:W4:Y:S02]  /*7e850*/  LDL.LU.64 R16, [R1+0x51a0] ;  /* 0x0051a00001107983 */ /* 0x000f240000300a00 */
[----:B------:R-:W-:Y:S02]  /*7e860*/  STL [R1+0x48ec], R15 ;  /* 0x0048ec0f01007387 */ /* 0x000fe40000100800 */
[----:B------:R-:W-:-:S02]  /*7e870*/  IMAD.MOV.U32 R6, RZ, RZ, R20 ;  /* 0x000000ffff067224 */ /* 0x000fc400078e0014 */
[----:B------:R-:W-:Y:S01]  /*7e880*/  IMAD.MOV.U32 R5, RZ, RZ, R21 ;  /* 0x000000ffff057224 */ /* 0x000fe200078e0015 */
[C---:B----4-:R-:W-:Y:S11]  /*7e890*/  HMMA.16816.F32 R16, R24.reuse, R20, R16 ;  /* 0x000000141810723c */ /* 0x050ff60000001810 */
[----:B------:R-:W-:Y:S11]  /*7e8a0*/  @!UPT UIADD3 URZ, URZ, URZ, URZ ;  /* 0x0000003f3f3ff290 */ /* 0x000ff6000fffe03f */
[----:B------:R-:W-:Y:S01]  /*7e8b0*/  @!UPT UIADD3 URZ, URZ, URZ, URZ ;  /* 0x0000003f3f3ff290 */ /* 0x000fe2000fffe03f */
[----:B------:R0:W-:Y:S01]  /*7e8c0*/  STL.64 [R1+0x4e0], R16 ;  /* 0x0004e01001007387 */ /* 0x0001e20000100a00 */
[----:B------:R-:W-:Y:S03]  /*7e8d0*/  STL.64 [R1+0x4e8], R18 ;  /* 0x0004e81201007387 */ /* 0x000fe60000100a00 */
[----:B0-----:R-:W2:Y:S01]  /*7e8e0*/  LDL.LU.64 R16, [R1+0x5198] ;  /* 0x0051980001107983 */ /* 0x001ea20000300a00 */
[----:B------:R-:W4:Y:S02]  /*7e8f0*/  LDL.LU R20, [R1+0x4a0] ;  /* 0x0004a00001147983 */ /* 0x000f240000300800 */
[----:B------:R-:W4:Y:S02]  /*7e900*/  LDL.LU R21, [R1+0x4a4] ;  /* 0x0004a40001157983 */ /* 0x000f240000300800 */
[----:B------:R-:W3:Y:S01]  /*7e910*/  LDL.LU R22, [R1+0x4a8] ;  /* 0x0004a80001167983 */ /* 0x000ee20000300800 */
[----:B------:R-:W3:Y:S01]  /*7e920*/  LDL.LU R23, [R1+0x4ac] ;  /* 0x0004ac0001177983 */ /* 0x000ee20000300800 */
[----:B--2---:R-:W-:Y:S03]  /*7e930*/  HMMA.16816.F32 R8, R24, R16, R8 ;  /* 0x000000101808723c */ /* 0x004fe60000001808 */
[----:B---3--:R-:W-:Y:S01]  /*7e940*/  STL.64 [R1+0x5158], R22 ;  /* 0x0051581601007387 */ /* 0x008fe20000100a00 */
[----:B----4-:R0:W-:Y:S02]  /*7e950*/  STL.64 [R1+0x5150], R20 ;  /* 0x0051501401007387 */ /* 0x0101e40000100a00 */
[----:B------:R-:W-:-:S02]  /*7e960*/  IMAD.MOV.U32 R7, RZ, RZ, R17 ;  /* 0x000000ffff077224 */ /* 0x000fc400078e0011 */
[----:B------:R-:W-:Y:S01]  /*7e970*/  IMAD.MOV.U32 R14, RZ, RZ, R16 ;  /* 0x000000ffff0e7224 */ /* 0x000fe200078e0010 */
[----:B0-----:R-:W2:Y:S01]  /*7e980*/  LDL.LU R20, [R1+0x4b0] ;  /* 0x0004b00001147983 */ /* 0x001ea20000300800 */
[----:B------:R-:W2:Y:S02]  /*7e990*/  LDL.LU R21, [R1+0x4b4] ;  /* 0x0004b40001157983 */ /* 0x000ea40000300800 */
[----:B------:R-:W2:Y:S02]  /*7e9a0*/  LDL.LU R22, [R1+0x4b8] ;  /* 0x0004b80001167983 */ /* 0x000ea40000300800 */
[----:B------:R-:W2:Y:S09]  /*7e9b0*/  LDL.LU R23, [R1+0x4bc] ;  /* 0x0004bc0001177983 */ /* 0x000eb20000300800 */
[----:B------:R-:W-:Y:S01]  /*7e9c0*/  STL.64 [R1+0x4d0], R8 ;  /* 0x0004d00801007387 */ /* 0x000fe20000100a00 */
[----:B------:R0:W-:Y:S03]  /*7e9d0*/  STL.64 [R1+0x4d8], R10 ;  /* 0x0004d80a01007387 */ /* 0x0001e60000100a00 */
[----:B0-----:R-:W3:Y:S01]  /*7e9e0*/  LDL.LU.64 R10, [R1+0x5190] ;  /* 0x00519000010a7983 */ /* 0x001ee20000300a00 */
[----:B------:R-:W3:Y:S02]  /*7e9f0*/  LDL.LU.64 R8, [R1+0x5188] ;  /* 0x0051880001087983 */ /* 0x000ee40000300a00 */
[----:B------:R-:W4:Y:S02]  /*7ea00*/  LDL.LU.64 R18, [R1+0x5180] ;  /* 0x0051800001127983 */ /* 0x000f240000300a00 */
[----:B------:R-:W3:Y:S01]  /*7ea10*/  LDL.LU.64 R16, [R1+0x5178] ;  /* 0x0051780001107983 */ /* 0x000ee20000300a00 */
[----:B------:R-:W2:Y:S01]  /*7ea20*/  LDL R2, [R1+0x22c0] ;  /* 0x0022c00001027983 */ /* 0x000ea20000100800 */
[----:B------:R-:W-:Y:S02]  /*7ea30*/  STL.64 [R1+0x5130], R6 ;  /* 0x0051300601007387 */ /* 0x000fe40000100a00 */
[----:B------:R0:W-:Y:S02]  /*7ea40*/  STL.64 [R1+0x5128], R4 ;  /* 0x0051280401007387 */ /* 0x0001e40000100a00 */
[----:B0-----:R-:W2:Y:S01]  /*7ea50*/  LDL.LU R4, [R1+0x820] ;  /* 0x0008200001047983 */ /* 0x001ea20000300800 */
[----:B------:R-:W2:Y:S02]  /*7ea60*/  LDL.LU R5, [R1+0x824] ;  /* 0x0008240001057983 */ /* 0x000ea40000300800 */
[----:B------:R-:W2:Y:S02]  /*7ea70*/  LDL.LU R6, [R1+0x828] ;  /* 0x0008280001067983 */ /* 0x000ea40000300800 */
[----:B------:R-:W2:Y:S01]  /*7ea80*/  LDL.LU R7, [R1+0x82c] ;  /* 0x00082c0001077983 */ /* 0x000ea20000300800 */
[----:B---3--:R-:W-:Y:S01]  /*7ea90*/  HMMA.16816.F32 R8, R24, R16, R8 ;  /* 0x000000101808723c */ /* 0x008fe20000001808 */
[----:B--2---:R-:W-:Y:S01]  /*7eaa0*/  STL.64 [R1+0x5140], R6 ;  /* 0x0051400601007387 */ /* 0x004fe20000100a00 */
[----:B------:R0:W-:Y:S02]  /*7eab0*/  STL.64 [R1+0x5138], R4 ;  /* 0x0051380401007387 */ /* 0x0001e40000100a00 */
[----:B0-----:R-:W-:-:S02]  /*7eac0*/  IMAD.MOV.U32 R4, RZ, RZ, R13 ;  /* 0x000000ffff047224 */ /* 0x001fc400078e000d */
[----:B------:R-:W2:Y:S01]  /*7ead0*/  LDL.LU R13, [R1+0x5174] ;  /* 0x00517400010d7983 */ /* 0x000ea20000300800 */
[----:B------:R-:W-:Y:S02]  /*7eae0*/  IMAD.MOV.U32 R5, RZ, RZ, R0 ;  /* 0x000000ffff057224 */ /* 0x000fe400078e0000 */
[----:B------:R-:W3:Y:S11]  /*7eaf0*/  LDL.LU R0, [R1+0x5170] ;  /* 0x0051700001007983 */ /* 0x000ef60000300800 */
[----:B------:R-:W-:Y:S03]  /*7eb00*/  @!UPT UIADD3 URZ, URZ, URZ, URZ ;  /* 0x0000003f3f3ff290 */ /* 0x000fe6000fffe03f */
[----:B------:R-:W-:Y:S01]  /*7eb10*/  STL.64 [R1+0x4c0], R8 ;  /* 0x0004c00801007387 */ /* 0x000fe20000100a00 */
[----:B------:R0:W-:Y:S04]  /*7eb20*/  STL.64 [R1+0x4c8], R10 ;  /* 0x0004c80a01007387 */ /* 0x0001e80000100a00 */
[----:B0-----:R-:W3:Y:S01]  /*7eb30*/  LDL.LU.64 R10, [R1+0x5168] ;  /* 0x00516800010a7983 */ /* 0x001ee20000300a00 */
[----:B------:R-:W3:Y:S02]  /*7eb40*/  LDL.LU.64 R8, [R1+0x5160] ;  /* 0x0051600001087983 */ /* 0x000ee40000300a00 */
[----:B----4-:R3:W-:Y:S02]  /*7eb50*/  STL.64 [R1+0x5038], R18 ;  /* 0x0050381201007387 */ /* 0x0107e40000100a00 */
[----:B------:R0:W-:Y:S01]  /*7eb60*/  STL.64 [R1+0x5030], R16 ;  /* 0x0050301001007387 */ /* 0x0001e20000100a00 */
[----:B--2---:R-:W-:Y:S01]  /*7eb70*/  HMMA.16816.F32 R20, R24, R12, R20 ;  /* 0x0000000c1814723c */ /* 0x004fe20000001814 */
[----:B---3--:R-:W-:-:S02]  /*7eb80*/  IMAD.MOV.U32 R19, RZ, RZ, R0 ;  /* 0x000000ffff137224 */ /* 0x008fc400078e0000 */
[----:B0-----:R-:W-:Y:S02]  /*7eb90*/  IMAD.MOV.U32 R16, RZ, RZ, R11 ;  /* 0x000000ffff107224 */ /* 0x001fe400078e000b */
[----:B------:R-:W-:-:S05]  /*7eba0*/  IMAD.MOV.U32 R17, RZ, RZ, R10 ;  /* 0x000000ffff117224 */ /* 0x000fca00078e000a */
[----:B------:R0:W-:Y:S11]  /*7ebb0*/  STL.64 [R1+0x5148], R16 ;  /* 0x0051481001007387 */ /* 0x0001f60000100a00 */
[----:B------:R-:W-:Y:S03]  /*7ebc0*/  @!UPT UIADD3 URZ, URZ, URZ, URZ ;  /* 0x0000003f3f3ff290 */ /* 0x000fe6000fffe03f */
[----:B------:R-:W-:Y:S02]  /*7ebd0*/  IMAD.MOV.U32 R11, RZ, RZ, R22 ;  /* 0x000000ffff0b7224 */ /* 0x000fe400078e0016 */
[----:B------:R-:W-:Y:S02]  /*7ebe0*/  IMAD.MOV.U32 R0, RZ, RZ, R23 ;  /* 0x000000ffff007224 */ /* 0x000fe400078e0017 */
[----:B------:R-:W-:Y:S01]  /*7ebf0*/  IMAD.MOV.U32 R10, RZ, RZ, R21 ;  /* 0x000000ffff0a7224 */ /* 0x000fe200078e0015 */
[----:B0-----:R-:W2:Y:S01]  /*7ec00*/  LDL.LU R16, [R1+0x830] ;  /* 0x0008300001107983 */ /* 0x001ea20000300800 */
[----:B------:R-:W2:Y:S02]  /*7ec10*/  LDL.LU R17, [R1+0x834] ;  /* 0x0008340001117983 */ /* 0x000ea40000300800 */
[----:B------:R-:W2:Y:S02]  /*7ec20*/  LDL.LU R18, [R1+0x838] ;  /* 0x0008380001127983 */ /* 0x000ea40000300800 */
[----:B------:R0:W-:Y:S01]  /*7ec30*/  STL [R1+0x4b0], R20 ;  /* 0x0004b01401007387 */ /* 0x0001e20000100800 */
[----:B------:R-:W3:Y:S04]  /*7ec40*/  LDL.LU.64 R22, [R1+0x5158] ;  /* 0x0051580001167983 */ /* 0x000ee80000300a00 */
[----:B0-----:R-:W3:Y:S01]  /*7ec50*/  LDL.LU.64 R20, [R1+0x5150] ;  /* 0x0051500001147983 */ /* 0x001ee20000300a00 */
[----:B------:R-:W-:Y:S02]  /*7ec60*/  STL.64 [R1+0x50e8], R12 ;  /* 0x0050e80c01007387 */ /* 0x000fe40000100a00 */
[----:B------:R-:W-:Y:S02]  /*7ec70*/  STL [R1+0x4b70], R11 ;  /* 0x004b700b01007387 */ /* 0x000fe40000100800 */
[----:B------:R-:W-:Y:S01]  /*7ec80*/  STL [R1+0x4b6c], R10 ;  /* 0x004b6c0a01007387 */ /* 0x000fe20000100800 */
[----:B------:R-:W-:Y:S01]  /*7ec90*/  STL [R1+0x48f0], R0 ;  /* 0x0048f00001007387 */ /* 0x000fe20000100800 */
[----:B------:R0:W-:Y:S01]  /*7eca0*/  STL.64 [R1+0x5100], R8 ;  /* 0x0051000801007387 */ /* 0x0001e20000100a00 */
[C---:B---3--:R-:W-:Y:S02]  /*7ecb0*/  HMMA.16816.F32 R20, R24.reuse, R8, R20 ;  /* 0x000000081814723c */ /* 0x048fe40000001814 */
[----:B0-----:R-:W3:Y:S11]  /*7ecc0*/  LDL.LU R8, [R1+0x810] ;  /* 0x0008100001087983 */ /* 0x001ef60000300800 */
[----:B------:R-:W-:Y:S10]  /*7ecd0*/  @!UPT UIADD3 URZ, URZ, URZ, URZ ;  /* 0x0000003f3f3ff290 */ /* 0x000ff4000fffe03f */
[----:B------:R-:W-:Y:S01]  /*7ece0*/  STL.64 [R1+0x4a0], R20 ;  /* 0x0004a01401007387 */ /* 0x000fe20000100a00 */
[----:B------:R-:W-:Y:S02]  /*7ecf0*/  STL.64 [R1+0x4a8], R22 ;  /* 0x0004a81601007387 */ /* 0x000fe40000100a00 */
[----:B------:R-:W0:Y:S01]  /*7ed00*/  LDSM.16.MT88.4 R20, [R2+0x24000] ;  /* 0x024000000214783b */ /* 0x000e220000004200 */
[C---:B--2---:R-:W-:Y:S01]  /*7ed10*/  HMMA.16816.F32 R4, R24.reuse, R4, R16 ;  /* 0x000000041804723c */ /* 0x044fe20000001810 */
[----:B------:R-:W3:Y:S02]  /*7ed20*/  LDL.LU R9, [R1+0x814] ;  /* 0x0008140001097983 */ /* 0x000ee40000300800 */
[----:B------:R-:W3:Y:S02]  /*7ed30*/  LDL.LU R10, [R1+0x818] ;  /* 0x00081800010a7983 */ /* 0x000ee40000300800 */
[----:B------:R-:W3:Y:S01]  /*7ed40*/  LDL.LU R11, [R1+0x81c] ;  /* 0x00081c00010b7983 */ /* 0x000ee20000300800 */
[----:B0-----:R-:W-:Y:S01]  /*7ed50*/  STL.64 [R1+0x4f48], R22 ;  /* 0x004f481601007387 */ /* 0x001fe20000100a00 */
[----:B------:R0:W-:Y:S03]  /*7ed60*/  STL.64 [R1+0x4f40], R20 ;  /* 0x004f401401007387 */ /* 0x0001e60000100a00 */
[----:B0-----:R-:W2:Y:S01]  /*7ed70*/  LDL.64 R20, [R1+0x1e0] ;  /* 0x0001e00001147983 */ /* 0x001ea20000100a00 */
[----:B------:R-:W3:Y:S11]  /*7ed80*/  LDL.LU.64 R16, [R1+0x5148] ;  /* 0x0051480001107983 */ /* 0x000ef60000300a00 */
[----:B------:R-:W-:Y:S01]  /*7ed90*/  @!UPT UIADD3 URZ, URZ, URZ, URZ ;  /* 0x0000003f3f3ff290 */ /* 0x000fe2000fffe03f */
[----:B------:R-:W-:Y:S02]  /*7eda0*/  STL.64 [R1+0x830], R4 ;  /* 0x0008300401007387 */ /* 0x000fe40000100a00 */
[----:B------:R0:W-:Y:S02]  /*7edb0*/  STL.64 [R1+0x838], R6 ;  /* 0x0008380601007387 */ /* 0x0001e40000100a00 */
        /* <DEDUP_REMOVED lines=8> */
[----:B---3--:R-:W-:Y:S01]  /*7ee40*/  HMMA.16816.F32 R8, R24, R16, R8 ;  /* 0x000000101808723c */ /* 0x008fe20000001808 */
[----:B------:R-:W-:Y:S02]  /*7ee50*/  IMAD.MOV.U32 R2, RZ, RZ, R21 ;  /* 0x000000ffff027224 */ /* 0x000fe400078e0015 */
[----:B------:R-:W-:Y:S01]  /*7ee60*/  IMAD.MOV.U32 R28, RZ, RZ, R20 ;  /* 0x000000ffff1c7224 */ /* 0x000fe200078e0014 */
[----:B------:R-:W3:Y:S02]  /*7ee70*/  LDL.LU.64 R4, [R1+0x5128] ;  /* 0x0051280001047983 */ /* 0x000ee40000300a00 */
[----:B------:R-:W-:Y:S02]  /*7ee80*/  STL [R1+0x5014], R2 ;  /* 0x0050140201007387 */ /* 0x000fe40000100800 */
[----:B------:R-:W-:Y:S01]  /*7ee90*/  IMAD.MOV.U32 R16, RZ, RZ, R14 ;  /* 0x000000ffff107224 */ /* 0x000fe200078e000e */
[----:B------:R-:W-:Y:S11]  /*7eea0*/  STL [R1+0x5010], R28 ;  /* 0x0050101c01007387 */ /* 0x000ff60000100800 */
[----:B------:R-:W-:Y:S03]  /*7eeb0*/  @!UPT UIADD3 URZ, URZ, URZ, URZ ;  /* 0x0000003f3f3ff290 */ /* 0x000fe6000fffe03f */
[----:B------:R-:W-:Y:S01]  /*7eec0*/  STL.64 [R1+0x810], R8 ;  /* 0x0008100801007387 */ /* 0x000fe20000100a00 */
[----:B------:R-:W-:Y:S02]  /*7eed0*/  STL.64 [R1+0x818], R10 ;  /* 0x0008180a01007387 */ /* 0x000fe40000100a00 */
[----:B--2---:R-:W-:-:S05]  /*7eee0*/  IMAD.MOV.U32 R17, RZ, RZ, R7 ;  /* 0x000000ffff117224 */ /* 0x004fca00078e0007 */
[----:B------:R0:W-:Y:S01]  /*7eef0*/  STL.64 [R1+0x5050], R16 ;  /* 0x0050501001007387 */ /* 0x0001e20000100a00 */
[----:B------:R-:W2:Y:S02]  /*7ef00*/  LDL.LU R20, [R1+0x260] ;  /* 0x0002600001147983 */ /* 0x000ea40000300800 */
[----:B------:R-:W2:Y:S02]  /*7ef10*/  LDL.LU R21, [R1+0x264] ;  /* 0x0002640001157983 */ /* 0x000ea40000300800 */
[----:B------:R-:W4:Y:S01]  /*7ef20*/  LDL.LU R22, [R1+0x268] ;  /* 0x0002680001167983 */ /* 0x000f220000300800 */
[----:B------:R-:W4:Y:S01]  /*7ef30*/  LDL.LU R23, [R1+0x26c] ;  /* 0x00026c0001177983 */ /* 0x000f220000300800 */
[----:B0-----:R-:W-:Y:S02]  /*7ef40*/  IMAD.MOV.U32 R16, RZ, RZ, R6 ;  /* 0x000000ffff107224 */ /* 0x001fe400078e0006 */
[----:B---3--:R-:W-:-:S05]  /*7ef50*/  IMAD.MOV.U32 R17, RZ, RZ, R5 ;  /* 0x000000ffff117224 */ /* 0x008fca00078e0005 */
[----:B------:R-:W-:Y:S04]  /*7ef60*/  STL.64 [R1+0x5068], R16 ;  /* 0x0050681001007387 */ /* 0x000fe80000100a00 */
[----:B----4-:R-:W-:Y:S01]  /*7ef70*/  STL.64 [R1+0x5028], R22 ;  /* 0x0050281601007387 */ /* 0x010fe20000100a00 */
[----:B--2---:R0:W-:Y:S03]  /*7ef80*/  STL.64 [R1+0x5020], R20 ;  /* 0x0050201401007387 */ /* 0x0041e60000100a00 */
        /* <DEDUP_REMOVED lines=12> */
[----:B------:R-:W3:Y:S01]  /*7f050*/  LDL.LU R23, [R1+0x28c] ;  /* 0x00028c0001177983 */ /* 0x000ee20000300800 */
[----:B------:R-:W4:Y:S01]  /*7f060*/  LDL R4, [R1+0x160] ;  /* 0x0001600001047983 */ /* 0x000f220000100800 */
[----:B------:R-:W-:-:S02]  /*7f070*/  IMAD.MOV.U32 R5, RZ, RZ, R29 ;  /* 0x000000ffff057224 */ /* 0x000fc400078e001d */
[----:B------:R-:W2:Y:S03]  /*7f080*/  LDL.LU R29, [R1+0x5124] ;  /* 0x00512400011d7983 */ /* 0x000ea60000300800 */
[----:B----4-:R0:W-:Y:S04]  /*7f090*/  STL.64 [R1+0x5098], R4 ;  /* 0x0050980401007387 */ /* 0x0101e80000100a00 */
[----:B0-----:R-:W4:Y:S04]  /*7f0a0*/  LDL.64 R4, [R1+0x170] ;  /* 0x0001700001047983 */ /* 0x001f280000100a00 */
[----:B----4-:R0:W-:Y:S01]  /*7f0b0*/  STL.64 [R1+0x50b0], R4 ;  /* 0x0050b00401007387 */ /* 0x0101e20000100a00 */
[----:B------:R-:W4:Y:S02]  /*7f0c0*/  LDL.LU R16, [R1+0x490] ;  /* 0x0004900001107983 */ /* 0x000f240000300800 */
[----:B------:R-:W4:Y:S02]  /*7f0d0*/  LDL.LU R17, [R1+0x494] ;  /* 0x0004940001117983 */ /* 0x000f240000300800 */
[----:B------:R-:W2:Y:S01]  /*7f0e0*/  LDL.LU R18, [R1+0x498] ;  /* 0x0004980001127983 */ /* 0x000ea20000300800 */
[----:B------:R-:W2:Y:S04]  /*7f0f0*/  LDL.LU R19, [R1+0x49c] ;  /* 0x00049c0001137983 */ /* 0x000ea80000300800 */
[----:B0-----:R-:W2:Y:S04]  /*7f100*/  LDL.64 R4, [R1+0x180] ;  /* 0x0001800001047983 */ /* 0x001ea80000100a00 */
[----:B--2---:R0:W-:Y:S04]  /*7f110*/  STL.64 [R1+0x50c8], R4 ;  /* 0x0050c80401007387 */ /* 0x0041e80000100a00 */
[----:B0-----:R-:W2:Y:S04]  /*7f120*/  LDL.64 R4, [R1+0x190] ;  /* 0x0001900001047983 */ /* 0x001ea80000100a00 */
[----:B--2---:R-:W-:Y:S01]  /*7f130*/  STL.64 [R1+0x50e0], R4 ;  /* 0x0050e00401007387 */ /* 0x004fe20000100a00 */
[----:B------:R-:W-:Y:S02]  /*7f140*/  STL.64 [R1+0x50a8], R18 ;  /* 0x0050a81201007387 */ /* 0x000fe40000100a00 */
[----:B----4-:R0:W-:Y:S02]  /*7f150*/  STL.64 [R1+0x50a0], R16 ;  /* 0x0050a01001007387 */ /* 0x0101e40000100a00 */
[----:B0-----:R-:W2:Y:S01]  /*7f160*/  LDL.LU R16, [R1+0x7b0] ;  /* 0x0007b00001107983 */ /* 0x001ea20000300800 */
[----:B------:R-:W2:Y:S02]  /*7f170*/  LDL.LU R17, [R1+0x7b4] ;  /* 0x0007b40001117983 */ /* 0x000ea40000300800 */
[----:B------:R-:W4:Y:S02]  /*7f180*/  LDL.LU R18, [R1+0x7b8] ;  /* 0x0007b80001127983 */ /* 0x000f240000300800 */
[----:B------:R-:W4:Y:S01]  /*7f190*/  LDL.LU R19, [R1+0x7bc] ;  /* 0x0007bc0001137983 */ /* 0x000f220000300800 */
[----:B------:R-:W2:Y:S01]  /*7f1a0*/  LDL.LU R8, [R1+0x7f0] ;  /* 0x0007f00001087983 */ /* 0x000ea20000300800 */
[----:B------:R-:W2:Y:S02]  /*7f1b0*/  LDL.LU R9, [R1+0x7f4] ;  /* 0x0007f40001097983 */ /* 0x000ea40000300800 */
[----:B------:R-:W2:Y:S02]  /*7f1c0*/  LDL.LU R10, [R1+0x7f8] ;  /* 0x0007f800010a7983 */ /* 0x000ea40000300800 */
[----:B------:R-:W2:Y:S02]  /*7f1d0*/  LDL.LU R11, [R1+0x7fc] ;  /* 0x0007fc00010b7983 */ /* 0x000ea40000300800 */
[----:B--2---:R-:W-:Y:S01]  /*7f1e0*/  STL.64 [R1+0x5110], R10 ;  /* 0x0051100a01007387 */ /* 0x004fe20000100a00 */
[----:B------:R0:W-:Y:S03]  /*7f1f0*/  STL.64 [R1+0x5108], R8 ;  /* 0x0051080801007387 */ /* 0x0001e60000100a00 */
[----:B0-----:R-:W2:Y:S01]  /*7f200*/  LDL R8, [R1+0x1c0] ;  /* 0x0001c00001087983 */ /* 0x001ea20000100800 */
[----:B------:R-:W-:-:S02]  /*7f210*/  IMAD.MOV.U32 R9, RZ, RZ, R29 ;  /* 0x000000ffff097224 */ /* 0x000fc400078e001d */
[----:B------:R-:W2:Y:S02]  /*7f220*/  LDL.LU R29, [R1+0x5120] ;  /* 0x00512000011d7983 */ /* 0x000ea40000300800 */
[----:B------:R-:W2:Y:S01]  /*7f230*/  LDL.LU R12, [R1+0x7e0] ;  /* 0x0007e000010c7983 */ /* 0x000ea20000300800 */
[----:B------:R-:W2:Y:S01]  /*7f240*/  LDL.LU R13, [R1+0x7e4] ;  /* 0x0007e400010d7983 */ /* 0x000ea20000300800 */
[----:B------:R-:W2:Y:S02]  /*7f250*/  LDL.LU R14, [R1+0x7e8] ;  /* 0x0007e800010e7983 */ /* 0x000ea40000300800 */
[----:B------:R-:W2:Y:S02]  /*7f260*/  LDL.LU R15, [R1+0x7ec] ;  /* 0x0007ec00010f7983 */ /* 0x000ea40000300800 */
[----:B--2---:R-:W-:Y:S01]  /*7f270*/  STL.64 [R1+0x50f8], R14 ;  /* 0x0050f80e01007387 */ /* 0x004fe20000100a00 */
[----:B------:R0:W-:Y:S03]  /*7f280*/  STL.64 [R1+0x50f0], R12 ;  /* 0x0050f00c01007387 */ /* 0x0001e60000100a00 */
[----:B0-----:R-:W2:Y:S04]  /*7f290*/  LDL.64 R12, [R1+0x1b0] ;  /* 0x0001b000010c7983 */ /* 0x001ea80000100a00 */
[----:B--2---:R0:W-:Y:S04]  /*7f2a0*/  STL.64 [R1+0x5118], R12 ;  /* 0x0051180c01007387 */ /* 0x0041e80000100a00 */
[----:B0-----:R-:W2:Y:S01]  /*7f2b0*/  LDL.LU R12, [R1+0x800] ;  /* 0x00080000010c7983 */ /* 0x001ea20000300800 */
[----:B------:R-:W2:Y:S02]  /*7f2c0*/  LDL.LU R13, [R1+0x804] ;  /* 0x00080400010d7983 */ /* 0x000ea40000300800 */
[----:B------:R-:W2:Y:S02]  /*7f2d0*/  LDL.LU R14, [R1+0x808] ;  /* 0x00080800010e7983 */ /* 0x000ea40000300800 */
[----:B------:R-:W2:Y:S01]  /*7f2e0*/  LDL.LU R15, [R1+0x80c] ;  /* 0x00080c00010f7983 */ /* 0x000ea20000300800 */
[----:B------:R-:W2:Y:S01]  /*7f2f0*/  LDL.64 R4, [R1+0x1a0] ;  /* 0x0001a00001047983 */ /* 0x000ea20000100a00 */
[----:B----4-:R-:W-:Y:S02]  /*7f300*/  STL.64 [R1+0x50c0], R18 ;  /* 0x0050c01201007387 */ /* 0x010fe40000100a00 */
[----:B------:R0:W-:Y:S02]  /*7f310*/  STL.64 [R1+0x50b8], R16 ;  /* 0x0050b81001007387 */ /* 0x0001e40000100a00 */
[----:B0-----:R-:W4:Y:S01]  /*7f320*/  LDL.LU R16, [R1+0x7c0] ;  /* 0x0007c00001107983 */ /* 0x001f220000300800 */
[----:B------:R-:W4:Y:S02]  /*7f330*/  LDL.LU R17, [R1+0x7c4] ;  /* 0x0007c40001117983 */ /* 0x000f240000300800 */
[----:B------:R-:W2:Y:S02]  /*7f340*/  LDL.LU R18, [R1+0x7c8] ;  /* 0x0007c80001127983 */ /* 0x000ea40000300800 */
[----:B------:R-:W2:Y:S02]  /*7f350*/  LDL.LU R19, [R1+0x7cc] ;  /* 0x0007cc0001137983 */ /* 0x000ea40000300800 */
[----:B--2---:R-:W-:Y:S01]  /*7f360*/  STL.64 [R1+0x50d8], R18 ;  /* 0x0050d81201007387 */ /* 0x004fe20000100a00 */
[----:B----4-:R0:W-:Y:S03]  /*7f370*/  STL.64 [R1+0x50d0], R16 ;  /* 0x0050d01001007387 */ /* 0x0101e60000100a00 */
[----:B0-----:R-:W2:Y:S01]  /*7f380*/  LDL.LU R16, [R1+0x7d0] ;  /* 0x0007d00001107983 */ /* 0x001ea20000300800 */
[----:B------:R-:W2:Y:S02]  /*7f390*/  LDL.LU R17, [R1+0x7d4] ;  /* 0x0007d40001117983 */ /* 0x000ea40000300800 */
[----:B------:R-:W2:Y:S02]  /*7f3a0*/  LDL.LU R18, [R1+0x7d8] ;  /* 0x0007d80001127983 */ /* 0x000ea40000300800 */
[----:B------:R-:W2:Y:S01]  /*7f3b0*/  LDL.LU R19, [R1+0x7dc] ;  /* 0x0007dc0001137983 */ /* 0x000ea20000300800 */
[----:B---3--:R-:W-:Y:S01]  /*7f3c0*/  STL.64 [R1+0x5060], R22 ;  /* 0x0050601601007387 */ /* 0x008fe20000100a00 */
[----:B------:R0:W-:Y:S03]  /*7f3d0*/  STL.64 [R1+0x5058], R20 ;  /* 0x0050581401007387 */ /* 0x0001e60000100a00 */
[----:B0-----:R-:W3:Y:S01]  /*7f3e0*/  LDL.LU R20, [R1+0x290] ;  /* 0x0002900001147983 */ /* 0x001ee20000300800 */
[----:B------:R-:W3:Y:S02]  /*7f3f0*/  LDL.LU R21, [R1+0x294] ;  /* 0x0002940001157983 */ /* 0x000ee40000300800 */
[----:B------:R-:W4:Y:S02]  /*7f400*/  LDL.LU R22, [R1+0x298] ;  /* 0x0002980001167983 */ /* 0x000f240000300800 */
[----:B------:R-:W4:Y:S01]  /*7f410*/  LDL.LU R23, [R1+0x29c] ;  /* 0x00029c0001177983 */ /* 0x000f220000300800 */
[C---:B------:R-:W-:Y:S01]  /*7f420*/  HMMA.16816.F32 R8, R24.reuse, R8, R12 ;  /* 0x000000081808723c */ /* 0x040fe2000000180c */
[----:B----4-:R-:W-:Y:S01]  /*7f430*/  STL.64 [R1+0x5078], R22 ;  /* 0x0050781601007387 */ /* 0x010fe20000100a00 */
[----:B---3--:R0:W-:Y:S03]  /*7f440*/  STL.64 [R1+0x5070], R20 ;  /* 0x0050701401007387 */ /* 0x0081e60000100a00 */
[----:B0-----:R-:W3:Y:S01]  /*7f450*/  LDL.LU R20, [R1+0x2a0] ;  /* 0x0002a00001147983 */ /* 0x001ee20000300800 */
[----:B------:R-:W3:Y:S02]  /*7f460*/  LDL.LU R21, [R1+0x2a4] ;  /* 0x0002a40001157983 */ /* 0x000ee40000300800 */
[----:B------:R-:W3:Y:S02]  /*7f470*/  LDL.LU R22, [R1+0x2a8] ;  /* 0x0002a80001167983 */ /* 0x000ee40000300800 */
[----:B------:R-:W3:Y:S01]  /*7f480*/  LDL.LU R23, [R1+0x2ac] ;  /* 0x0002ac0001177983 */ /* 0x000ee20000300800 */
[----:B------:R-:W4:Y:S11]  /*7f490*/  LDL.LU.64 R12, [R1+0x5118] ;  /* 0x00511800010c7983 */ /* 0x000f360000300a00 */
[----:B------:R-:W-:Y:S01]  /*7f4a0*/  @!UPT UIADD3 URZ, URZ, URZ, URZ ;  /* 0x0000003f3f3ff290 */ /* 0x000fe2000fffe03f */
[----:B------:R-:W-:Y:S02]  /*7f4b0*/  STL.64 [R1+0x800], R8 ;  /* 0x0008000801007387 */ /* 0x000fe40000100a00 */
[----:B------:R0:W-:Y:S02]  /*7f4c0*/  STL.64 [R1+0x808], R10 ;  /* 0x0008080a01007387 */ /* 0x0001e40000100a00 */
[----:B0-----:R-:W4:Y:S01]  /*7f4d0*/  LDL.LU.64 R10, [R1+0x5110] ;  /* 0x00511000010a7983 */ /* 0x001f220000300a00 */
[----:B------:R-:W4:Y:S02]  /*7f4e0*/  LDL.LU.64 R8, [R1+0x5108] ;  /* 0x0051080001087983 */ /* 0x000f240000300a00 */
        /* <DEDUP_REMOVED lines=8> */
[----:B------:R-:W2:Y:S01]  /*7f570*/  LDL.LU.64 R14, [R1+0x50f8] ;  /* 0x0050f800010e7983 */ /* 0x000ea20000300a00 */
[----:B------:R-:W2:Y:S02]  /*7f580*/  LDL.LU.64 R12, [R1+0x50f0] ;  /* 0x0050f000010c7983 */ /* 0x000ea40000300a00 */
[----:B------:R-:W-:Y:S02]  /*7f590*/  STL [R1+0x501c], R10 ;  /* 0x00501c0a01007387 */ /* 0x000fe40000100800 */
[----:B------:R-:W-:Y:S01]  /*7f5a0*/  STL [R1+0x5018], R11 ;  /* 0x0050180b01007387 */ /* 0x000fe20000100800 */
        /* <DEDUP_REMOVED lines=38> */
[----:B------:R-:W3:Y:S02]  /*7f810*/  LDL.LU.64 R6, [R1+0x5088] ;  /* 0x0050880001067983 */ /* 0x000ee40000300a00 */
[----:B------:R-:W3:Y:S11]  /*7f820*/  LDL.LU.64 R4, [R1+0x5080] ;  /* 0x0050800001047983 */ /* 0x000ef60000300a00 */
[----:B------:R-:W-:Y:S08]  /*7f830*/  @!UPT UIADD3 URZ, URZ, URZ, URZ ;  /* 0x0000003f3f3ff290 */ /* 0x000ff0000fffe03f */
[----:B------:R-:W-:Y:S01]  /*7f840*/  STL.64 [R1+0x490], R24 ;  /* 0x0004901801007387 */ /* 0x000fe20000100a00 */
[----:B------:R0:W-:Y:S03]  /*7f850*/  STL.64 [R1+0x498], R26 ;  /* 0x0004981a01007387 */ /* 0x0001e60000100a00 */
[----:B0-----:R-:W2:Y:S01]  /*7f860*/  LDL R27, [R1+0x22c0] ;  /* 0x0022c000011b7983 */ /* 0x001ea20000100800 */
[C---:B---3--:R-:W-:Y:S03]  /*7f870*/  HMMA.16816.F32 R16, R4.reuse, R16, R20 ;  /* 0x000000100410723c */ /* 0x048fe60000001814 */
[----:B------:R-:W3:Y:S01]  /*7f880*/  LDL.LU.64 R22, [R1+0x5078] ;  /* 0x0050780001167983 */ /* 0x000ee20000300a00 */
[----:B------:R-:W3:Y:S11]  /*7f890*/  LDL.LU.64 R20, [R1+0x5070] ;  /* 0x0050700001147983 */ /* 0x000ef60000300a00 */
[----:B------:R-:W-:Y:S08]  /*7f8a0*/  @!UPT UIADD3 URZ, URZ, URZ, URZ ;  /* 0x0000003f3f3ff290 */ /* 0x000ff0000fffe03f */
[----:B------:R0:W-:Y:S01]  /*7f8b0*/  STL.64 [R1+0x2a0], R16 ;  /* 0x0002a01001007387 */ /* 0x0001e20000100a00 */
[----:B------:R3:W-:Y:S03]  /*7f8c0*/  STL.64 [R1+0x2a8], R18 ;  /* 0x0002a81201007387 */ /* 0x0007e60000100a00 */
[----:B--2---:R-:W1:Y:S04]  /*7f8d0*/  LDSM.16.MT88.4 R24, [R27+0x24080] ;  /* 0x024080001b18783b */ /* 0x004e680000004200 */
[----:B0-----:R-:W3:Y:S02]  /*7f8e0*/  LDL.LU.64 R16, [R1+0x5068] ;  /* 0x0050680001107983 */ /* 0x001ee40000300a00 */
[C---:B---3--:R-:W-:Y:S02]  /*7f8f0*/  HMMA.16816.F32 R16, R4.reuse, R16, R20 ;  /* 0x000000100410723c */ /* 0x048fe40000001814 */
        /* <DEDUP_REMOVED lines=21> */
[----:B---3--:R-:W-:Y:S02]  /*7fa50*/  STL.64 [R1+0x4f00], R18 ;  /* 0x004f001201007387 */ /* 0x008fe40000100a00 */
[----:B------:R0:W-:Y:S02]  /*7fa60*/  STL.64 [R1+0x4ef8], R16 ;  /* 0x004ef81001007387 */ /* 0x0001e40000100a00 */
[----:B0-----:R-:W4:Y:S01]  /*7fa70*/  LDL.LU R16, [R1+0x250] ;  /* 0x0002500001107983 */ /* 0x001f220000300800 */
[----:B------:R-:W4:Y:S02]  /*7fa80*/  LDL.LU R17, [R1+0x254] ;  /* 0x0002540001117983 */ /* 0x000f240000300800 */
[----:B------:R-:W4:Y:S02]  /*7fa90*/  LDL.LU R18, [R1+0x258] ;  /* 0x0002580001127983 */ /* 0x000f240000300800 */
[----:B------:R-:W-:Y:S01]  /*7faa0*/  IMAD.MOV.U32 R19, RZ, RZ, R29 ;  /* 0x000000ffff137224 */ /* 0x000fe200078e001d */
[C---:B--2---:R-:W-:Y:S11]  /*7fab0*/  HMMA.16816.F32 R20, R4.reuse, R12, R20 ;  /* 0x0000000c0414723c */ /* 0x044ff60000001814 */
[----:B------:R-:W-:Y:S11]  /*7fac0*/  @!UPT UIADD3 URZ, URZ, URZ, URZ ;  /* 0x0000003f3f3ff290 */ /* 0x000ff6000fffe03f */
[----:B------:R-:W-:Y:S01]  /*7fad0*/  @!UPT UIADD3 URZ, URZ, URZ, URZ ;  /* 0x0000003f3f3ff290 */ /* 0x000fe2000fffe03f */
[----:B------:R0:W-:Y:S01]  /*7fae0*/  STL.64 [R1+0x260], R20 ;  /* 0x0002601401007387 */ /* 0x0001e20000100a00 */
[----:B------:R2:W-:Y:S02]  /*7faf0*/  STL [R1+0x268], R22 ;  /* 0x0002681601007387 */ /* 0x0005e40000100800 */
[----:B------:R-:W-:Y:S01]  /*7fb00*/  IMAD.MOV.U32 R29, RZ, RZ, R23 ;  /* 0x000000ffff1d7224 */ /* 0x000fe200078e0017 */
[----:B0-----:R-:W3:Y:S01]  /*7fb10*/  LDL.LU R20, [R1+0x240] ;  /* 0x0002400001147983 */ /* 0x001ee20000300800 */
[----:B------:R-:W3:Y:S02]  /*7fb20*/  LDL.LU R21, [R1+0x244] ;  /* 0x0002440001157983 */ /* 0x000ee40000300800 */
[----:B--2---:R-:W2:Y:S02]  /*7fb30*/  LDL.LU R22, [R1+0x248] ;  /* 0x0002480001167983 */ /* 0x004ea40000300800 */
[----:B------:R-:W2:Y:S01]  /*7fb40*/  LDL.LU R23, [R1+0x24c] ;  /* 0x00024c0001177983 */ /* 0x000ea20000300800 */
[----:B----4-:R-:W-:Y:S01]  /*7fb50*/  HMMA.16816.F32 R16, R4, R8, R16 ;  /* 0x000000080410723c */ /* 0x010fe20000001810 */
[----:B--2---:R-:W-:Y:S01]  /*7fb60*/  STL.64 [R1+0x4f58], R22 ;  /* 0x004f581601007387 */ /* 0x004fe20000100a00 */
[----:B---3--:R0:W-:Y:S02]  /*7fb70*/  STL.64 [R1+0x4f50], R20 ;  /* 0x004f501401007387 */ /* 0x0081e40000100a00 */
[----:B0-----:R-:W-:-:S02]  /*7fb80*/  IMAD.MOV.U32 R20, RZ, RZ, R10 ;  /* 0x000000ffff147224 */ /* 0x001fc400078e000a */
[----:B------:R-:W-:Y:S01]  /*7fb90*/  IMAD.MOV.U32 R21, RZ, RZ, R11 ;  /* 0x000000ffff157224 */ /* 0x000fe200078e000b */
[----:B------:R-:W2:Y:S01]  /*7fba0*/  LDL.LU R10, [R1+0x501c] ;  /* 0x00501c00010a7983 */ /* 0x000ea20000300800 */
[----:B------:R-:W3:Y:S03]  /*7fbb0*/  LDL.LU R11, [R1+0x5018] ;  /* 0x00501800010b7983 */ /* 0x000ee60000300800 */
[----:B------:R0:W-:Y:S01]  /*7fbc0*/  STL.64 [R1+0x4f70], R20 ;  /* 0x004f701401007387 */ /* 0x0001e20000100a00 */
[----:B------:R-:W-:Y:S02]  /*7fbd0*/  STL.64 [R1+0x4f38], R12 ;  /* 0x004f380c01007387 */ /* 0x000fe40000100a00 */
[----:B------:R-:W-:Y:S02]  /*7fbe0*/  STL [R1+0x48f4], R29 ;  /* 0x0048f41d01007387 */ /* 0x000fe40000100800 */
[----:B------:R-:W-:Y:S07]  /*7fbf0*/  STL.64 [R1+0x4ff0], R8 ;  /* 0x004ff00801007387 */ /* 0x000fee0000100a00 */
[----:B------:R-:W-:Y:S01]  /*7fc00*/  STL.64 [R1+0x250], R16 ;  /* 0x0002501001007387 */ /* 0x000fe20000100a00 */
[----:B------:R-:W-:Y:S02]  /*7fc10*/  STL.64 [R1+0x258], R18 ;  /* 0x0002581201007387 */ /* 0x000fe40000100a00 */
[----:B0-----:R-:W-:-:S02]  /*7fc20*/  IMAD.MOV.U32 R20, RZ, RZ, R2 ;  /* 0x000000ffff147224 */ /* 0x001fc400078e0002 */
[----:B------:R-:W-:Y:S01]  /*7fc30*/  IMAD.MOV.U32 R21, RZ, RZ, R28 ;  /* 0x000000ffff157224 */ /* 0x000fe200078e001c */
[----:B------:R-:W4:Y:S01]  /*7fc40*/  LDL.LU R2, [R1+0x5014] ;  /* 0x0050140001027983 */ /* 0x000f220000300800 */
[----:B------:R-:W2:Y:S03]  /*7fc50*/  LDL.LU R28, [R1+0x5010] ;  /* 0x00501000011c7983 */ /* 0x000ea60000300800 */
[----:B------:R0:W-:Y:S02]  /*7fc60*/  STL.64 [R1+0x4f88], R20 ;  /* 0x004f881401007387 */ /* 0x0001e40000100a00 */
[----:B0-----:R-:W-:Y:S02]  /*7fc70*/  IMAD.MOV.U32 R20, RZ, RZ, R3 ;  /* 0x000000ffff147224 */ /* 0x001fe400078e0003 */
[----:B------:R-:W-:-:S05]  /*7fc80*/  IMAD.MOV.U32 R21, RZ, RZ, R0 ;  /* 0x000000ffff157224 */ /* 0x000fca00078e0000 */
[----:B------:R0:W-:Y:S01]  /*7fc90*/  STL.64 [R1+0x4fa0], R20 ;  /* 0x004fa01401007387 */ /* 0x0001e20000100a00 */
[----:B------:R-:W2:Y:S03]  /*7fca0*/  LDL.64 R16, [R1] ;  /* 0x0000000001107983 */ /* 0x000ea60000100a00 */
[----:B0-----:R-:W3:Y:S04]  /*7fcb0*/  LDL.64 R20, [R1+0x30] ;  /* 0x0000300001147983 */ /* 0x001ee80000100a00 */
[----:B--2---:R0:W-:Y:S04]  /*7fcc0*/  STL.64 [R1+0x4f18], R16 ;  /* 0x004f181001007387 */ /* 0x0041e80000100a00 */
[----:B0-----:R-:W2:Y:S04]  /*7fcd0*/  LDL.64 R16, [R1+0x10] ;  /* 0x0000100001107983 */ /* 0x001ea80000100a00 */
[----:B--2---:R0:W-:Y:S04]  /*7fce0*/  STL.64 [R1+0x4f30], R16 ;  /* 0x004f301001007387 */ /* 0x0041e80000100a00 */
[----:B0-----:R-:W2:Y:S01]  /*7fcf0*/  LDL.LU R16, [R1+0x690] ;  /* 0x0006900001107983 */ /* 0x001ea20000300800 */
[----:B------:R-:W2:Y:S02]  /*7fd00*/  LDL.LU R17, [R1+0x694] ;  /* 0x0006940001117983 */ /* 0x000ea40000300800 */
[----:B------:R-:W2:Y:S02]  /*7fd10*/  LDL.LU R18, [R1+0x698] ;  /* 0x0006980001127983 */ /* 0x000ea40000300800 */
[----:B------:R-:W2:Y:S01]  /*7fd20*/  LDL.LU R19, [R1+0x69c] ;  /* 0x00069c0001137983 */ /* 0x000ea20000300800 */
[----:B-1----:R-:W-:Y:S01]  /*7fd30*/  STL.64 [R1+0x4e20], R26 ;  /* 0x004e201a01007387 */ /* 0x002fe20000100a00 */
[----:B------:R0:W-:Y:S03]  /*7fd40*/  STL.64 [R1+0x4e18], R24 ;  /* 0x004e181801007387 */ /* 0x0001e60000100a00 */
[----:B0-----:R-:W4:Y:S01]  /*7fd50*/  LDL.64 R24, [R1+0x160] ;  /* 0x0001600001187983 */ /* 0x001f220000100a00 */
[----:B---3--:R-:W-:-:S02]  /*7fd60*/  IMAD.MOV.U32 R3, RZ, RZ, R20 ;  /* 0x000000ffff037224 */ /* 0x008fc400078e0014 */
[----:B------:R-:W-:Y:S01]  /*7fd70*/  IMAD.MOV.U32 R0, RZ, RZ, R21 ;  /* 0x000000ffff007224 */ /* 0x000fe200078e0015 */
[----:B--2---:R-:W-:Y:S07]  /*7fd80*/  HMMA.16816.F32 R16, R4, R20, R16 ;  /* 0x000000140410723c */ /* 0x004fee0000001810 */
[----:B------:R-:W-:Y:S02]  /*7fd90*/  IMAD.MOV.U32 R20, RZ, RZ, R15 ;  /* 0x000000ffff147224 */ /* 0x000fe400078e000f */
[----:B------:R-:W-:Y:S01]  /*7fda0*/  IMAD.MOV.U32 R21, RZ, RZ, R14 ;  /* 0x000000ffff157224 */ /* 0x000fe200078e000e */
[----:B----4-:R-:W-:Y:S11]  /*7fdb0*/  STL.64 [R1+0x4fd0], R24 ;  /* 0x004fd01801007387 */ /* 0x010ff60000100a00 */
[----:B------:R-:W-:Y:S02]  /*7fdc0*/  @!UPT UIADD3 URZ, URZ, URZ, URZ ;  /* 0x0000003f3f3ff290 */ /* 0x000fe4000fffe03f */
[----:B------:R-:W-:Y:S01]  /*7fdd0*/  STL.64 [R1+0x690], R16 ;  /* 0x0006901001007387 */ /* 0x000fe20000100a00 */
[----:B------:R-:W-:Y:S02]  /*7fde0*/  STL.64 [R1+0x698], R18 ;  /* 0x0006981201007387 */ /* 0x000fe40000100a00 */
[----:B------:R0:W-:Y:S02]  /*7fdf0*/  STL.64 [R1+0x4fb8], R20 ;  /* 0x004fb81401007387 */ /* 0x0001e40000100a00 */
[----:B------:R-:W2:Y:S01]  /*7fe00*/  LDL.LU R12, [R1+0x480] ;  /* 0x00048000010c7983 */ /* 0x000ea20000300800 */
[----:B------:R-:W2:Y:S01]  /*7fe10*/  LDL.LU R13, [R1+0x484] ;  /* 0x00048400010d7983 */ /* 0x000ea20000300800 */
[----:B------:R-:W3:Y:S02]  /*7fe20*/  LDL.LU R14, [R1+0x488] ;  /* 0x00048800010e7983 */ /* 0x000ee40000300800 */
[----:B------:R-:W3:Y:S02]  /*7fe30*/  LDL.LU R15, [R1+0x48c] ;  /* 0x00048c00010f7983 */ /* 0x000ee40000300800 */
[----:B0-----:R-:W-:-:S02]  /*7fe40*/  IMAD.MOV.U32 R20, RZ, RZ, R11 ;  /* 0x000000ffff147224 */ /* 0x001fc400078e000b */
[----:B------:R-:W-:-:S05]  /*7fe50*/  IMAD.MOV.U32 R21, RZ, RZ, R10 ;  /* 0x000000ffff157224 */ /* 0x000fca00078e000a */
[----:B------:R0:W-:Y:S04]  /*7fe60*/  STL.64 [R1+0x4fd8], R20 ;  /* 0x004fd81401007387 */ /* 0x0001e80000100a00 */
[----:B0-----:R-:W4:Y:S01]  /*7fe70*/  LDL.LU R20, [R1+0x660] ;  /* 0x0006600001147983 */ /* 0x001f220000300800 */
[----:B------:R-:W4:Y:S02]  /*7fe80*/  LDL.LU R21, [R1+0x664] ;  /* 0x0006640001157983 */ /* 0x000f240000300800 */
[----:B------:R-:W2:Y:S02]  /*7fe90*/  LDL.LU R22, [R1+0x668] ;  /* 0x0006680001167983 */ /* 0x000ea40000300800 */
[----:B------:R-:W2:Y:S01]  /*7fea0*/  LDL.LU R23, [R1+0x66c] ;  /* 0x00066c0001177983 */ /* 0x000ea20000300800 */
[----:B------:R-:W2:Y:S01]  /*7feb0*/  LDL.LU R8, [R1+0x670] ;  /* 0x0006700001087983 */ /* 0x000ea20000300800 */
[----:B------:R-:W2:Y:S02]  /*7fec0*/  LDL.LU R9, [R1+0x674] ;  /* 0x0006740001097983 */ /* 0x000ea40000300800 */
[----:B------:R-:W2:Y:S02]  /*7fed0*/  LDL.LU R10, [R1+0x678] ;  /* 0x00067800010a7983 */ /* 0x000ea40000300800 */
[----:B------:R-:W2:Y:S02]  /*7fee0*/  LDL.LU R11, [R1+0x67c] ;  /* 0x00067c00010b7983 */ /* 0x000ea40000300800 */
[----:B--2---:R-:W-:Y:S01]  /*7fef0*/  STL.64 [R1+0x5000], R10 ;  /* 0x0050000a01007387 */ /* 0x004fe20000100a00 */
[----:B------:R-:W-:Y:S02]  /*7ff00*/  STL.64 [R1+0x4ff8], R8 ;  /* 0x004ff80801007387 */ /* 0x000fe40000100a00 */
[----:B------:R-:W-:Y:S02]  /*7ff10*/  STL.64 [R1+0x4fe8], R22 ;  /* 0x004fe81601007387 */ /* 0x000fe40000100a00 */
[----:B----4-:R0:W-:Y:S02]  /*7ff20*/  STL.64 [R1+0x4fe0], R20 ;  /* 0x004fe01401007387 */ /* 0x0101e40000100a00 */
[----:B0-----:R-:W2:Y:S04]  /*7ff30*/  LDL.64 R20, [R1+0x1d0] ;  /* 0x0001d00001147983 */ /* 0x001ea80000100a00 */
[----:B--2---:R0:W-:Y:S04]  /*7ff40*/  STL.64 [R1+0x5008], R20 ;  /* 0x0050081401007387 */ /* 0x0041e80000100a00 */
[----:B0-----:R-:W2:Y:S01]  /*7ff50*/  LDL.LU R20, [R1+0x680] ;  /* 0x0006800001147983 */ /* 0x001ea20000300800 */
[----:B------:R-:W2:Y:S02]  /*7ff60*/  LDL.LU R21, [R1+0x684] ;  /* 0x0006840001157983 */ /* 0x000ea40000300800 */
[----:B------:R-:W2:Y:S02]  /*7ff70*/  LDL.LU R22, [R1+0x688] ;  /* 0x0006880001167983 */ /* 0x000ea40000300800 */
[----:B------:R-:W2:Y:S01]  /*7ff80*/  LDL.LU R23, [R1+0x68c] ;  /* 0x00068c0001177983 */ /* 0x000ea20000300800 */
[----:B------:R-:W4:Y:S01]  /*7ff90*/  LDL.64 R24, [R1+0x1c0] ;  /* 0x0001c00001187983 */ /* 0x000f220000100a00 */
[----:B---3--:R-:W-:Y:S02]  /*7ffa0*/  STL.64 [R1+0x4f68], R14 ;  /* 0x004f680e01007387 */ /* 0x008fe40000100a00 */
[----:B------:R0:W-:Y:S02]  /*7ffb0*/  STL.64 [R1+0x4f60], R12 ;  /* 0x004f600c01007387 */ /* 0x0001e40000100a00 */
        /* <DEDUP_REMOVED lines=16> */
[----:B------:R-:W-:-:S02]  /*800c0*/  IMAD.MOV.U32 R8, RZ, RZ, R28 ;  /* 0x000000ffff087224 */ /* 0x000fc400078e001c */
        /* <DEDUP_REMOVED lines=15> */
[----:B------:R-:W2:Y:S02]  /*801c0*/  LDL.LU.64 R20, [R1+0x5008] ;  /* 0x0050080001147983 */ /* 0x000ea40000300a00 */
[----:B------:R-:W-:Y:S02]  /*801d0*/  STL.64 [R1+0x680], R8 ;  /* 0x0006800801007387 */ /* 0x000fe40000100a00 */
[----:B------:R0:W-:Y:S02]  /*801e0*/  STL.64 [R1+0x688], R10 ;  /* 0x0006880a01007387 */ /* 0x0001e40000100a00 */
[----:B0-----:R-:W2:Y:S01]  /*801f0*/  LDL.LU.64 R10, [R1+0x5000] ;  /* 0x00500000010a7983 */ /* 0x001ea20000300a00 */
[----:B------:R-:W2:Y:S02]  /*80200*/  LDL.LU.64 R8, [R1+0x4ff8] ;  /* 0x004ff80001087983 */ /* 0x000ea40000300a00 */
[C---:B--2---:R-:W-:Y:S01]  /*80210*/  HMMA.16816.F32 R8, R4.reuse, R20, R8 ;  /* 0x000000140408723c */ /* 0x044fe20000001808 */
[----:B------:R-:W-:Y:S11]  /*80220*/  IMAD.MOV.U32 R2, RZ, RZ, R21 ;  /* 0x000000ffff027224 */ /* 0x000ff600078e0015 */
[----:B------:R-:W-:Y:S11]  /*80230*/  @!UPT UIADD3 URZ, URZ, URZ, URZ ;  /* 0x0000003f3f3ff290 */ /* 0x000ff6000fffe03f */
[----:B------:R0:W-:Y:S01]  /*80240*/  STL.64 [R1+0x670], R8 ;  /* 0x0006700801007387 */ /* 0x0001e20000100a00 */
[----:B------:R1:W-:Y:S03]  /*80250*/  STL.64 [R1+0x678], R10 ;  /* 0x0006780a01007387 */ /* 0x0003e60000100a00 */
[----:B0-----:R-:W2:Y:S01]  /*80260*/  LDL.LU.64 R8, [R1+0x4ff0] ;  /* 0x004ff00001087983 */ /* 0x001ea20000300a00 */
[----:B-1----:R-:W-:Y:S02]  /*80270*/  IMAD.MOV.U32 R10, RZ, RZ, R20 ;  /* 0x000000ffff0a7224 */ /* 0x002fe400078e0014 */
[----:B------:R-:W4:Y:S02]  /*80280*/  LDL.LU.64 R22, [R1+0x4fe8] ;  /* 0x004fe80001167983 */ /* 0x000f240000300a00 */
[----:B------:R-:W4:Y:S02]  /*80290*/  LDL.LU.64 R20, [R1+0x4fe0] ;  /* 0x004fe00001147983 */ /* 0x000f240000300a00 */
[C---:B----4-:R-:W-:Y:S11]  /*802a0*/  HMMA.16816.F32 R20, R4.reuse, R24, R20 ;  /* 0x000000180414723c */ /* 0x050ff60000001814 */
[----:B------:R-:W-:Y:S11]  /*802b0*/  @!UPT UIADD3 URZ, URZ, URZ, URZ ;  /* 0x0000003f3f3ff290 */ /* 0x000ff6000fffe03f */
[----:B------:R-:W-:Y:S01]  /*802c0*/  @!UPT UIADD3 URZ, URZ, URZ, URZ ;  /* 0x0000003f3f3ff290 */ /* 0x000fe2000fffe03f */
[----:B------:R0:W-:Y:S01]  /*802d0*/  STL.64 [R1+0x660], R20 ;  /* 0x0006601401007387 */ /* 0x0001e20000100a00 */
[----:B------:R1:W-:Y:S03]  /*802e0*/  STL.64 [R1+0x668], R22 ;  /* 0x0006681601007387 */ /* 0x0003e60000100a00 */
[----:B0-----:R-:W1:Y:S01]  /*802f0*/  LDL.LU.64 R20, [R1+0x4fd8] ;  /* 0x004fd80001147983 */ /* 0x001e620000300a00 */
[----:B------:R-:W-:Y:S02]  /*80300*/  IMAD.MOV.U32 R28, RZ, RZ, R24 ;  /* 0x000000ffff1c7224 */ /* 0x000fe400078e0018 */
[----:B------:R-:W-:Y:S02]  /*80310*/  IMAD.MOV.U32 R27, RZ, RZ, R25 ;  /* 0x000000ffff1b7224 */ /* 0x000fe400078e0019 */
[----:B------:R-:W4:Y:S01]  /*80320*/  LDL.LU.64 R24, [R1+0x4fd0] ;  /* 0x004fd00001187983 */ /* 0x000f220000300a00 */
[C---:B-1----:R-:W-:Y:S03]  /*80330*/  HMMA.16816.F32 R20, R4.reuse, R20, R12 ;  /* 0x000000140414723c */ /* 0x042fe6000000180c */
[----:B------:R-:W2:Y:S01]  /*80340*/  LDL.LU.64 R14, [R1+0x4fc8] ;  /* 0x004fc800010e7983 */ /* 0x000ea20000300a00 */
[----:B------:R-:W2:Y:S11]  /*80350*/  LDL.LU.64 R12, [R1+0x4fc0] ;  /* 0x004fc000010c7983 */ /* 0x000eb60000300a00 */
[----:B------:R-:W-:Y:S08]  /*80360*/  @!UPT UIADD3 URZ, URZ, URZ, URZ ;  /* 0x0000003f3f3ff290 */ /* 0x000ff0000fffe03f */
        /* <DEDUP_REMOVED lines=25> */
[----:B------:R-:W3:Y:S01]  /*80500*/  LDL.LU.64 R14, [R1+0x4f68] ;  /* 0x004f6800010e7983 */ /* 0x000ee20000300a00 */
[----:B------:R-:W3:Y:S11]  /*80510*/  LDL.LU.64 R12, [R1+0x4f60] ;  /* 0x004f6000010c7983 */ /* 0x000ef60000300a00 */
[----:B------:R-:W-:Y:S09]  /*80520*/  @!UPT UIADD3 URZ, URZ, URZ, URZ ;  /* 0x0000003f3f3ff290 */ /* 0x000ff2000fffe03f */
        /* <DEDUP_REMOVED lines=9> */
[----:B------:R1:W-:Y:S03]  /*805c0*/  STL.64 [R1+0x248], R6 ;  /* 0x0002480601007387 */ /* 0x0003e60000100a00 */
[----:B0-----:R-:W2:Y:S01]  /*805d0*/  LDL.LU R4, [R1+0x450] ;  /* 0x0004500001047983 */ /* 0x001ea20000300800 */
[----:B------:R-:W2:Y:S02]  /*805e0*/  LDL.LU R5, [R1+0x454] ;  /* 0x0004540001057983 */ /* 0x000ea40000300800 */
[----:B-1----:R-:W4:Y:S02]  /*805f0*/  LDL.LU R6, [R1+0x458] ;  /* 0x0004580001067983 */ /* 0x002f240000300800 */
[----:B------:R-:W4:Y:S02]  /*80600*/  LDL.LU R7, [R1+0x45c] ;  /* 0x00045c0001077983 */ /* 0x000f240000300800 */
[----:B----4-:R-:W-:Y:S01]  /*80610*/  STL.64 [R1+0x4f10], R6 ;  /* 0x004f100601007387 */ /* 0x010fe20000100a00 */
[----:B--2---:R0:W-:Y:S03]  /*80620*/  STL.64 [R1+0x4f08], R4 ;  /* 0x004f080401007387 */ /* 0x0041e60000100a00 */
[----:B0-----:R-:W2:Y:S01]  /*80630*/  LDL.LU R4, [R1+0x460] ;  /* 0x0004600001047983 */ /* 0x001ea20000300800 */
[----:B------:R-:W2:Y:S02]  /*80640*/  LDL.LU R5, [R1+0x464] ;  /* 0x0004640001057983 */ /* 0x000ea40000300800 */
[----:B------:R-:W4:Y:S02]  /*80650*/  LDL.LU R6, [R1+0x468] ;  /* 0x0004680001067983 */ /* 0x000f240000300800 */
[----:B------:R-:W4:Y:S01]  /*80660*/  LDL.LU R7, [R1+0x46c] ;  /* 0x00046c0001077983 */ /* 0x000f220000300800 */
[----:B---3--:R-:W-:Y:S01]  /*80670*/  HMMA.16816.F32 R12, R20, R16, R12 ;  /* 0x00000010140c723c */ /* 0x008fe2000000180c */
[----:B------:R-:W-:Y:S01]  /*80680*/  IMAD.MOV.U32 R11, RZ, RZ, R17 ;  /* 0x000000ffff0b7224 */ /* 0x000fe200078e0011 */
[----:B----4-:R-:W-:Y:S01]  /*80690*/  STL.64 [R1+0x4f28], R6 ;  /* 0x004f280601007387 */ /* 0x010fe20000100a00 */
[----:B--2---:R0:W-:Y:S03]  /*806a0*/  STL.64 [R1+0x4f20], R4 ;  /* 0x004f200401007387 */ /* 0x0041e60000100a00 */
[----:B0-----:R-:W2:Y:S01]  /*806b0*/  LDL.LU R4, [R1+0x470] ;  /* 0x0004700001047983 */ /* 0x001ea20000300800 */
[----:B------:R-:W2:Y:S02]  /*806c0*/  LDL.LU R5, [R1+0x474] ;  /* 0x0004740001057983 */ /* 0x000ea40000300800 */
[----:B------:R-:W2:Y:S02]  /*806d0*/  LDL.LU R6, [R1+0x478] ;  /* 0x0004780001067983 */ /* 0x000ea40000300800 */
[----:B------:R-:W2:Y:S01]  /*806e0*/  LDL.LU R7, [R1+0x47c] ;  /* 0x00047c0001077983 */ /* 0x000ea20000300800 */
[----:B------:R-:W-:Y:S11]  /*806f0*/  STL.64 [R1+0x4e30], R24 ;  /* 0x004e301801007387 */ /* 0x000ff60000100a00 */
[----:B------:R0:W-:Y:S02]  /*80700*/  STL.64 [R1+0x480], R12 ;  /* 0x0004800c01007387 */ /* 0x0001e40000100a00 */
[----:B------:R1:W-:Y:S01]  /*80710*/  STL.64 [R1+0x488], R14 ;  /* 0x0004880e01007387 */ /* 0x0003e20000100a00 */
[----:B0-----:R-:W3:Y:S01]  /*80720*/  LDL.LU.64 R12, [R1+0x4f38] ;  /* 0x004f3800010c7983 */ /* 0x001ee20000300a00 */
[----:B-1----:R-:W-:-:S02]  /*80730*/  IMAD.MOV.U32 R14, RZ, RZ, R16 ;  /* 0x000000ffff0e7224 */ /* 0x002fc400078e0010 */
[----:B------:R-:W2:Y:S02]  /*80740*/  LDL.LU.64 R16, [R1+0x4f30] ;  /* 0x004f300001107983 */ /* 0x000ea40000300a00 */
[----:B------:R-:W-:Y:S01]  /*80750*/  STL [R1+0x4ef0], R11 ;  /* 0x004ef00b01007387 */ /* 0x000fe20000100800 */
[----:B------:R-:W-:Y:S01]  /*80760*/  STL.64 [R1+0x4ee8], R8 ;  /* 0x004ee80801007387 */ /* 0x000fe20000100a00 */
        /* <DEDUP_REMOVED lines=19> */
[----:B------:R-:W-:Y:S01]  /*808a0*/  STL [R1+0x4e90], R26 ;  /* 0x004e901a01007387 */ /* 0x000fe20000100800 */
[----:B------:R0:W-:Y:S02]  /*808b0*/  STL.64 [R1+0x4e88], R24 ;  /* 0x004e881801007387 */ /* 0x0001e40000100a00 */
[----:B0-----:R-:W-:-:S02]  /*808c0*/  IMAD.MOV.U32 R24, RZ, RZ, R28 ;  /* 0x000000ffff187224 */ /* 0x001fc400078e001c */
[----:B------:R-:W-:-:S05]  /*808d0*/  IMAD.MOV.U32 R25, RZ, RZ, R27 ;  /* 0x000000ffff197224 */ /* 0x000fca00078e001b */
[----:B------:R0:W-:Y:S02]  /*808e0*/  STL.64 [R1+0x4ea0], R24 ;  /* 0x004ea01801007387 */ /* 0x0001e40000100a00 */
[----:B0-----:R-:W-:Y:S02]  /*808f0*/  IMAD.MOV.U32 R24, RZ, RZ, R10 ;  /* 0x000000ffff187224 */ /* 0x001fe400078e000a */
[----:B------:R-:W-:-:S05]  /*80900*/  IMAD.MOV.U32 R25, RZ, RZ, R2 ;  /* 0x000000ffff197224 */ /* 0x000fca00078e0002 */
[----:B------:R0:W-:Y:S04]  /*80910*/  STL.64 [R1+0x4eb8], R24 ;  /* 0x004eb81801007387 */ /* 0x0001e80000100a00 */
[----:B0-----:R-:W3:Y:S01]  /*80920*/  LDL.64 R24, [R1+0x1e0] ;  /* 0x0001e00001187983 */ /* 0x001ee20000100a00 */
[C---:B--2---:R-:W-:Y:S03]  /*80930*/  HMMA.16816.F32 R4, R20.reuse, R16, R4 ;  /* 0x000000101404723c */ /* 0x044fe60000001804 */
[----:B---3--:R-:W-:Y:S01]  /*80940*/  STL.64 [R1+0x4ed0], R24 ;  /* 0x004ed01801007387 */ /* 0x008fe20000100a00 */
[----:B------:R-:W2:Y:S11]  /*80950*/  LDL.LU R8, [R1+0x440] ;  /* 0x0004400001087983 */ /* 0x000eb60000300800 */
[----:B------:R-:W-:Y:S08]  /*80960*/  @!UPT UIADD3 URZ, URZ, URZ, URZ ;  /* 0x0000003f3f3ff290 */ /* 0x000ff0000fffe03f */
[----:B------:R0:W-:Y:S02]  /*80970*/  STL.64 [R1+0x450], R4 ;  /* 0x0004500401007387 */ /* 0x0001e40000100a00 */
[----:B------:R1:W-:Y:S01]  /*80980*/  STL.64 [R1+0x458], R6 ;  /* 0x0004580601007387 */ /* 0x0003e20000100a00 */
[----:B------:R-:W2:Y:S01]  /*80990*/  LDL.LU R9, [R1+0x444] ;  /* 0x0004440001097983 */ /* 0x000ea20000300800 */
[----:B------:R-:W2:Y:S02]  /*809a0*/  LDL.LU R10, [R1+0x448] ;  /* 0x00044800010a7983 */ /* 0x000ea40000300800 */
[----:B------:R-:W2:Y:S01]  /*809b0*/  LDL.LU R11, [R1+0x44c] ;  /* 0x00044c00010b7983 */ /* 0x000ea20000300800 */
[----:B0-----:R-:W3:Y:S01]  /*809c0*/  LDL.LU R4, [R1+0x430] ;  /* 0x0004300001047983 */ /* 0x001ee20000300800 */
[----:B------:R-:W3:Y:S02]  /*809d0*/  LDL.LU R5, [R1+0x434] ;  /* 0x0004340001057983 */ /* 0x000ee40000300800 */
[----:B-1----:R-:W3:Y:S02]  /*809e0*/  LDL.LU R6, [R1+0x438] ;  /* 0x0004380001067983 */ /* 0x002ee40000300800 */
[----:B------:R-:W3:Y:S01]  /*809f0*/  LDL.LU R7, [R1+0x43c] ;  /* 0x00043c0001077983 */ /* 0x000ee20000300800 */
[----:B------:R-:W2:Y:S01]  /*80a00*/  LDL R2, [R1+0x22bc] ;  /* 0x0022bc0001027983 */ /* 0x000ea20000100800 */
[----:B----4-:R-:W-:Y:S02]  /*80a10*/  STL.64 [R1+0x4dd0], R18 ;  /* 0x004dd01201007387 */ /* 0x010fe40000100a00 */
[----:B------:R0:W-:Y:S02]  /*80a20*/  STL.64 [R1+0x4dc8], R16 ;  /* 0x004dc81001007387 */ /* 0x0001e40000100a00 */
[----:B0-----:R-:W4:Y:S04]  /*80a30*/  LDL.64 R16, [R1+0x1b0] ;  /* 0x0001b00001107983 */ /* 0x001f280000100a00 */
[----:B----4-:R0:W-:Y:S04]  /*80a40*/  STL.64 [R1+0x4e98], R16 ;  /* 0x004e981001007387 */ /* 0x0101e80000100a00 */
        /* <DEDUP_REMOVED lines=9> */
[----:B------:R-:W4:Y:S01]  /*80ae0*/  LDL.LU R19, [R1+0x78c] ;  /* 0x00078c0001137983 */ /* 0x000f220000300800 */
[----:B------:R-:W-:Y:S01]  /*80af0*/  HMMA.16816.F32 R8, R20, R12, R8 ;  /* 0x0000000c1408723c */ /* 0x000fe20000001808 */
        /* <DEDUP_REMOVED lines=11> */
[----:B------:R-:W2:Y:S02]  /*80bb0*/  LDL.LU R19, [R1+0x7ac] ;  /* 0x0007ac0001137983 */ /* 0x000ea40000300800 */
[----:B------:R-:W-:Y:S01]  /*80bc0*/  STL.64 [R1+0x440], R8 ;  /* 0x0004400801007387 */ /* 0x000fe20000100a00 */
[----:B------:R0:W-:Y:S03]  /*80bd0*/  STL.64 [R1+0x448], R10 ;  /* 0x0004480a01007387 */ /* 0x0001e60000100a00 */
[----:B0-----:R-:W4:Y:S01]  /*80be0*/  LDL.LU R11, [R1+0x4ef0] ;  /* 0x004ef000010b7983 */ /* 0x001f220000300800 */
[----:B------:R-:W3:Y:S02]  /*80bf0*/  LDL.LU.64 R8, [R1+0x4ee8] ;  /* 0x004ee80001087983 */ /* 0x000ee40000300a00 */
[----:B------:R-:W-:Y:S02]  /*80c00*/  STL.64 [R1+0x4e80], R12 ;  /* 0x004e800c01007387 */ /* 0x000fe40000100a00 */
[----:B------:R-:W-:-:S02]  /*80c10*/  IMAD.MOV.U32 R24, RZ, RZ, R3 ;  /* 0x000000ffff187224 */ /* 0x000fc400078e0003 */
[----:B------:R-:W-:Y:S01]  /*80c20*/  IMAD.MOV.U32 R25, RZ, RZ, R0 ;  /* 0x000000ffff197224 */ /* 0x000fe200078e0000 */
[C---:B---3--:R-:W-:Y:S11]  /*80c30*/  HMMA.16816.F32 R4, R20.reuse, R8, R4 ;  /* 0x000000081404723c */ /* 0x048ff60000001804 */
[----:B------:R-:W-:Y:S11]  /*80c40*/  @!UPT UIADD3 URZ, URZ, URZ, URZ ;  /* 0x0000003f3f3ff290 */ /* 0x000ff6000fffe03f */
[----:B------:R-:W-:Y:S01]  /*80c50*/  @!UPT UIADD3 URZ, URZ, URZ, URZ ;  /* 0x0000003f3f3ff290 */ /* 0x000fe2000fffe03f */
[----:B------:R-:W-:Y:S01]  /*80c60*/  STL.64 [R1+0x430], R4 ;  /* 0x0004300401007387 */ /* 0x000fe20000100a00 */
[----:B------:R-:W-:Y:S02]  /*80c70*/  STL.64 [R1+0x438], R6 ;  /* 0x0004380601007387 */ /* 0x000fe40000100a00 */
[----:B------:R-:W0:Y:S01]  /*80c80*/  LDSM.16.MT88.4 R4, [R2+0x24000] ;  /* 0x024000000204783b */ /* 0x000e220000004200 */
[C---:B--2---:R-:W-:Y:S01]  /*80c90*/  HMMA.16816.F32 R24, R20.reuse, R24, R16 ;  /* 0x000000181418723c */ /* 0x044fe20000001810 */
[----:B0-----:R-:W-:Y:S02]  /*80ca0*/  STL.64 [R1+0x4d10], R6 ;  /* 0x004d100601007387 */ /* 0x001fe40000100a00 */
[----:B------:R0:W-:Y:S02]  /*80cb0*/  STL.64 [R1+0x4d08], R4 ;  /* 0x004d080401007387 */ /* 0x0001e40000100a00 */
[----:B0-----:R-:W2:Y:S01]  /*80cc0*/  LDL.LU R4, [R1+0x760] ;  /* 0x0007600001047983 */ /* 0x001ea20000300800 */
[----:B------:R-:W2:Y:S02]  /*80cd0*/  LDL.LU R5, [R1+0x764] ;  /* 0x0007640001057983 */ /* 0x000ea40000300800 */
[----:B------:R-:W2:Y:S02]  /*80ce0*/  LDL.LU R6, [R1+0x768] ;  /* 0x0007680001067983 */ /* 0x000ea40000300800 */
[----:B------:R-:W2:Y:S01]  /*80cf0*/  LDL.LU R7, [R1+0x76c] ;  /* 0x00076c0001077983 */ /* 0x000ea20000300800 */
[----:B------:R-:W3:Y:S01]  /*80d00*/  LDL.LU.64 R18, [R1+0x4ee0] ;  /* 0x004ee00001127983 */ /* 0x000ee20000300a00 */
[----:B------:R-:W3:Y:S11]  /*80d10*/  LDL.LU.64 R16, [R1+0x4ed8] ;  /* 0x004ed80001107983 */ /* 0x000ef60000300a00 */
[----:B------:R0:W-:Y:S02]  /*80d20*/  STL.64 [R1+0x7a0], R24 ;  /* 0x0007a01801007387 */ /* 0x0001e40000100a00 */
[----:B------:R-:W-:Y:S01]  /*80d30*/  STL.64 [R1+0x7a8], R26 ;  /* 0x0007a81a01007387 */ /* 0x000fe20000100a00 */
[----:B0-----:R-:W3:Y:S02]  /*80d40*/  LDL.LU.64 R24, [R1+0x4ed0] ;  /* 0x004ed00001187983 */ /* 0x001ee40000300a00 */
        /* <DEDUP_REMOVED lines=9> */
[----:B------:R-:W-:Y:S01]  /*80de0*/  STL [R1+0x4db4], R2 ;  /* 0x004db40201007387 */ /* 0x000fe20000100800 */
[----:B------:R-:W-:Y:S01]  /*80df0*/  STL [R1+0x4db0], R10 ;  /* 0x004db00a01007387 */ /* 0x000fe20000100800 */
[----:B------:R-:W-:Y:S01]  /*80e00*/  STL.64 [R1+0x4e78], R8 ;  /* 0x004e780801007387 */ /* 0x000fe20000100a00 */
[C---:B---3--:R-:W-:Y:S02]  /*80e10*/  HMMA.16816.F32 R24, R20.reuse, R24, R16 ;  /* 0x000000181418723c */ /* 0x048fe40000001810 */
[----:B------:R-:W3:Y:S01]  /*80e20*/  LDL.LU.64 R18, [R1+0x4eb0] ;  /* 0x004eb00001127983 */ /* 0x000ee20000300a00 */
[----:B------:R-:W3:Y:S11]  /*80e30*/  LDL.LU.64 R16, [R1+0x4ea8] ;  /* 0x004ea80001107983 */ /* 0x000ef60000300a00 */
[----:B------:R-:W-:Y:S09]  /*80e40*/  @!UPT UIADD3 URZ, URZ, URZ, URZ ;  /* 0x0000003f3f3ff290 */ /* 0x000ff2000fffe03f */
[----:B------:R0:W-:Y:S01]  /*80e50*/  STL.64 [R1+0x780], R24 ;  /* 0x0007801801007387 */ /* 0x0001e20000100a00 */
[----:B------:R3:W-:Y:S03]  /*80e60*/  STL.64 [R1+0x788], R26 ;  /* 0x0007881a01007387 */ /* 0x0007e60000100a00 */
[----:B0-----:R-:W3:Y:S01]  /*80e70*/  LDL.LU.64 R24, [R1+0x4ea0] ;  /* 0x004ea00001187983 */ /* 0x001ee20000300a00 */
[----:B------:R-:W2:Y:S01]  /*80e80*/  LDL R3, [R1+0x22b8] ;  /* 0x0022b80001037983 */ /* 0x000ea20000100800 */
[C---:B---3--:R-:W-:Y:S02]  /*80e90*/  HMMA.16816.F32 R24, R20.reuse, R24, R16 ;  /* 0x000000181418723c */ /* 0x048fe40000001810 */
[----:B--2---:R-:W-:Y:S01]  /*80ea0*/  STL [R1+0x4d90], R3 ;  /* 0x004d900301007387 */ /* 0x004fe20000100800 */
[----:B------:R-:W2:Y:S11]  /*80eb0*/  LDL.LU.64 R16, [R1+0x4e98] ;  /* 0x004e980001107983 */ /* 0x000eb60000300a00 */
[----:B------:R-:W-:Y:S09]  /*80ec0*/  @!UPT UIADD3 URZ, URZ, URZ, URZ ;  /* 0x0000003f3f3ff290 */ /* 0x000ff2000fffe03f */
[----:B------:R-:W-:Y:S01]  /*80ed0*/  STL.64 [R1+0x770], R24 ;  /* 0x0007701801007387 */ /* 0x000fe20000100a00 */
[----:B------:R0:W-:Y:S03]  /*80ee0*/  STL.64 [R1+0x778], R26 ;  /* 0x0007781a01007387 */ /* 0x0001e60000100a00 */
[----:B0-----:R-:W3:Y:S01]  /*80ef0*/  LDL.LU R26, [R1+0x4e90] ;  /* 0x004e9000011a7983 */ /* 0x001ee20000300800 */
[----:B------:R-:W4:Y:S01]  /*80f00*/  LDL.LU.64 R24, [R1+0x4e88] ;  /* 0x004e880001187983 */ /* 0x000f220000300a00 */
[----:B--2---:R-:W-:Y:S01]  /*80f10*/  HMMA.16816.F32 R4, R20, R16, R4 ;  /* 0x000000101404723c */ /* 0x004fe20000001804 */
[----:B------:R-:W-:Y:S02]  /*80f20*/  IMAD.MOV.U32 R28, RZ, RZ, R16 ;  /* 0x000000ffff1c7224 */ /* 0x000fe400078e0010 */
[----:B------:R-:W-:Y:S11]  /*80f30*/  IMAD.MOV.U32 R0, RZ, RZ, R17 ;  /* 0x000000ffff007224 */ /* 0x000ff600078e0011 */
[----:B------:R-:W-:Y:S09]  /*80f40*/  @!UPT UIADD3 URZ, URZ, URZ, URZ ;  /* 0x0000003f3f3ff290 */ /* 0x000ff2000fffe03f */
[----:B------:R-:W-:Y:S01]  /*80f50*/  STL.64 [R1+0x760], R4 ;  /* 0x0007600401007387 */ /* 0x000fe20000100a00 */
[----:B------:R-:W-:Y:S02]  /*80f60*/  STL.64 [R1+0x768], R6 ;  /* 0x0007680601007387 */ /* 0x000fe40000100a00 */
[----:B---3--:R-:W-:Y:S02]  /*80f70*/  IMAD.MOV.U32 R16, RZ, RZ, R26 ;  /* 0x000000ffff107224 */ /* 0x008fe400078e001a */
[----:B----4-:R-:W-:-:S05]  /*80f80*/  IMAD.MOV.U32 R17, RZ, RZ, R25 ;  /* 0x000000ffff117224 */ /* 0x010fca00078e0019 */
[----:B------:R0:W-:Y:S02]  /*80f90*/  STL.64 [R1+0x4de8], R16 ;  /* 0x004de81001007387 */ /* 0x0001e40000100a00 */
[----:B0-----:R-:W-:Y:S02]  /*80fa0*/  IMAD.MOV.U32 R16, RZ, RZ, R24 ;  /* 0x000000ffff107224 */ /* 0x001fe400078e0018 */
[----:B------:R-:W-:-:S05]  /*80fb0*/  IMAD.MOV.U32 R17, RZ, RZ, R15 ;  /* 0x000000ffff117224 */ /* 0x000fca00078e000f */
[----:B------:R0:W-:Y:S01]  /*80fc0*/  STL.64 [R1+0x4e00], R16 ;  /* 0x004e001001007387 */ /* 0x0001e20000100a00 */
[----:B------:R-:W2:Y:S02]  /*80fd0*/  LDL R7, [R1+0x22bc] ;  /* 0x0022bc0001077983 */ /* 0x000ea40000100800 */
[----:B0-----:R-:W-:Y:S02]  /*80fe0*/  IMAD.MOV.U32 R16, RZ, RZ, R14 ;  /* 0x000000ffff107224 */ /* 0x001fe400078e000e */
[----:B------:R-:W-:Y:S01]  /*80ff0*/  IMAD.MOV.U32 R17, RZ, RZ, R11 ;  /* 0x000000ffff117224 */ /* 0x000fe200078e000b */
[----:B--2---:R0:W-:Y:S01]  /*81000*/  STL [R1+0x4dc0], R7 ;  /* 0x004dc00701007387 */ /* 0x0041e20000100800 */
[----:B------:R-:W2:Y:S02]  /*81010*/  LDL.LU R4, [R1+0x200] ;  /* 0x0002000001047983 */ /* 0x000ea40000300800 */
[----:B------:R-:W2:Y:S02]  /*81020*/  LDL.LU R5, [R1+0x204] ;  /* 0x0002040001057983 */ /* 0x000ea40000300800 */
[----:B------:R-:W3:Y:S01]  /*81030*/  LDL.LU R6, [R1+0x208] ;  /* 0x0002080001067983 */ /* 0x000ee20000300800 */
[----:B0-----:R-:W3:Y:S01]  /*81040*/  LDL.LU R7, [R1+0x20c] ;  /* 0x00020c0001077983 */ /* 0x001ee20000300800 */
[----:B------:R0:W-:Y:S03]  /*81050*/  STL.64 [R1+0x4e28], R16 ;  /* 0x004e281001007387 */ /* 0x0001e60000100a00 */
        /* <DEDUP_REMOVED lines=10> */
[----:B------:R-:W2:Y:S01]  /*81100*/  LDL.LU R12, [R1+0x750] ;  /* 0x00075000010c7983 */ /* 0x000ea20000300800 */
[----:B------:R-:W3:Y:S02]  /*81110*/  LDL.LU R13, [R1+0x754] ;  /* 0x00075400010d7983 */ /* 0x000ee40000300800 */
[----:B------:R-:W3:Y:S02]  /*81120*/  LDL.LU R14, [R1+0x758] ;  /* 0x00075800010e7983 */ /* 0x000ee40000300800 */
[----:B------:R-:W3:Y:S01]  /*81130*/  LDL.LU R15, [R1+0x75c] ;  /* 0x00075c00010f7983 */ /* 0x000ee20000300800 */
[----:B------:R-:W3:Y:S04]  /*81140*/  LDL.64 R8, [R1+0x1a0] ;  /* 0x0001a00001087983 */ /* 0x000ee80000100a00 */
[----:B----4-:R-:W-:Y:S01]  /*81150*/  STL.64 [R1+0x4e50], R18 ;  /* 0x004e501201007387 */ /* 0x010fe20000100a00 */
[----:B--2---:R0:W-:Y:S03]  /*81160*/  STL.64 [R1+0x4e48], R16 ;  /* 0x004e481001007387 */ /* 0x0041e60000100a00 */
[----:B0-----:R-:W2:Y:S04]  /*81170*/  LDL.64 R16, [R1+0x180] ;  /* 0x0001800001107983 */ /* 0x001ea80000100a00 */
[----:B--2---:R0:W-:Y:S01]  /*81180*/  STL.64 [R1+0x4e60], R16 ;  /* 0x004e601001007387 */ /* 0x0041e20000100a00 */
[----:B------:R-:W2:Y:S03]  /*81190*/  LDL.64 R24, [R1+0x170] ;  /* 0x0001700001187983 */ /* 0x000ea60000100a00 */
[----:B0-----:R-:W4:Y:S04]  /*811a0*/  LDL.64 R16, [R1+0x190] ;  /* 0x0001900001107983 */ /* 0x001f280000100a00 */
[----:B--2---:R0:W-:Y:S04]  /*811b0*/  STL.64 [R1+0x4e58], R24 ;  /* 0x004e581801007387 */ /* 0x0041e80000100a00 */
[----:B0-----:R-:W2:Y:S01]  /*811c0*/  LDL.LU R24, [R1+0x730] ;  /* 0x0007300001187983 */ /* 0x001ea20000300800 */
[----:B------:R-:W2:Y:S02]  /*811d0*/  LDL.LU R25, [R1+0x734] ;  /* 0x0007340001197983 */ /* 0x000ea40000300800 */
[----:B------:R-:W2:Y:S02]  /*811e0*/  LDL.LU R26, [R1+0x738] ;  /* 0x00073800011a7983 */ /* 0x000ea40000300800 */
[----:B------:R-:W2:Y:S02]  /*811f0*/  LDL.LU R27, [R1+0x73c] ;  /* 0x00073c00011b7983 */ /* 0x000ea40000300800 */
[----:B--2---:R-:W-:Y:S01]  /*81200*/  STL.64 [R1+0x4e70], R26 ;  /* 0x004e701a01007387 */ /* 0x004fe20000100a00 */
[----:B------:R0:W-:Y:S03]  /*81210*/  STL.64 [R1+0x4e68], R24 ;  /* 0x004e681801007387 */ /* 0x0001e60000100a00 */
[----:B0-----:R-:W4:Y:S01]  /*81220*/  LDL.LU R24, [R1+0x740] ;  /* 0x0007400001187983 */ /* 0x001f220000300800 */
[----:B------:R-:W4:Y:S02]  /*81230*/  LDL.LU R25, [R1+0x744] ;  /* 0x0007440001197983 */ /* 0x000f240000300800 */
[----:B------:R-:W4:Y:S02]  /*81240*/  LDL.LU R26, [R1+0x748] ;  /* 0x00074800011a7983 */ /* 0x000f240000300800 */
[----:B------:R-:W4:Y:S01]  /*81250*/  LDL.LU R27, [R1+0x74c] ;  /* 0x00074c00011b7983 */ /* 0x000f220000300800 */
[----:B---3--:R-:W-:Y:S01]  /*81260*/  STL.64 [R1+0x4de0], R6 ;  /* 0x004de00601007387 */ /* 0x008fe20000100a00 */
[----:B------:R0:W-:Y:S03]  /*81270*/  STL.64 [R1+0x4dd8], R4 ;  /* 0x004dd80401007387 */ /* 0x0001e60000100a00 */
[----:B0-----:R-:W2:Y:S01]  /*81280*/  LDL.LU R4, [R1+0x210] ;  /* 0x0002100001047983 */ /* 0x001ea20000300800 */
[----:B------:R-:W2:Y:S02]  /*81290*/  LDL.LU R5, [R1+0x214] ;  /* 0x0002140001057983 */ /* 0x000ea40000300800 */
[----:B------:R-:W3:Y:S02]  /*812a0*/  LDL.LU R6, [R1+0x218] ;  /* 0x0002180001067983 */ /* 0x000ee40000300800 */
[----:B------:R-:W3:Y:S01]  /*812b0*/  LDL.LU R7, [R1+0x21c] ;  /* 0x00021c0001077983 */ /* 0x000ee20000300800 */
[C---:B------:R-:W-:Y:S01]  /*812c0*/  HMMA.16816.F32 R12, R20.reuse, R8, R12 ;  /* 0x00000008140c723c */ /* 0x040fe2000000180c */
[----:B---3--:R-:W-:Y:S01]  /*812d0*/  STL.64 [R1+0x4df8], R6 ;  /* 0x004df80601007387 */ /* 0x008fe20000100a00 */
[----:B--2---:R0:W-:Y:S03]  /*812e0*/  STL.64 [R1+0x4df0], R4 ;  /* 0x004df00401007387 */ /* 0x0041e60000100a00 */
[----:B0-----:R-:W2:Y:S01]  /*812f0*/  LDL.LU R4, [R1+0x220] ;  /* 0x0002200001047983 */ /* 0x001ea20000300800 */
[----:B------:R-:W2:Y:S02]  /*81300*/  LDL.LU R5, [R1+0x224] ;  /* 0x0002240001057983 */ /* 0x000ea40000300800 */
[----:B------:R-:W3:Y:S02]  /*81310*/  LDL.LU R6, [R1+0x228] ;  /* 0x0002280001067983 */ /* 0x000ee40000300800 */
[----:B------:R-:W3:Y:S01]  /*81320*/  LDL.LU R7, [R1+0x22c] ;  /* 0x00022c0001077983 */ /* 0x000ee20000300800 */
[----:B----4-:R-:W-:Y:S01]  /*81330*/  HMMA.16816.F32 R24, R20, R16, R24 ;  /* 0x000000101418723c */ /* 0x010fe20000001818 */
        /* <DEDUP_REMOVED lines=9> */
[----:B------:R-:W-:Y:S01]  /*813d0*/  STL [R1+0x4db8], R0 ;  /* 0x004db80001007387 */ /* 0x000fe20000100800 */
[----:B------:R-:W-:Y:S02]  /*813e0*/  STL [R1+0x4da0], R28 ;  /* 0x004da01c01007387 */ /* 0x000fe40000100800 */
[----:B------:R0:W-:Y:S02]  /*813f0*/  STL.64 [R1+0x750], R12 ;  /* 0x0007500c01007387 */ /* 0x0001e40000100a00 */
[----:B------:R1:W-:Y:S01]  /*81400*/  STL.64 [R1+0x758], R14 ;  /* 0x0007580e01007387 */ /* 0x0003e20000100a00 */
[----:B0-----:R-:W3:Y:S01]  /*81410*/  LDL.LU.64 R12, [R1+0x4e80] ;  /* 0x004e8000010c7983 */ /* 0x001ee20000300a00 */
[----:B-1----:R-:W-:-:S02]  /*81420*/  IMAD.MOV.U32 R14, RZ, RZ, R8 ;  /* 0x000000ffff0e7224 */ /* 0x002fc400078e0008 */
[----:B------:R-:W4:Y:S02]  /*81430*/  LDL.LU.64 R8, [R1+0x4e78] ;  /* 0x004e780001087983 */ /* 0x000f240000300a00 */
[----:B------:R-:W-:Y:S01]  /*81440*/  STL [R1+0x4dbc], R11 ;  /* 0x004dbc0b01007387 */ /* 0x000fe20000100800 */
        /* <DEDUP_REMOVED lines=24> */
[----:B------:R-:W2:Y:S01]  /*815d0*/  LDL.LU.64 R16, [R1+0x4e28] ;  /* 0x004e280001107983 */ /* 0x000ea20000300a00 */
[----:B------:R-:W-:-:S02]  /*815e0*/  IMAD.MOV.U32 R2, RZ, RZ, R24 ;  /* 0x000000ffff027224 */ /* 0x000fc400078e0018 */
[----:B------:R-:W-:Y:S11]  /*815f0*/  IMAD.MOV.U32 R10, RZ, RZ, R25 ;  /* 0x000000ffff0a7224 */ /* 0x000ff600078e0019 */
[----:B------:R-:W-:Y:S08]  /*81600*/  @!UPT UIADD3 URZ, URZ, URZ, URZ ;  /* 0x0000003f3f3ff290 */ /* 0x000ff0000fffe03f */
[----:B------:R0:W-:Y:S01]  /*81610*/  STL.64 [R1+0x420], R20 ;  /* 0x0004201401007387 */ /* 0x0001e20000100a00 */
[----:B------:R1:W-:Y:S02]  /*81620*/  STL.64 [R1+0x428], R22 ;  /* 0x0004281601007387 */ /* 0x0003e40000100a00 */
[----:B------:R-:W2:Y:S02]  /*81630*/  LDL.LU.64 R26, [R1+0x4e20] ;  /* 0x004e2000011a7983 */ /* 0x000ea40000300a00 */
[----:B------:R-:W2:Y:S01]  /*81640*/  LDL.LU.64 R24, [R1+0x4e18] ;  /* 0x004e180001187983 */ /* 0x000ea20000300a00 */
        /* <DEDUP_REMOVED lines=31> */
[----:B0-----:R-:W2:Y:S01]  /*81840*/  LDL.LU R7, [R1+0x4dc0] ;  /* 0x004dc00001077983 */ /* 0x001ea20000300800 */
[----:B------:R-:W-:Y:S02]  /*81850*/  STL.64 [R1+0x4cc8], R18 ;  /* 0x004cc81201007387 */ /* 0x000fe40000100a00 */
[----:B------:R0:W-:Y:S02]  /*81860*/  STL.64 [R1+0x4cc0], R16 ;  /* 0x004cc01001007387 */ /* 0x0001e40000100a00 */
[----:B0-----:R-:W2:Y:S01]  /*81870*/  LDL.LU R16, [R1+0x1f0] ;  /* 0x0001f00001107983 */ /* 0x001ea20000300800 */
[----:B------:R-:W2:Y:S02]  /*81880*/  LDL.LU R17, [R1+0x1f4] ;  /* 0x0001f40001117983 */ /* 0x000ea40000300800 */
[----:B------:R-:W2:Y:S02]  /*81890*/  LDL.LU R18, [R1+0x1f8] ;  /* 0x0001f80001127983 */ /* 0x000ea40000300800 */
[----:B------:R-:W2:Y:S01]  /*818a0*/  LDL.LU R19, [R1+0x1fc] ;  /* 0x0001fc0001137983 */ /* 0x000ea20000300800 */
[----:B---3--:R0:W-:Y:S01]  /*818b0*/  STL.64 [R1+0x4ce8], R12 ;  /* 0x004ce80c01007387 */ /* 0x0081e20000100a00 */
[----:B------:R1:W-:Y:S01]  /*818c0*/  STL.64 [R1+0x4da8], R14 ;  /* 0x004da80e01007387 */ /* 0x0003e20000100a00 */
[C---:B--2---:R-:W-:Y:S11]  /*818d0*/  HMMA.16816.F32 R16, R24.reuse, R12, R16 ;  /* 0x0000000c1810723c */ /* 0x044ff60000001810 */
[----:B------:R-:W-:Y:S11]  /*818e0*/  @!UPT UIADD3 URZ, URZ, URZ, URZ ;  /* 0x0000003f3f3ff290 */ /* 0x000ff6000fffe03f */
[----:B------:R-:W-:Y:S01]  /*818f0*/  @!UPT UIADD3 URZ, URZ, URZ, URZ ;  /* 0x0000003f3f3ff290 */ /* 0x000fe2000fffe03f */
[----:B------:R-:W-:Y:S01]  /*81900*/  STL.64 [R1+0x1f0], R16 ;  /* 0x0001f01001007387 */ /* 0x000fe20000100a00 */
[----:B------:R4:W-:Y:S02]  /*81910*/  STL.64 [R1+0x1f8], R18 ;  /* 0x0001f81201007387 */ /* 0x0009e40000100a00 */
[----:B0-----:R-:W2:Y:S02]  /*81920*/  LDL.LU R12, [R1+0x950] ;  /* 0x00095000010c7983 */ /* 0x001ea40000300800 */
[----:B------:R-:W2:Y:S01]  /*81930*/  LDL.LU R13, [R1+0x954] ;  /* 0x00095400010d7983 */ /* 0x000ea20000300800 */
[----:B-1----:R-:W2:Y:S01]  /*81940*/  LDL.LU R14, [R1+0x958] ;  /* 0x00095800010e7983 */ /* 0x002ea20000300800 */
[----:B------:R-:W2:Y:S01]  /*81950*/  LDL.LU R15, [R1+0x95c] ;  /* 0x00095c00010f7983 */ /* 0x000ea20000300800 */
[----:B----4-:R-:W-:Y:S02]  /*81960*/  HMMA.16816.F32 R16, R24, R8, R20 ;  /* 0x000000081810723c */ /* 0x010fe40000001814 */
[----:B------:R-:W-:Y:S04]  /*81970*/  STL.64 [R1+0x4d00], R8 ;  /* 0x004d000801007387 */ /* 0x000fe80000100a00 */
[----:B------:R0:W1:Y:S11]  /*81980*/  LDSM.16.MT88.4 R20, [R7+0x24080] ;  /* 0x024080000714783b */ /* 0x0000760000004200 */
[----:B------:R-:W-:Y:S06]  /*81990*/  @!UPT UIADD3 URZ, URZ, URZ, URZ ;  /* 0x0000003f3f3ff290 */ /* 0x000fec000fffe03f */
[----:B------:R-:W-:Y:S01]  /*819a0*/  STL.64 [R1+0x150], R16 ;  /* 0x0001501001007387 */ /* 0x000fe20000100a00 */
[----:B------:R-:W-:Y:S02]  /*819b0*/  STL.64 [R1+0x158], R18 ;  /* 0x0001581201007387 */ /* 0x000fe40000100a00 */
[----:B------:R-:W3:Y:S02]  /*819c0*/  LDL.LU R4, [R1+0xc0] ;  /* 0x0000c00001047983 */ /* 0x000ee40000300800 */
[----:B------:R-:W3:Y:S01]  /*819d0*/  LDL.LU R5, [R1+0xc4] ;  /* 0x0000c40001057983 */ /* 0x000ee20000300800 */
[----:B------:R-:W4:Y:S01]  /*819e0*/  LDL.LU R6, [R1+0xc8] ;  /* 0x0000c80001067983 */ /* 0x000f220000300800 */
[----:B0-----:R-:W4:Y:S03]  /*819f0*/  LDL.LU R7, [R1+0xcc] ;  /* 0x0000cc0001077983 */ /* 0x001f260000300800 */
[----:B----4-:R-:W-:Y:S01]  /*81a00*/  STL.64 [R1+0x4d20], R6 ;  /* 0x004d200601007387 */ /* 0x010fe20000100a00 */
[----:B---3--:R0:W-:Y:S02]  /*81a10*/  STL.64 [R1+0x4d18], R4 ;  /* 0x004d180401007387 */ /* 0x0081e40000100a00 */
[----:B0-----:R-:W-:-:S02]  /*81a20*/  IMAD.MOV.U32 R4, RZ, RZ, R11 ;  /* 0x000000ffff047224 */ /* 0x001fc400078e000b */
[----:B------:R-:W-:Y:S01]  /*81a30*/  IMAD.MOV.U32 R5, RZ, RZ, R0 ;  /* 0x000000ffff057224 */ /* 0x000fe200078e0000 */
[----:B------:R-:W3:Y:S01]  /*81a40*/  LDL.LU R11, [R1+0x4dbc] ;  /* 0x004dbc00010b7983 */ /* 0x000ee20000300800 */
[----:B------:R-:W4:Y:S02]  /*81a50*/  LDL.LU R0, [R1+0x4db8] ;  /* 0x004db80001007983 */ /* 0x000f240000300800 */
[----:B------:R-:W2:Y:S02]  /*81a60*/  LDL.64 R16, [R1+0x1d0] ;  /* 0x0001d00001107983 */ /* 0x000ea40000100a00 */
[----:B--2---:R0:W-:Y:S04]  /*81a70*/  STL.64 [R1+0x4d98], R16 ;  /* 0x004d981001007387 */ /* 0x0041e80000100a00 */
[----:B0-----:R-:W2:Y:S01]  /*81a80*/  LDL.LU R16, [R1+0x940] ;  /* 0x0009400001107983 */ /* 0x001ea20000300800 */
[----:B------:R-:W2:Y:S02]  /*81a90*/  LDL.LU R17, [R1+0x944] ;  /* 0x0009440001117983 */ /* 0x000ea40000300800 */
[----:B------:R-:W2:Y:S02]  /*81aa0*/  LDL.LU R18, [R1+0x948] ;  /* 0x0009480001127983 */ /* 0x000ea40000300800 */
[----:B------:R-:W2:Y:S01]  /*81ab0*/  LDL.LU R19, [R1+0x94c] ;  /* 0x00094c0001137983 */ /* 0x000ea20000300800 */
[----:B------:R0:W-:Y:S04]  /*81ac0*/  STL.64 [R1+0x4d38], R4 ;  /* 0x004d380401007387 */ /* 0x0001e80000100a00 */
[----:B0-----:R-:W2:Y:S04]  /*81ad0*/  LDL R4, [R1+0x30] ;  /* 0x0000300001047983 */ /* 0x001ea80000100800 */
[----:B------:R-:W2:Y:S01]  /*81ae0*/  LDL R5, [R1+0x34] ;  /* 0x0000340001057983 */ /* 0x000ea20000100800 */
[----:B-1----:R-:W-:Y:S02]  /*81af0*/  STL.64 [R1+0x4be8], R22 ;  /* 0x004be81601007387 */ /* 0x002fe40000100a00 */
[----:B------:R0:W-:Y:S02]  /*81b00*/  STL.64 [R1+0x4be0], R20 ;  /* 0x004be01401007387 */ /* 0x0001e40000100a00 */
[----:B0-----:R-:W-:-:S02]  /*81b10*/  IMAD.MOV.U32 R20, RZ, RZ, R2 ;  /* 0x000000ffff147224 */ /* 0x001fc400078e0002 */
[----:B------:R-:W-:Y:S01]  /*81b20*/  IMAD.MOV.U32 R21, RZ, RZ, R10 ;  /* 0x000000ffff157224 */ /* 0x000fe200078e000a */
[----:B------:R-:W4:Y:S01]  /*81b30*/  LDL.LU R2, [R1+0x4db4] ;  /* 0x004db40001027983 */ /* 0x000f220000300800 */
[----:B------:R-:W4:Y:S01]  /*81b40*/  LDL.LU R10, [R1+0x4db0] ;  /* 0x004db000010a7983 */ /* 0x000f220000300800 */
[----:B--2---:R-:W-:Y:S02]  /*81b50*/  HMMA.16816.F32 R4, R24, R4, R12 ;  /* 0x000000041804723c */ /* 0x004fe4000000180c */
[----:B------:R-:W2:Y:S05]  /*81b60*/  LDL.LU.64 R14, [R1+0x4da8] ;  /* 0x004da800010e7983 */ /* 0x000eaa0000300a00 */
[----:B---3--:R-:W-:Y:S11]  /*81b70*/  IMAD.MOV.U32 R13, RZ, RZ, R11 ;  /* 0x000000ffff0d7224 */ /* 0x008ff600078e000b */
[----:B------:R-:W-:Y:S05]  /*81b80*/  @!UPT UIADD3 URZ, URZ, URZ, URZ ;  /* 0x0000003f3f3ff290 */ /* 0x000fea000fffe03f */
[----:B------:R0:W-:Y:S01]  /*81b90*/  STL.64 [R1+0x140], R4 ;  /* 0x0001400401007387 */ /* 0x0001e20000100a00 */
[----:B------:R-:W-:Y:S02]  /*81ba0*/  STL.64 [R1+0x148], R6 ;  /* 0x0001480601007387 */ /* 0x000fe40000100a00 */
[----:B0-----:R-:W-:Y:S02]  /*81bb0*/  IMAD.MOV.U32 R4, RZ, RZ, R28 ;  /* 0x000000ffff047224 */ /* 0x001fe400078e001c */
[----:B------:R-:W3:Y:S01]  /*81bc0*/  LDL.LU R28, [R1+0x4da0] ;  /* 0x004da000011c7983 */ /* 0x000ee20000300800 */
[----:B--2---:R-:W-:-:S05]  /*81bd0*/  IMAD.MOV.U32 R12, RZ, RZ, R14 ;  /* 0x000000ffff0c7224 */ /* 0x004fca00078e000e */
[----:B------:R4:W-:Y:S01]  /*81be0*/  STL.64 [R1+0x4d68], R12 ;  /* 0x004d680c01007387 */ /* 0x0009e20000100a00 */
[----:B------:R-:W2:Y:S02]  /*81bf0*/  LDL.LU R8, [R1+0x900] ;  /* 0x0009000001087983 */ /* 0x000ea40000300800 */
[----:B------:R-:W2:Y:S02]  /*81c00*/  LDL.LU R9, [R1+0x904] ;  /* 0x0009040001097983 */ /* 0x000ea40000300800 */
[----:B----4-:R-:W-:Y:S02]  /*81c10*/  IMAD.MOV.U32 R12, RZ, RZ, R10 ;  /* 0x000000ffff0c7224 */ /* 0x010fe400078e000a */
[----:B------:R-:W4:Y:S01]  /*81c20*/  LDL.LU R10, [R1+0x908] ;  /* 0x00090800010a7983 */ /* 0x000f220000300800 */
[----:B------:R-:W4:Y:S02]  /*81c30*/  LDL.LU R11, [R1+0x90c] ;  /* 0x00090c00010b7983 */ /* 0x000f240000300800 */
[----:B------:R-:W-:-:S02]  /*81c40*/  IMAD.MOV.U32 R13, RZ, RZ, R2 ;  /* 0x000000ffff0d7224 */ /* 0x000fc400078e0002 */
[----:B------:R-:W-:-:S05]  /*81c50*/  IMAD.MOV.U32 R5, RZ, RZ, R15 ;  /* 0x000000ffff057224 */ /* 0x000fca00078e000f */
[C---:B------:R-:W-:Y:S01]  /*81c60*/  HMMA.16816.F32 R12, R24.reuse, R12, R16 ;  /* 0x0000000c180c723c */ /* 0x040fe20000001810 */
[----:B----4-:R-:W-:Y:S01]  /*81c70*/  STL.64 [R1+0x4d78], R10 ;  /* 0x004d780a01007387 */ /* 0x010fe20000100a00 */
[----:B--2---:R0:W-:Y:S03]  /*81c80*/  STL.64 [R1+0x4d70], R8 ;  /* 0x004d700801007387 */ /* 0x0041e60000100a00 */
[----:B0-----:R-:W2:Y:S01]  /*81c90*/  LDL.64 R8, [R1+0x1c0] ;  /* 0x0001c00001087983 */ /* 0x001ea20000100a00 */
[----:B------:R0:W-:Y:S03]  /*81ca0*/  STL.64 [R1+0x4d50], R4 ;  /* 0x004d500401007387 */ /* 0x0001e60000100a00 */
[----:B0-----:R-:W4:Y:S01]  /*81cb0*/  LDL.LU R4, [R1+0x930] ;  /* 0x0009300001047983 */ /* 0x001f220000300800 */
[----:B------:R-:W4:Y:S02]  /*81cc0*/  LDL.LU R5, [R1+0x934] ;  /* 0x0009340001057983 */ /* 0x000f240000300800 */
[----:B------:R-:W4:Y:S02]  /*81cd0*/  LDL.LU R6, [R1+0x938] ;  /* 0x0009380001067983 */ /* 0x000f240000300800 */
[----:B------:R-:W4:Y:S01]  /*81ce0*/  LDL.LU R7, [R1+0x93c] ;  /* 0x00093c0001077983 */ /* 0x000f220000300800 */
[----:B------:R-:W4:Y:S08]  /*81cf0*/  LDL.LU.64 R16, [R1+0x4d98] ;  /* 0x004d980001107983 */ /* 0x000f300000300a00 */
[----:B------:R0:W-:Y:S02]  /*81d00*/  STL.64 [R1+0x130], R12 ;  /* 0x0001300c01007387 */ /* 0x0001e40000100a00 */
[----:B------:R1:W-:Y:S01]  /*81d10*/  STL.64 [R1+0x138], R14 ;  /* 0x0001380e01007387 */ /* 0x0003e20000100a00 */
[----:B0-----:R-:W2:Y:S01]  /*81d20*/  LDL.LU R12, [R1+0x910] ;  /* 0x00091000010c7983 */ /* 0x001ea20000300800 */
[----:B------:R-:W2:Y:S02]  /*81d30*/  LDL.LU R13, [R1+0x914] ;  /* 0x00091400010d7983 */ /* 0x000ea40000300800 */
[----:B-1----:R-:W2:Y:S02]  /*81d40*/  LDL.LU R14, [R1+0x918] ;  /* 0x00091800010e7983 */ /* 0x002ea40000300800 */
[----:B------:R-:W2:Y:S01]  /*81d50*/  LDL.LU R15, [R1+0x91c] ;  /* 0x00091c00010f7983 */ /* 0x000ea20000300800 */
[----:B----4-:R-:W-:Y:S01]  /*81d60*/  HMMA.16816.F32 R4, R24, R16, R4 ;  /* 0x000000101804723c */ /* 0x010fe20000001804 */
        /* <DEDUP_REMOVED lines=8> */
[----:B------:R-:W-:Y:S02]  /*81df0*/  STL.64 [R1+0x128], R6 ;  /* 0x0001280601007387 */ /* 0x000fe40000100a00 */
[----:B------:R-:W-:Y:S02]  /*81e00*/  IMAD.MOV.U32 R22, RZ, RZ, R16 ;  /* 0x000000ffff167224 */ /* 0x000fe400078e0010 */
[----:B------:R-:W-:Y:S02]  /*81e10*/  IMAD.MOV.U32 R2, RZ, RZ, R17 ;  /* 0x000000ffff027224 */ /* 0x000fe400078e0011 */
[----:B0-----:R-:W-:Y:S02]  /*81e20*/  IMAD.MOV.U32 R4, RZ, RZ, R3 ;  /* 0x000000ffff047224 */ /* 0x001fe400078e0003 */
[----:B------:R-:W4:Y:S01]  /*81e30*/  LDL.LU R3, [R1+0x4d90] ;  /* 0x004d900001037983 */ /* 0x000f220000300800 */
[----:B------:R-:W3:Y:S02]  /*81e40*/  LDL.64 R16, [R1] ;  /* 0x0000000001107983 */ /* 0x000ee40000100a00 */
[----:B------:R-:W-:-:S02]  /*81e50*/  IMAD.MOV.U32 R23, RZ, RZ, R9 ;  /* 0x000000ffff177224 */ /* 0x000fc400078e0009 */
[----:B------:R-:W-:Y:S02]  /*81e60*/  IMAD.MOV.U32 R5, RZ, RZ, R29 ;  /* 0x000000ffff057224 */ /* 0x000fe400078e001d */
[----:B------:R-:W-:Y:S01]  /*81e70*/  IMAD.MOV.U32 R29, RZ, RZ, R8 ;  /* 0x000000ffff1d7224 */ /* 0x000fe200078e0008 */
[----:B--2---:R-:W-:Y:S01]  /*81e80*/  HMMA.16816.F32 R12, R24, R8, R12 ;  /* 0x00000008180c723c */ /* 0x004fe2000000180c */
[----:B---3--:R-:W-:Y:S11]  /*81e90*/  STL.64 [R1+0x4ce0], R16 ;  /* 0x004ce01001007387 */ /* 0x008ff60000100a00 */
[----:B------:R-:W-:Y:S11]  /*81ea0*/  @!UPT UIADD3 URZ, URZ, URZ, URZ ;  /* 0x0000003f3f3ff290 */ /* 0x000ff6000fffe03f */
[----:B------:R-:W-:Y:S01]  /*81eb0*/  STL.64 [R1+0x110], R12 ;  /* 0x0001100c01007387 */ /* 0x000fe20000100a00 */
[----:B------:R0:W-:Y:S03]  /*81ec0*/  STL.64 [R1+0x118], R14 ;  /* 0x0001180e01007387 */ /* 0x0001e60000100a00 */
[----:B0-----:R-:W2:Y:S01]  /*81ed0*/  LDL.LU.64 R14, [R1+0x4d88] ;  /* 0x004d8800010e7983 */ /* 0x001ea20000300a00 */
[----:B------:R-:W2:Y:S02]  /*81ee0*/  LDL.LU.64 R12, [R1+0x4d80] ;  /* 0x004d8000010c7983 */ /* 0x000ea40000300a00 */
[----:B------:R-:W3:Y:S02]  /*81ef0*/  LDL.LU.64 R10, [R1+0x4d78] ;  /* 0x004d7800010a7983 */ /* 0x000ee40000300a00 */
[----:B------:R-:W3:Y:S01]  /*81f00*/  LDL.LU.64 R8, [R1+0x4d70] ;  /* 0x004d700001087983 */ /* 0x000ee20000300a00 */
        /* <DEDUP_REMOVED lines=12> */
[----:B------:R-:W-:-:S02]  /*81fd0*/  IMAD.MOV.U32 R16, RZ, RZ, R28 ;  /* 0x000000ffff107224 */ /* 0x000fc400078e001c */
[----:B------:R-:W-:-:S07]  /*81fe0*/  IMAD.MOV.U32 R17, RZ, RZ, R0 ;  /* 0x000000ffff117224 */ /* 0x000fce00078e0000 */
[C---:B------:R-:W-:Y:S01]  /*81ff0*/  HMMA.16816.F32 R16, R24.reuse, R16, R12 ;  /* 0x000000101810723c */ /* 0x040fe2000000180c */
[----:B--2---:R-:W-:Y:S01]  /*82000*/  STL.64 [R1+0x4d60], R22 ;  /* 0x004d601601007387 */ /* 0x004fe20000100a00 */
[----:B------:R0:W-:Y:S03]  /*82010*/  STL.64 [R1+0x4d58], R20 ;  /* 0x004d581401007387 */ /* 0x0001e60000100a00 */
[----:B0-----:R-:W2:Y:S01]  /*82020*/  LDL.LU R20, [R1+0x8f0] ;  /* 0x0008f00001147983 */ /* 0x001ea20000300800 */
[----:B------:R-:W2:Y:S02]  /*82030*/  LDL.LU R21, [R1+0x8f4] ;  /* 0x0008f40001157983 */ /* 0x000ea40000300800 */
[----:B------:R-:W2:Y:S02]  /*82040*/  LDL.LU R22, [R1+0x8f8] ;  /* 0x0008f80001167983 */ /* 0x000ea40000300800 */
[----:B------:R-:W2:Y:S01]  /*82050*/  LDL.LU R23, [R1+0x8fc] ;  /* 0x0008fc0001177983 */ /* 0x000ea20000300800 */
[----:B------:R-:W3:Y:S02]  /*82060*/  LDL.LU.64 R12, [R1+0x4d68] ;  /* 0x004d6800010c7983 */ /* 0x000ee40000300a00 */
[C---:B---3--:R-:W-:Y:S02]  /*82070*/  HMMA.16816.F32 R8, R24.reuse, R12, R8 ;  /* 0x0000000c1808723c */ /* 0x048fe40000001808 */
[----:B------:R-:W3:Y:S08]  /*82080*/  LDL.LU R12, [R1+0x400] ;  /* 0x00040000010c7983 */ /* 0x000ef00000300800 */
[----:B------:R-:W-:Y:S02]  /*82090*/  STL.64 [R1+0x100], R16 ;  /* 0x0001001001007387 */ /* 0x000fe40000100a00 */
[----:B------:R-:W-:Y:S11]  /*820a0*/  STL.64 [R1+0x108], R18 ;  /* 0x0001081201007387 */ /* 0x000ff60000100a00 */
[----:B------:R0:W-:Y:S01]  /*820b0*/  STL.64 [R1+0xf0], R8 ;  /* 0x0000f00801007387 */ /* 0x0001e20000100a00 */
[----:B------:R1:W-:Y:S02]  /*820c0*/  STL.64 [R1+0xf8], R10 ;  /* 0x0000f80a01007387 */ /* 0x0003e40000100a00 */
[----:B------:R-:W3:Y:S02]  /*820d0*/  LDL.LU R13, [R1+0x404] ;  /* 0x00040400010d7983 */ /* 0x000ee40000300800 */
[----:B------:R-:W3:Y:S01]  /*820e0*/  LDL.LU R14, [R1+0x408] ;  /* 0x00040800010e7983 */ /* 0x000ee20000300800 */
[----:B------:R-:W3:Y:S01]  /*820f0*/  LDL.LU R15, [R1+0x40c] ;  /* 0x00040c00010f7983 */ /* 0x000ee20000300800 */
[C---:B--2---:R-:W-:Y:S03]  /*82100*/  HMMA.16816.F32 R4, R24.reuse, R4, R20 ;  /* 0x000000041804723c */ /* 0x044fe60000001814 */
[----:B0-----:R-:W2:Y:S01]  /*82110*/  LDL.LU R8, [R1+0x410] ;  /* 0x0004100001087983 */ /* 0x001ea20000300800 */
[----:B------:R-:W2:Y:S02]  /*82120*/  LDL.LU R9, [R1+0x414] ;  /* 0x0004140001097983 */ /* 0x000ea40000300800 */
[----:B-1----:R-:W2:Y:S02]  /*82130*/  LDL.LU R10, [R1+0x418] ;  /* 0x00041800010a7983 */ /* 0x002ea40000300800 */
[----:B------:R-:W2:Y:S01]  /*82140*/  LDL.LU R11, [R1+0x41c] ;  /* 0x00041c00010b7983 */ /* 0x000ea20000300800 */
[----:B---3--:R-:W-:Y:S01]  /*82150*/  STL.64 [R1+0x4cf8], R14 ;  /* 0x004cf80e01007387 */ /* 0x008fe20000100a00 */
[----:B------:R0:W-:Y:S02]  /*82160*/  STL.64 [R1+0x4cf0], R12 ;  /* 0x004cf00c01007387 */ /* 0x0001e40000100a00 */
[----:B------:R-:W3:Y:S01]  /*82170*/  LDL.64 R16, [R1+0x10] ;  /* 0x0000100001107983 */ /* 0x000ee20000100a00 */
[----:B0-----:R-:W2:Y:S01]  /*82180*/  LDL.64 R12, [R1+0x20] ;  /* 0x00002000010c7983 */ /* 0x001ea20000100a00 */
[----:B------:R-:W2:Y:S02]  /*82190*/  LDL.LU.64 R22, [R1+0x4d60] ;  /* 0x004d600001167983 */ /* 0x000ea40000300a00 */
[----:B------:R-:W2:Y:S07]  /*821a0*/  LDL.LU.64 R20, [R1+0x4d58] ;  /* 0x004d580001147983 */ /* 0x000eae0000300a00 */
        /* <DEDUP_REMOVED lines=28> */
[----:B--2---:R-:W-:Y:S01]  /*82370*/  STL.64 [R1+0x4ca8], R26 ;  /* 0x004ca81a01007387 */ /* 0x004fe20000100a00 */
[----:B------:R0:W-:Y:S03]  /*82380*/  STL.64 [R1+0x4ca0], R24 ;  /* 0x004ca01801007387 */ /* 0x0001e60000100a00 */
[----:B0-----:R-:W2:Y:S01]  /*82390*/  LDL.LU R24, [R1+0x3d0] ;  /* 0x0003d00001187983 */ /* 0x001ea20000300800 */
[----:B------:R-:W2:Y:S02]  /*823a0*/  LDL.LU R25, [R1+0x3d4] ;  /* 0x0003d40001197983 */ /* 0x000ea40000300800 */
[----:B------:R-:W2:Y:S02]  /*823b0*/  LDL.LU R26, [R1+0x3d8] ;  /* 0x0003d800011a7983 */ /* 0x000ea40000300800 */
[----:B------:R-:W2:Y:S01]  /*823c0*/  LDL.LU R27, [R1+0x3dc] ;  /* 0x0003dc00011b7983 */ /* 0x000ea20000300800 */
[----:B------:R-:W-:Y:S01]  /*823d0*/  HMMA.16816.F32 R8, R4, R12, R8 ;  /* 0x0000000c0408723c */ /* 0x000fe20000001808 */
        /* <DEDUP_REMOVED lines=13> */
[----:B------:R0:W-:Y:S02]  /*824b0*/  STL.64 [R1+0x410], R8 ;  /* 0x0004100801007387 */ /* 0x0001e40000100a00 */
[----:B------:R1:W-:Y:S01]  /*824c0*/  STL.64 [R1+0x418], R10 ;  /* 0x0004180a01007387 */ /* 0x0003e20000100a00 */
[----:B0-----:R-:W2:Y:S01]  /*824d0*/  LDL.LU.64 R8, [R1+0x4d00] ;  /* 0x004d000001087983 */ /* 0x001ea20000300a00 */
[----:B-1----:R-:W-:-:S02]  /*824e0*/  IMAD.MOV.U32 R11, RZ, RZ, R12 ;  /* 0x000000ffff0b7224 */ /* 0x002fc400078e000c */
[----:B------:R-:W-:Y:S02]  /*824f0*/  IMAD.MOV.U32 R10, RZ, RZ, R13 ;  /* 0x000000ffff0a7224 */ /* 0x000fe400078e000d */
[----:B------:R-:W3:Y:S01]  /*82500*/  LDL.LU.64 R14, [R1+0x4cf8] ;  /* 0x004cf800010e7983 */ /* 0x000ee20000300a00 */
[----:B------:R-:W3:Y:S02]  /*82510*/  LDL.LU.64 R12, [R1+0x4cf0] ;  /* 0x004cf000010c7983 */ /* 0x000ee40000300a00 */
[C---:B---3--:R-:W-:Y:S11]  /*82520*/  HMMA.16816.F32 R12, R4.reuse, R16, R12 ;  /* 0x00000010040c723c */ /* 0x048ff6000000180c */
[----:B------:R-:W-:Y:S11]  /*82530*/  @!UPT UIADD3 URZ, URZ, URZ, URZ ;  /* 0x0000003f3f3ff290 */ /* 0x000ff6000fffe03f */
[----:B------:R-:W-:Y:S01]  /*82540*/  @!UPT UIADD3 URZ, URZ, URZ, URZ ;  /* 0x0000003f3f3ff290 */ /* 0x000fe2000fffe03f */
[----:B------:R0:W-:Y:S01]  /*82550*/  STL.64 [R1+0x400], R12 ;  /* 0x0004000c01007387 */ /* 0x0001e20000100a00 */
[----:B------:R1:W-:Y:S03]  /*82560*/  STL.64 [R1+0x408], R14 ;  /* 0x0004080e01007387 */ /* 0x0003e60000100a00 */
[----:B0-----:R-:W3:Y:S01]  /*82570*/  LDL.LU.64 R12, [R1+0x4ce8] ;  /* 0x004ce800010c7983 */ /* 0x001ee20000300a00 */
        /* <DEDUP_REMOVED lines=12> */
[----:B------:R-:W2:Y:S02]  /*82640*/  LDL.LU.64 R16, [R1+0x4cc0] ;  /* 0x004cc00001107983 */ /* 0x000ea40000300a00 */
[C---:B--2---:R-:W-:Y:S11]  /*82650*/  HMMA.16816.F32 R24, R4.reuse, R16, R24 ;  /* 0x000000100418723c */ /* 0x044ff60000001818 */
[----:B------:R-:W-:Y:S11]  /*82660*/  @!UPT UIADD3 URZ, URZ, URZ, URZ ;  /* 0x0000003f3f3ff290 */ /* 0x000ff6000fffe03f */
[----:B------:R-:W-:Y:S01]  /*82670*/  @!UPT UIADD3 URZ, URZ, URZ, URZ ;  /* 0x0000003f3f3ff290 */ /* 0x000fe2000fffe03f */
[----:B------:R-:W-:Y:S01]  /*82680*/  STL.64 [R1+0x3e0], R24 ;  /* 0x0003e01801007387 */ /* 0x000fe20000100a00 */
[----:B------:R0:W-:Y:S03]  /*82690*/  STL.64 [R1+0x3e8], R26 ;  /* 0x0003e81a01007387 */ /* 0x0001e60000100a00 */
[----:B0-----:R-:W3:Y:S01]  /*826a0*/  LDL.LU.64 R26, [R1+0x4cb8] ;  /* 0x004cb800011a7983 */ /* 0x001ee20000300a00 */
[----:B------:R-:W3:Y:S02]  /*826b0*/  LDL.LU.64 R24, [R1+0x4cb0] ;  /* 0x004cb00001187983 */ /* 0x000ee40000300a00 */
[----:B------:R-:W-:Y:S02]  /*826c0*/  STL.64 [R1+0x4b98], R18 ;  /* 0x004b981201007387 */ /* 0x000fe40000100a00 */
[----:B------:R0:W-:Y:S02]  /*826d0*/  STL.64 [R1+0x4b90], R16 ;  /* 0x004b901001007387 */ /* 0x0001e40000100a00 */
[----:B0-----:R-:W2:Y:S01]  /*826e0*/  LDL.64 R16, [R1+0x30] ;  /* 0x0000300001107983 */ /* 0x001ea20000100a00 */
[C---:B---3--:R-:W-:Y:S11]  /*826f0*/  HMMA.16816.F32 R24, R4.reuse, R12, R24 ;  /* 0x0000000c0418723c */ /* 0x048ff60000001818 */
[----:B------:R-:W-:Y:S11]  /*82700*/  @!UPT UIADD3 URZ, URZ, URZ, URZ ;  /* 0x0000003f3f3ff290 */ /* 0x000ff6000fffe03f */
[----:B------:R-:W-:Y:S01]  /*82710*/  @!UPT UIADD3 URZ, URZ, URZ, URZ ;  /* 0x0000003f3f3ff290 */ /* 0x000fe2000fffe03f */
[----:B------:R-:W-:Y:S01]  /*82720*/  STL.64 [R1+0x3d0], R24 ;  /* 0x0003d01801007387 */ /* 0x000fe20000100a00 */
[----:B------:R0:W-:Y:S03]  /*82730*/  STL.64 [R1+0x3d8], R26 ;  /* 0x0003d81a01007387 */ /* 0x0001e60000100a00 */
[----:B0-----:R-:W3:Y:S01]  /*82740*/  LDL.LU.64 R26, [R1+0x4ca8] ;  /* 0x004ca800011a7983 */ /* 0x001ee20000300a00 */
[----:B------:R-:W3:Y:S02]  /*82750*/  LDL.LU.64 R24, [R1+0x4ca0] ;  /* 0x004ca00001187983 */ /* 0x000ee40000300a00 */
[----:B------:R-:W-:Y:S02]  /*82760*/  STL.64 [R1+0x4c30], R12 ;  /* 0x004c300c01007387 */ /* 0x000fe40000100a00 */
[----:B------:R-:W-:Y:S01]  /*82770*/  STL [R1+0x4b78], R8 ;  /* 0x004b780801007387 */ /* 0x000fe20000100800 */
[----:B------:R-:W-:Y:S01]  /*82780*/  STL [R1+0x4b74], R9 ;  /* 0x004b740901007387 */ /* 0x000fe20000100800 */
[C---:B---3--:R-:W-:Y:S11]  /*82790*/  HMMA.16816.F32 R24, R4.reuse, R8, R24 ;  /* 0x000000080418723c */ /* 0x048ff60000001818 */
[----:B------:R-:W-:Y:S11]  /*827a0*/  @!UPT UIADD3 URZ, URZ, URZ, URZ ;  /* 0x0000003f3f3ff290 */ /* 0x000ff6000fffe03f */
[----:B------:R-:W-:Y:S01]  /*827b0*/  @!UPT UIADD3 URZ, URZ, URZ, URZ ;  /* 0x0000003f3f3ff290 */ /* 0x000fe2000fffe03f */
[----:B------:R-:W-:Y:S01]  /*827c0*/  STL.64 [R1+0x3c0], R24 ;  /* 0x0003c01801007387 */ /* 0x000fe20000100a00 */
[----:B------:R-:W-:Y:S02]  /*827d0*/  STL.64 [R1+0x3c8], R26 ;  /* 0x0003c81a01007387 */ /* 0x000fe40000100a00 */
[----:B----4-:R-:W0:Y:S04]  /*827e0*/  LDSM.16.MT88.4 R24, [R3+0x24000] ;  /* 0x024000000318783b */ /* 0x010e280000004200 */
[----:B------:R-:W-:Y:S01]  /*827f0*/  STL [R1+0x4b7c], R3 ;  /* 0x004b7c0301007387 */ /* 0x000fe20000100800 */
[----:B0-----:R-:W-:Y:S01]  /*82800*/  STL.64 [R1+0x4a98], R26 ;  /* 0x004a981a01007387 */ /* 0x001fe20000100a00 */
[----:B------:R0:W-:Y:S03]  /*82810*/  STL.64 [R1+0x4a90], R24 ;  /* 0x004a901801007387 */ /* 0x0001e60000100a00 */
[----:B0-----:R-:W2:Y:S01]  /*82820*/  LDL.LU R24, [R1+0x3b0] ;  /* 0x0003b00001187983 */ /* 0x001ea20000300800 */
[----:B------:R-:W2:Y:S02]  /*82830*/  LDL.LU R25, [R1+0x3b4] ;  /* 0x0003b40001197983 */ /* 0x000ea40000300800 */
[----:B------:R-:W2:Y:S02]  /*82840*/  LDL.LU R26, [R1+0x3b8] ;  /* 0x0003b800011a7983 */ /* 0x000ea40000300800 */
[----:B------:R-:W2:Y:S02]  /*82850*/  LDL.LU R27, [R1+0x3bc] ;  /* 0x0003bc00011b7983 */ /* 0x000ea40000300800 */
[----:B--2---:R-:W-:Y:S11]  /*82860*/  HMMA.16816.F32 R24, R4, R16, R24 ;  /* 0x000000100418723c */ /* 0x004ff60000001818 */
        /* <DEDUP_REMOVED lines=8> */
[----:B------:R-:W-:-:S02]  /*828f0*/  IMAD.MOV.U32 R28, RZ, RZ, R16 ;  /* 0x000000ffff1c7224 */ /* 0x000fc400078e0010 */
[----:B------:R-:W-:Y:S02]  /*82900*/  IMAD.MOV.U32 R0, RZ, RZ, R17 ;  /* 0x000000ffff007224 */ /* 0x000fe400078e0011 */
[----:B------:R-:W-:Y:S02]  /*82910*/  IMAD.MOV.U32 R16, RZ, RZ, R21 ;  /* 0x000000ffff107224 */ /* 0x000fe400078e0015 */
[----:B------:R-:W-:Y:S01]  /*82920*/  IMAD.MOV.U32 R17, RZ, RZ, R20 ;  /* 0x000000ffff117224 */ /* 0x000fe200078e0014 */
[----:B---3--:R-:W-:Y:S01]  /*82930*/  STL.64 [R1+0x4ba8], R26 ;  /* 0x004ba81a01007387 */ /* 0x008fe20000100a00 */
[----:B--2---:R-:W-:Y:S03]  /*82940*/  STL.64 [R1+0x4ba0], R24 ;  /* 0x004ba01801007387 */ /* 0x004fe60000100a00 */
[----:B------:R0:W-:Y:S02]  /*82950*/  STL.64 [R1+0x4bb0], R16 ;  /* 0x004bb01001007387 */ /* 0x0001e40000100a00 */
[----:B0-----:R-:W-:-:S02]  /*82960*/  IMAD.MOV.U32 R16, RZ, RZ, R15 ;  /* 0x000000ffff107224 */ /* 0x001fc400078e000f */
[----:B------:R-:W-:-:S05]  /*82970*/  IMAD.MOV.U32 R17, RZ, RZ, R14 ;  /* 0x000000ffff117224 */ /* 0x000fca00078e000e */
[----:B------:R0:W-:Y:S01]  /*82980*/  STL.64 [R1+0x4bc8], R16 ;  /* 0x004bc81001007387 */ /* 0x0001e20000100a00 */
[----:B------:R-:W2:Y:S02]  /*82990*/  LDL.LU R24, [R1+0x5d0] ;  /* 0x0005d00001187983 */ /* 0x000ea40000300800 */
[----:B------:R-:W2:Y:S02]  /*829a0*/  LDL.LU R25, [R1+0x5d4] ;  /* 0x0005d40001197983 */ /* 0x000ea40000300800 */
[----:B------:R-:W3:Y:S01]  /*829b0*/  LDL.LU R26, [R1+0x5d8] ;  /* 0x0005d800011a7983 */ /* 0x000ee20000300800 */
[----:B------:R-:W3:Y:S01]  /*829c0*/  LDL.LU R27, [R1+0x5dc] ;  /* 0x0005dc00011b7983 */ /* 0x000ee20000300800 */
[----:B0-----:R-:W-:Y:S02]  /*829d0*/  IMAD.MOV.U32 R16, RZ, RZ, R11 ;  /* 0x000000ffff107224 */ /* 0x001fe400078e000b */
[----:B------:R-:W-:-:S05]  /*829e0*/  IMAD.MOV.U32 R17, RZ, RZ, R10 ;  /* 0x000000ffff117224 */ /* 0x000fca00078e000a */
[----:B------:R0:W-:Y:S04]  /*829f0*/  STL.64 [R1+0x4bf0], R16 ;  /* 0x004bf01001007387 */ /* 0x0001e80000100a00 */
        /* <DEDUP_REMOVED lines=11> */
[----:B------:R-:W2:Y:S02]  /*82ab0*/  LDL.LU R13, [R1+0x6c4] ;  /* 0x0006c400010d7983 */ /* 0x000ea40000300800 */
[----:B------:R-:W2:Y:S02]  /*82ac0*/  LDL.LU R14, [R1+0x6c8] ;  /* 0x0006c800010e7983 */ /* 0x000ea40000300800 */
[----:B------:R-:W2:Y:S01]  /*82ad0*/  LDL.LU R15, [R1+0x6cc] ;  /* 0x0006cc00010f7983 */ /* 0x000ea20000300800 */
[----:B------:R-:W2:Y:S01]  /*82ae0*/  LDL.LU R8, [R1+0x6e0] ;  /* 0x0006e00001087983 */ /* 0x000ea20000300800 */
[----:B------:R-:W2:Y:S02]  /*82af0*/  LDL.LU R9, [R1+0x6e4] ;  /* 0x0006e40001097983 */ /* 0x000ea40000300800 */
[----:B------:R-:W2:Y:S02]  /*82b00*/  LDL.LU R10, [R1+0x6e8] ;  /* 0x0006e800010a7983 */ /* 0x000ea40000300800 */
[----:B------:R-:W2:Y:S02]  /*82b10*/  LDL.LU R11, [R1+0x6ec] ;  /* 0x0006ec00010b7983 */ /* 0x000ea40000300800 */
[----:B--2---:R-:W-:Y:S01]  /*82b20*/  STL.64 [R1+0x4c60], R10 ;  /* 0x004c600a01007387 */ /* 0x004fe20000100a00 */
[----:B------:R0:W-:Y:S02]  /*82b30*/  STL.64 [R1+0x4c58], R8 ;  /* 0x004c580801007387 */ /* 0x0001e40000100a00 */
[----:B0-----:R-:W-:-:S02]  /*82b40*/  IMAD.MOV.U32 R8, RZ, RZ, R29 ;  /* 0x000000ffff087224 */ /* 0x001fc400078e001d */
[----:B------:R-:W-:-:S05]  /*82b50*/  IMAD.MOV.U32 R9, RZ, RZ, R23 ;  /* 0x000000ffff097224 */ /* 0x000fca00078e0017 */
[----:B------:R-:W-:Y:S01]  /*82b60*/  STL.64 [R1+0x4c70], R8 ;  /* 0x004c700801007387 */ /* 0x000fe20000100a00 */
[----:B------:R-:W-:Y:S02]  /*82b70*/  STL.64 [R1+0x4c40], R14 ;  /* 0x004c400e01007387 */ /* 0x000fe40000100a00 */
[----:B------:R0:W-:Y:S02]  /*82b80*/  STL.64 [R1+0x4c38], R12 ;  /* 0x004c380c01007387 */ /* 0x0001e40000100a00 */
[----:B0-----:R-:W2:Y:S04]  /*82b90*/  LDL.64 R12, [R1+0x1a0] ;  /* 0x0001a000010c7983 */ /* 0x001ea80000100a00 */
[----:B--2---:R0:W-:Y:S04]  /*82ba0*/  STL.64 [R1+0x4c50], R12 ;  /* 0x004c500c01007387 */ /* 0x0041e80000100a00 */
[----:B0-----:R-:W2:Y:S04]  /*82bb0*/  LDL.64 R12, [R1+0x1b0] ;  /* 0x0001b000010c7983 */ /* 0x001ea80000100a00 */
[----:B--2---:R0:W-:Y:S04]  /*82bc0*/  STL.64 [R1+0x4c68], R12 ;  /* 0x004c680c01007387 */ /* 0x0041e80000100a00 */
[----:B0-----:R-:W2:Y:S01]  /*82bd0*/  LDL.LU R12, [R1+0x6f0] ;  /* 0x0006f000010c7983 */ /* 0x001ea20000300800 */
[----:B------:R-:W2:Y:S02]  /*82be0*/  LDL.LU R13, [R1+0x6f4] ;  /* 0x0006f400010d7983 */ /* 0x000ea40000300800 */
[----:B------:R-:W2:Y:S02]  /*82bf0*/  LDL.LU R14, [R1+0x6f8] ;  /* 0x0006f800010e7983 */ /* 0x000ea40000300800 */
[----:B------:R-:W2:Y:S02]  /*82c00*/  LDL.LU R15, [R1+0x6fc] ;  /* 0x0006fc00010f7983 */ /* 0x000ea40000300800 */
[----:B------:R-:W-:-:S02]  /*82c10*/  IMAD.MOV.U32 R8, RZ, RZ, R22 ;  /* 0x000000ffff087224 */ /* 0x000fc400078e0016 */
[----:B------:R-:W-:Y:S01]  /*82c20*/  IMAD.MOV.U32 R9, RZ, RZ, R2 ;  /* 0x000000ffff097224 */ /* 0x000fe200078e0002 */
[----:B--2---:R-:W-:Y:S01]  /*82c30*/  STL.64 [R1+0x4c80], R14 ;  /* 0x004c800e01007387 */ /* 0x004fe20000100a00 */
[----:B------:R0:W-:Y:S03]  /*82c40*/  STL.64 [R1+0x4c78], R12 ;  /* 0x004c780c01007387 */ /* 0x0001e60000100a00 */
[----:B------:R-:W-:Y:S01]  /*82c50*/  STL.64 [R1+0x4c88], R8 ;  /* 0x004c880801007387 */ /* 0x000fe20000100a00 */
        /* <DEDUP_REMOVED lines=10> */
[----:B------:R-:W2:Y:S01]  /*82d00*/  LDL.64 R8, [R1+0x1e0] ;  /* 0x0001e00001087983 */ /* 0x000ea20000100a00 */
[----:B----4-:R-:W-:Y:S02]  /*82d10*/  STL.64 [R1+0x4c18], R18 ;  /* 0x004c181201007387 */ /* 0x010fe40000100a00 */
[----:B------:R0:W-:Y:S02]  /*82d20*/  STL.64 [R1+0x4c10], R16 ;  /* 0x004c101001007387 */ /* 0x0001e40000100a00 */
[----:B0-----:R-:W4:Y:S04]  /*82d30*/  LDL.64 R16, [R1+0x180] ;  /* 0x0001800001107983 */ /* 0x001f280000100a00 */
[----:B----4-:R0:W-:Y:S04]  /*82d40*/  STL.64 [R1+0x4c28], R16 ;  /* 0x004c281001007387 */ /* 0x0101e80000100a00 */
[----:B0-----:R-:W4:Y:S04]  /*82d50*/  LDL.64 R16, [R1+0x190] ;  /* 0x0001900001107983 */ /* 0x001f280000100a00 */
[----:B----4-:R0:W-:Y:S04]  /*82d60*/  STL.64 [R1+0x4c48], R16 ;  /* 0x004c481001007387 */ /* 0x0101e80000100a00 */
[----:B0-----:R-:W4:Y:S01]  /*82d70*/  LDL.LU R16, [R1+0x6d0] ;  /* 0x0006d00001107983 */ /* 0x001f220000300800 */
[----:B------:R-:W4:Y:S02]  /*82d80*/  LDL.LU R17, [R1+0x6d4] ;  /* 0x0006d40001117983 */ /* 0x000f240000300800 */
[----:B------:R-:W4:Y:S02]  /*82d90*/  LDL.LU R18, [R1+0x6d8] ;  /* 0x0006d80001127983 */ /* 0x000f240000300800 */
[----:B------:R-:W4:Y:S01]  /*82da0*/  LDL.LU R19, [R1+0x6dc] ;  /* 0x0006dc0001137983 */ /* 0x000f220000300800 */
[----:B------:R-:W3:Y:S01]  /*82db0*/  LDL.64 R20, [R1+0x170] ;  /* 0x0001700001147983 */ /* 0x000ee20000100a00 */
[----:B--2---:R-:W-:Y:S03]  /*82dc0*/  HMMA.16816.F32 R12, R4, R8, R12 ;  /* 0x00000008040c723c */ /* 0x004fe6000000180c */
[----:B---3--:R0:W-:Y:S04]  /*82dd0*/  STL.64 [R1+0x4c20], R20 ;  /* 0x004c201401007387 */ /* 0x0081e80000100a00 */
        /* <DEDUP_REMOVED lines=11> */
[----:B------:R-:W-:Y:S01]  /*82e90*/  IMAD.MOV.U32 R29, RZ, RZ, R9 ;  /* 0x000000ffff1d7224 */ /* 0x000fe200078e0009 */
        /* <DEDUP_REMOVED lines=8> */
[----:B------:R-:W-:Y:S02]  /*82f20*/  STL.64 [R1+0x710], R12 ;  /* 0x0007100c01007387 */ /* 0x000fe40000100a00 */
[----:B------:R0:W-:Y:S02]  /*82f30*/  STL.64 [R1+0x718], R14 ;  /* 0x0007180e01007387 */ /* 0x0001e40000100a00 */
[----:B0-----:R-:W3:Y:S01]  /*82f40*/  LDL.LU.64 R14, [R1+0x4c98] ;  /* 0x004c9800010e7983 */ /* 0x001ee20000300a00 */
[----:B------:R-:W3:Y:S02]  /*82f50*/  LDL.LU.64 R12, [R1+0x4c90] ;  /* 0x004c9000010c7983 */ /* 0x000ee40000300a00 */
[----:B------:R-:W3:Y:S02]  /*82f60*/  LDL.LU.64 R8, [R1+0x4c88] ;  /* 0x004c880001087983 */ /* 0x000ee40000300a00 */
[----:B------:R-:W-:Y:S01]  /*82f70*/  STL [R1+0x4b88], R2 ;  /* 0x004b880201007387 */ /* 0x000fe20000100800 */
[C---:B---3--:R-:W-:Y:S01]  /*82f80*/  HMMA.16816.F32 R8, R4.reuse, R8, R12 ;  /* 0x000000080408723c */ /* 0x048fe2000000180c */
[----:B------:R-:W3:Y:S01]  /*82f90*/  LDL.LU.64 R14, [R1+0x4c80] ;  /* 0x004c8000010e7983 */ /* 0x000ee20000300a00 */
[----:B------:R-:W3:Y:S11]  /*82fa0*/  LDL.LU.64 R12, [R1+0x4c78] ;  /* 0x004c7800010c7983 */ /* 0x000ef60000300a00 */
[----:B------:R-:W-:Y:S10]  /*82fb0*/  @!UPT UIADD3 URZ, URZ, URZ, URZ ;  /* 0x0000003f3f3ff290 */ /* 0x000ff4000fffe03f */
        /* <DEDUP_REMOVED lines=14> */
[----:B------:R0:W-:Y:S02]  /*830a0*/  STL.64 [R1+0x6e8], R10 ;  /* 0x0006e80a01007387 */ /* 0x0001e40000100a00 */
[----:B0-----:R-:W-:Y:S02]  /*830b0*/  IMAD.MOV.U32 R11, RZ, RZ, R12 ;  /* 0x000000ffff0b7224 */ /* 0x001fe400078e000c */
[----:B------:R-:W-:Y:S02]  /*830c0*/  IMAD.MOV.U32 R10, RZ, RZ, R13 ;  /* 0x000000ffff0a7224 */ /* 0x000fe400078e000d */
[----:B------:R-:W4:Y:S02]  /*830d0*/  LDL.LU.64 R12, [R1+0x4c50] ;  /* 0x004c5000010c7983 */ /* 0x000f240000300a00 */
[----:B----4-:R-:W-:Y:S01]  /*830e0*/  HMMA.16816.F32 R16, R4, R12, R16 ;  /* 0x0000000c0410723c */ /* 0x010fe20000001810 */
[----:B------:R-:W-:-:S02]  /*830f0*/  IMAD.MOV.U32 R8, RZ, RZ, R12 ;  /* 0x000000ffff087224 */ /* 0x000fc400078e000c */
[----:B------:R-:W-:Y:S11]  /*83100*/  IMAD.MOV.U32 R9, RZ, RZ, R13 ;  /* 0x000000ffff097224 */ /* 0x000ff600078e000d */
[----:B------:R-:W-:Y:S09]  /*83110*/  @!UPT UIADD3 URZ, URZ, URZ, URZ ;  /* 0x0000003f3f3ff290 */ /* 0x000ff2000fffe03f */
[----:B------:R0:W-:Y:S01]  /*83120*/  STL.64 [R1+0x6d0], R16 ;  /* 0x0006d01001007387 */ /* 0x0001e20000100a00 */
[----:B------:R-:W-:Y:S03]  /*83130*/  STL.64 [R1+0x6d8], R18 ;  /* 0x0006d81201007387 */ /* 0x000fe60000100a00 */
[----:B0-----:R-:W3:Y:S01]  /*83140*/  LDL.LU.64 R16, [R1+0x4c48] ;  /* 0x004c480001107983 */ /* 0x001ee20000300a00 */
[----:B------:R-:W3:Y:S02]  /*83150*/  LDL.LU.64 R14, [R1+0x4c40] ;  /* 0x004c4000010e7983 */ /* 0x000ee40000300a00 */
        /* <DEDUP_REMOVED lines=16> */
[----:B0-----:R-:W4:Y:S01]  /*83260*/  LDL.LU.64 R20, [R1+0x4c20] ;  /* 0x004c200001147983 */ /* 0x001f220000300a00 */
[----:B------:R-:W4:Y:S02]  /*83270*/  LDL.LU.64 R18, [R1+0x4c18] ;  /* 0x004c180001127983 */ /* 0x000f240000300a00 */
[----:B------:R-:W4:Y:S02]  /*83280*/  LDL.LU.64 R16, [R1+0x4c10] ;  /* 0x004c100001107983 */ /* 0x000f240000300a00 */
        /* <DEDUP_REMOVED lines=10> */
[----:B------:R-:W2:Y:S01]  /*83330*/  LDL.LU.64 R16, [R1+0x4bf0] ;  /* 0x004bf00001107983 */ /* 0x000ea20000300a00 */
[----:B------:R-:W2:Y:S02]  /*83340*/  LDL.LU.64 R22, [R1+0x4be8] ;  /* 0x004be80001167983 */ /* 0x000ea40000300a00 */
[----:B------:R-:W2:Y:S11]  /*83350*/  LDL.LU.64 R20, [R1+0x4be0] ;  /* 0x004be00001147983 */ /* 0x000eb60000300a00 */
[----:B------:R-:W-:Y:S08]  /*83360*/  @!UPT UIADD3 URZ, URZ, URZ, URZ ;  /* 0x0000003f3f3ff290 */ /* 0x000ff0000fffe03f */
[----:B------:R0:W-:Y:S01]  /*83370*/  STL.64 [R1+0x3a0], R4 ;  /* 0x0003a00401007387 */ /* 0x0001e20000100a00 */
[----:B------:R1:W-:Y:S03]  /*83380*/  STL.64 [R1+0x3a8], R6 ;  /* 0x0003a80601007387 */ /* 0x0003e60000100a00 */
[----:B0-----:R-:W3:Y:S01]  /*83390*/  LDL.LU R4, [R1+0x5b0] ;  /* 0x0005b00001047983 */ /* 0x001ee20000300800 */
[----:B------:R-:W3:Y:S02]  /*833a0*/  LDL.LU R5, [R1+0x5b4] ;  /* 0x0005b40001057983 */ /* 0x000ee40000300800 */
[----:B-1----:R-:W3:Y:S02]  /*833b0*/  LDL.LU R6, [R1+0x5b8] ;  /* 0x0005b80001067983 */ /* 0x002ee40000300800 */
[----:B------:R-:W3:Y:S01]  /*833c0*/  LDL.LU R7, [R1+0x5bc] ;  /* 0x0005bc0001077983 */ /* 0x000ee20000300800 */
        /* <DEDUP_REMOVED lines=31> */
[----:B---3--:R-:W-:Y:S01]  /*835c0*/  HMMA.16816.F32 R4, R20, R12, R4 ;  /* 0x0000000c1404723c */ /* 0x008fe20000001804 */
[----:B--2---:R-:W-:Y:S01]  /*835d0*/  STL.64 [R1+0x4aa8], R26 ;  /* 0x004aa81a01007387 */ /* 0x004fe20000100a00 */
        /* <DEDUP_REMOVED lines=8> */
[----:B0-----:R-:W-:-:S02]  /*83660*/  IMAD.MOV.U32 R24, RZ, RZ, R28 ;  /* 0x000000ffff187224 */ /* 0x001fc400078e001c */
[----:B------:R-:W-:Y:S01]  /*83670*/  IMAD.MOV.U32 R25, RZ, RZ, R3 ;  /* 0x000000ffff197224 */ /* 0x000fe200078e0003 */
[----:B------:R-:W4:Y:S04]  /*83680*/  LDL.LU R28, [R1+0x4b80] ;  /* 0x004b8000011c7983 */ /* 0x000f280000300800 */
[----:B------:R-:W-:Y:S02]  /*83690*/  STL.64 [R1+0x5b0], R4 ;  /* 0x0005b00401007387 */ /* 0x000fe40000100a00 */
[----:B------:R-:W-:Y:S02]  /*836a0*/  STL.64 [R1+0x5b8], R6 ;  /* 0x0005b80601007387 */ /* 0x000fe40000100a00 */
[----:B------:R-:W2:Y:S01]  /*836b0*/  LDL.LU R3, [R1+0x4b7c] ;  /* 0x004b7c0001037983 */ /* 0x000ea20000300800 */
[----:B------:R0:W-:Y:S02]  /*836c0*/  STL.64 [R1+0x4ad0], R24 ;  /* 0x004ad01801007387 */ /* 0x0001e40000100a00 */
[----:B0-----:R-:W-:-:S02]  /*836d0*/  IMAD.MOV.U32 R24, RZ, RZ, R15 ;  /* 0x000000ffff187224 */ /* 0x001fc400078e000f */
[----:B------:R-:W-:-:S05]  /*836e0*/  IMAD.MOV.U32 R25, RZ, RZ, R14 ;  /* 0x000000ffff197224 */ /* 0x000fca00078e000e */
[----:B------:R-:W-:Y:S01]  /*836f0*/  STL.64 [R1+0x4ae8], R24 ;  /* 0x004ae81801007387 */ /* 0x000fe20000100a00 */
[----:B------:R0:W-:Y:S03]  /*83700*/  STL.64 [R1+0x4a78], R12 ;  /* 0x004a780c01007387 */ /* 0x0001e60000100a00 */
[----:B0-----:R-:W2:Y:S01]  /*83710*/  LDL.LU.64 R12, [R1+0x20] ;  /* 0x00002000010c7983 */ /* 0x001ea20000300a00 */
[----:B------:R-:W-:Y:S02]  /*83720*/  IMAD.MOV.U32 R24, RZ, RZ, R8 ;  /* 0x000000ffff187224 */ /* 0x000fe400078e0008 */
[----:B------:R-:W-:Y:S01]  /*83730*/  IMAD.MOV.U32 R25, RZ, RZ, R9 ;  /* 0x000000ffff197224 */ /* 0x000fe200078e0009 */
[----:B--2---:R0:W-:Y:S04]  /*83740*/  STL.64 [R1+0x4ab0], R12 ;  /* 0x004ab00c01007387 */ /* 0x0041e80000100a00 */
[----:B0-----:R-:W2:Y:S01]  /*83750*/  LDL.LU R12, [R1+0x510] ;  /* 0x00051000010c7983 */ /* 0x001ea20000300800 */
[----:B------:R-:W2:Y:S02]  /*83760*/  LDL.LU R13, [R1+0x514] ;  /* 0x00051400010d7983 */ /* 0x000ea40000300800 */
[----:B------:R-:W2:Y:S02]  /*83770*/  LDL.LU R14, [R1+0x518] ;  /* 0x00051800010e7983 */ /* 0x000ea40000300800 */
[----:B------:R-:W2:Y:S01]  /*83780*/  LDL.LU R15, [R1+0x51c] ;  /* 0x00051c00010f7983 */ /* 0x000ea20000300800 */
[----:B------:R-:W3:Y:S01]  /*83790*/  LDL.LU R8, [R1+0x4b78] ;  /* 0x004b780001087983 */ /* 0x000ee20000300800 */
[----:B------:R-:W3:Y:S02]  /*837a0*/  LDL.LU R9, [R1+0x4b74] ;  /* 0x004b740001097983 */ /* 0x000ee40000300800 */
[----:B------:R0:W-:Y:S02]  /*837b0*/  STL.64 [R1+0x4b00], R24 ;  /* 0x004b001801007387 */ /* 0x0001e40000100a00 */
[----:B0-----:R-:W-:-:S02]  /*837c0*/  IMAD.MOV.U32 R24, RZ, RZ, R11 ;  /* 0x000000ffff187224 */ /* 0x001fc400078e000b */
[----:B------:R-:W-:Y:S01]  /*837d0*/  IMAD.MOV.U32 R25, RZ, RZ, R10 ;  /* 0x000000ffff197224 */ /* 0x000fe200078e000a */
        /* <DEDUP_REMOVED lines=8> */
[----:B------:R0:W-:Y:S02]  /*83860*/  STL.64 [R1+0x4b18], R24 ;  /* 0x004b181801007387 */ /* 0x0001e40000100a00 */
[----:B0-----:R-:W2:Y:S01]  /*83870*/  LDL.LU.64 R24, [R1+0x1c0] ;  /* 0x0001c00001187983 */ /* 0x001ea20000300a00 */
[----:B------:R-:W-:-:S02]  /*83880*/  IMAD.MOV.U32 R16, RZ, RZ, R2 ;  /* 0x000000ffff107224 */ /* 0x000fc400078e0002 */
[----:B------:R-:W-:Y:S01]  /*83890*/  IMAD.MOV.U32 R17, RZ, RZ, R29 ;  /* 0x000000ffff117224 */ /* 0x000fe200078e001d */
[----:B--2---:R-:W-:Y:S01]  /*838a0*/  STL.64 [R1+0x4b30], R24 ;  /* 0x004b301801007387 */ /* 0x004fe20000100a00 */
[----:B------:R-:W-:Y:S02]  /*838b0*/  STL.64 [R1+0x4ae0], R14 ;  /* 0x004ae00e01007387 */ /* 0x000fe40000100a00 */
[----:B------:R0:W-:Y:S02]  /*838c0*/  STL.64 [R1+0x4ad8], R12 ;  /* 0x004ad80c01007387 */ /* 0x0001e40000100a00 */
[----:B0-----:R-:W2:Y:S01]  /*838d0*/  LDL.LU R12, [R1+0x530] ;  /* 0x00053000010c7983 */ /* 0x001ea20000300800 */
[----:B------:R-:W2:Y:S02]  /*838e0*/  LDL.LU R13, [R1+0x534] ;  /* 0x00053400010d7983 */ /* 0x000ea40000300800 */
[----:B------:R-:W2:Y:S02]  /*838f0*/  LDL.LU R14, [R1+0x538] ;  /* 0x00053800010e7983 */ /* 0x000ea40000300800 */
[----:B------:R-:W2:Y:S01]  /*83900*/  LDL.LU R15, [R1+0x53c] ;  /* 0x00053c00010f7983 */ /* 0x000ea20000300800 */
[----:B------:R-:W2:Y:S01]  /*83910*/  LDL.LU R2, [R1+0x4b68] ;  /* 0x004b680001027983 */ /* 0x000ea20000300800 */
[----:B------:R-:W-:Y:S02]  /*83920*/  STL.64 [R1+0x4b50], R16 ;  /* 0x004b501001007387 */ /* 0x000fe40000100a00 */
[----:B------:R-:W2:Y:S02]  /*83930*/  LDL.64 R24, [R1+0x1d0] ;  /* 0x0001d00001187983 */ /* 0x000ea40000100a00 */
[----:B--2---:R0:W-:Y:S04]  /*83940*/  STL.64 [R1+0x4b48], R24 ;  /* 0x004b481801007387 */ /* 0x0041e80000100a00 */
        /* <DEDUP_REMOVED lines=8> */
[----:B--2---:R-:W-:Y:S01]  /*839d0*/  STL.64 [R1+0x4b60], R26 ;  /* 0x004b601a01007387 */ /* 0x004fe20000100a00 */
[----:B------:R0:W-:Y:S03]  /*839e0*/  STL.64 [R1+0x4b58], R24 ;  /* 0x004b581801007387 */ /* 0x0001e60000100a00 */
[----:B0-----:R-:W2:Y:S01]  /*839f0*/  LDL.LU R24, [R1+0x590] ;  /* 0x0005900001187983 */ /* 0x001ea20000300800 */
[----:B------:R-:W2:Y:S02]  /*83a00*/  LDL.LU R25, [R1+0x594] ;  /* 0x0005940001197983 */ /* 0x000ea40000300800 */
[----:B------:R-:W2:Y:S02]  /*83a10*/  LDL.LU R26, [R1+0x598] ;  /* 0x00059800011a7983 */ /* 0x000ea40000300800 */
[----:B------:R-:W2:Y:S01]  /*83a20*/  LDL.LU R27, [R1+0x59c] ;  /* 0x00059c00011b7983 */ /* 0x000ea20000300800 */
        /* <DEDUP_REMOVED lines=19> */
[----:B----4-:R-:W-:-:S02]  /*83b60*/  IMAD.MOV.U32 R16, RZ, RZ, R28 ;  /* 0x000000ffff107224 */ /* 0x010fc400078e001c */
[----:B------:R-:W-:-:S07]  /*83b70*/  IMAD.MOV.U32 R17, RZ, RZ, R0 ;  /* 0x000000ffff117224 */ /* 0x000fce00078e0000 */
[C---:B------:R-:W-:Y:S01]  /*83b80*/  HMMA.16816.F32 R16, R20.reuse, R16, R24 ;  /* 0x000000101410723c */ /* 0x040fe20000001818 */
[----:B---3--:R-:W-:Y:S01]  /*83b90*/  STL.64 [R1+0x4b40], R14 ;  /* 0x004b400e01007387 */ /* 0x008fe20000100a00 */
[----:B--2---:R0:W-:Y:S03]  /*83ba0*/  STL.64 [R1+0x4b38], R12 ;  /* 0x004b380c01007387 */ /* 0x0041e60000100a00 */
[----:B0-----:R-:W2:Y:S01]  /*83bb0*/  LDL.LU R12, [R1+0x570] ;  /* 0x00057000010c7983 */ /* 0x001ea20000300800 */
[----:B------:R-:W2:Y:S02]  /*83bc0*/  LDL.LU R13, [R1+0x574] ;  /* 0x00057400010d7983 */ /* 0x000ea40000300800 */
[----:B------:R-:W2:Y:S02]  /*83bd0*/  LDL.LU R14, [R1+0x578] ;  /* 0x00057800010e7983 */ /* 0x000ea40000300800 */
[----:B------:R-:W2:Y:S01]  /*83be0*/  LDL.LU R15, [R1+0x57c] ;  /* 0x00057c00010f7983 */ /* 0x000ea20000300800 */
[----:B------:R-:W-:Y:S01]  /*83bf0*/  STL.64 [R1+0x4a70], R10 ;  /* 0x004a700a01007387 */ /* 0x000fe20000100a00 */
[----:B------:R0:W-:Y:S02]  /*83c00*/  STL.64 [R1+0x4a68], R8 ;  /* 0x004a680801007387 */ /* 0x0001e40000100a00 */
[----:B------:R-:W-:Y:S02]  /*83c10*/  STL.64 [R1+0x5a0], R4 ;  /* 0x0005a00401007387 */ /* 0x000fe40000100a00 */
[----:B------:R-:W-:Y:S02]  /*83c20*/  STL.64 [R1+0x5a8], R6 ;  /* 0x0005a80601007387 */ /* 0x000fe40000100a00 */
[----:B------:R-:W1:Y:S04]  /*83c30*/  LDSM.16.MT88.4 R4, [R3+0x24080] ;  /* 0x024080000304783b */ /* 0x000e680000004200 */
[----:B0-----:R-:W3:Y:S04]  /*83c40*/  LDL.LU.64 R8, [R1+0x10] ;  /* 0x0000100001087983 */ /* 0x001ee80000300a00 */
[----:B-1----:R-:W-:Y:S01]  /*83c50*/  STL.64 [R1+0x49a8], R6 ;  /* 0x0049a80601007387 */ /* 0x002fe20000100a00 */
[----:B------:R0:W-:Y:S03]  /*83c60*/  STL.64 [R1+0x49a0], R4 ;  /* 0x0049a00401007387 */ /* 0x0001e60000100a00 */
[----:B0-----:R-:W4:Y:S01]  /*83c70*/  LDL.LU.64 R4, [R1+0x160] ;  /* 0x0001600001047983 */ /* 0x001f220000300a00 */
[----:B------:R-:W2:Y:S02]  /*83c80*/  LDL.LU.64 R26, [R1+0x4b60] ;  /* 0x004b6000011a7983 */ /* 0x000ea40000300a00 */
[----:B------:R-:W2:Y:S02]  /*83c90*/  LDL.LU.64 R24, [R1+0x4b58] ;  /* 0x004b580001187983 */ /* 0x000ea40000300a00 */
[----:B------:R0:W-:Y:S01]  /*83ca0*/  STL.64 [R1+0x590], R16 ;  /* 0x0005901001007387 */ /* 0x0001e20000100a00 */
[----:B------:R2:W-:Y:S04]  /*83cb0*/  STL.64 [R1+0x598], R18 ;  /* 0x0005981201007387 */ /* 0x0005e80000100a00 */
        /* <DEDUP_REMOVED lines=68> */
[----:B------:R-:W-:Y:S03]  /*84100*/  STL.64 [R1+0xb8], R22 ;  /* 0x0000b81601007387 */ /* 0x000fe60000100a00 */
[----:B0-----:R-:W3:Y:S01]  /*84110*/  LDL.LU.64 R20, [R1] ;  /* 0x0000000001147983 */ /* 0x001ee20000300a00 */
        /* <DEDUP_REMOVED lines=18> */
[----:B0-----:R-:W4:Y:S01]  /*84240*/  LDL.LU R4, [R1+0x380] ;  /* 0x0003800001047983 */ /* 0x001f220000300800 */
[----:B-1----:R-:W4:Y:S02]  /*84250*/  LDL.LU R5, [R1+0x384] ;  /* 0x0003840001057983 */ /* 0x002f240000300800 */
[----:B------:R-:W4:Y:S02]  /*84260*/  LDL.LU R6, [R1+0x388] ;  /* 0x0003880001067983 */ /* 0x000f240000300800 */
[----:B------:R-:W4:Y:S01]  /*84270*/  LDL.LU R7, [R1+0x38c] ;  /* 0x00038c0001077983 */ /* 0x000f220000300800 */
[C---:B---3--:R-:W-:Y:S08]  /*84280*/  HMMA.16816.F32 R16, R24.reuse, R20, R16 ;  /* 0x000000141810723c */ /* 0x048ff00000001810 */
[----:B----4-:R-:W-:Y:S11]  /*84290*/  HMMA.16816.F32 R4, R24, R8, R4 ;  /* 0x000000081804723c */ /* 0x010ff60000001804 */
        /* <DEDUP_REMOVED lines=11> */
[----:B------:R-:W-:-:S02]  /*84350*/  IMAD.MOV.U32 R4, RZ, RZ, R20 ;  /* 0x000000ffff047224 */ /* 0x000fc400078e0014 */
[----:B------:R-:W-:Y:S02]  /*84360*/  IMAD.MOV.U32 R5, RZ, RZ, R21 ;  /* 0x000000ffff057224 */ /* 0x000fe400078e0015 */
[----:B------:R0:W-:Y:S02]  /*84370*/  STL.64 [R1+0x378], R18 ;  /* 0x0003781201007387 */ /* 0x0001e40000100a00 */
[----:B0-----:R-:W4:Y:S01]  /*84380*/  LDL.LU.64 R18, [R1+0x4a88] ;  /* 0x004a880001127983 */ /* 0x001f220000300a00 */
        /* <DEDUP_REMOVED lines=9> */
[----:B------:R-:W2:Y:S01]  /*84420*/  LDL.LU.64 R20, [R1+0x30] ;  /* 0x0000300001147983 */ /* 0x000ea20000300a00 */
[----:B------:R-:W-:Y:S03]  /*84430*/  HMMA.16816.F32 R12, R24, R16, R12 ;  /* 0x00000010180c723c */ /* 0x000fe6000000180c */
[----:B--2---:R0:W-:Y:S04]  /*84440*/  STL.64 [R1+0x4a60], R20 ;  /* 0x004a601401007387 */ /* 0x0041e80000100a00 */
[----:B0-----:R-:W2:Y:S01]  /*84450*/  LDL.LU R20, [R1+0x340] ;  /* 0x0003400001147983 */ /* 0x001ea20000300800 */
[----:B------:R-:W2:Y:S02]  /*84460*/  LDL.LU R21, [R1+0x344] ;  /* 0x0003440001157983 */ /* 0x000ea40000300800 */
[----:B------:R-:W2:Y:S02]  /*84470*/  LDL.LU R22, [R1+0x348] ;  /* 0x0003480001167983 */ /* 0x000ea40000300800 */
[----:B------:R-:W2:Y:S01]  /*84480*/  LDL.LU R23, [R1+0x34c] ;  /* 0x00034c0001177983 */ /* 0x000ea20000300800 */
[----:B------:R-:W-:Y:S01]  /*84490*/  STL.64 [R1+0x4a28], R6 ;  /* 0x004a280601007387 */ /* 0x000fe20000100a00 */
[----:B------:R0:W-:Y:S02]  /*844a0*/  STL.64 [R1+0x4a20], R4 ;  /* 0x004a200401007387 */ /* 0x0001e40000100a00 */
[----:B0-----:R-:W-:-:S02]  /*844b0*/  IMAD.MOV.U32 R4, RZ, RZ, R29 ;  /* 0x000000ffff047224 */ /* 0x001fc400078e001d */
[----:B------:R-:W-:-:S05]  /*844c0*/  IMAD.MOV.U32 R5, RZ, RZ, R28 ;  /* 0x000000ffff057224 */ /* 0x000fca00078e001c */
[----:B------:R0:W-:Y:S04]  /*844d0*/  STL.64 [R1+0x4a40], R4 ;  /* 0x004a400401007387 */ /* 0x0001e80000100a00 */
[----:B0-----:R-:W2:Y:S01]  /*844e0*/  LDL.LU.64 R4, [R1+0x1e0] ;  /* 0x0001e00001047983 */ /* 0x001ea20000300a00 */
[----:B------:R0:W-:Y:S02]  /*844f0*/  STL.64 [R1+0x360], R12 ;  /* 0x0003600c01007387 */ /* 0x0001e40000100a00 */
[----:B------:R-:W-:Y:S01]  /*84500*/  STL.64 [R1+0x368], R14 ;  /* 0x0003680e01007387 */ /* 0x000fe20000100a00 */
[----:B0-----:R-:W3:Y:S01]  /*84510*/  LDL.LU.64 R12, [R1+0x4a78] ;  /* 0x004a7800010c7983 */ /* 0x001ee20000300a00 */
[----:B----4-:R-:W-:Y:S02]  /*84520*/  STL.64 [R1+0x4958], R18 ;  /* 0x0049581201007387 */ /* 0x010fe40000100a00 */
[----:B------:R0:W-:Y:S02]  /*84530*/  STL.64 [R1+0x4950], R16 ;  /* 0x0049501001007387 */ /* 0x0001e40000100a00 */
        /* <DEDUP_REMOVED lines=32> */
[----:B0-----:R-:W4:Y:S01]  /*84740*/  LDL.LU.64 R20, [R1+0x4a60] ;  /* 0x004a600001147983 */ /* 0x001f220000300a00 */
[----:B---3--:R-:W-:Y:S02]  /*84750*/  STL.64 [R1+0x4938], R10 ;  /* 0x0049380a01007387 */ /* 0x008fe40000100a00 */
[----:B------:R0:W-:Y:S02]  /*84760*/  STL.64 [R1+0x4930], R8 ;  /* 0x0049300801007387 */ /* 0x0001e40000100a00 */
[----:B0-----:R-:W3:Y:S01]  /*84770*/  LDL.LU.64 R8, [R1+0x1a0] ;  /* 0x0001a00001087983 */ /* 0x001ee20000300a00 */
[----:B------:R-:W-:Y:S01]  /*84780*/  IMAD.MOV.U32 R28, RZ, RZ, R5 ;  /* 0x000000ffff1c7224 */ /* 0x000fe200078e0005 */
[C---:B----4-:R-:W-:Y:S08]  /*84790*/  HMMA.16816.F32 R16, R24.reuse, R20, R16 ;  /* 0x000000141810723c */ /* 0x050ff00000001810 */
[----:B--2---:R-:W-:Y:S11]  /*847a0*/  HMMA.16816.F32 R12, R24, R4, R12 ;  /* 0x00000004180c723c */ /* 0x004ff6000000180c */
[----:B------:R-:W-:Y:S04]  /*847b0*/  @!UPT UIADD3 URZ, URZ, URZ, URZ ;  /* 0x0000003f3f3ff290 */ /* 0x000fe8000fffe03f */
[----:B------:R-:W-:Y:S01]  /*847c0*/  STL.64 [R1+0x330], R16 ;  /* 0x0003301001007387 */ /* 0x000fe20000100a00 */
[----:B------:R0:W-:Y:S02]  /*847d0*/  STL.64 [R1+0x338], R18 ;  /* 0x0003381201007387 */ /* 0x0001e40000100a00 */
[----:B0-----:R-:W-:Y:S02]  /*847e0*/  IMAD.MOV.U32 R19, RZ, RZ, R20 ;  /* 0x000000ffff137224 */ /* 0x001fe400078e0014 */
[----:B------:R-:W-:Y:S02]  /*847f0*/  IMAD.MOV.U32 R18, RZ, RZ, R21 ;  /* 0x000000ffff127224 */ /* 0x000fe400078e0015 */
[----:B------:R0:W1:Y:S04]  /*84800*/  LDSM.16.MT88.4 R20, [R2+0x25000] ;  /* 0x025000000214783b */ /* 0x0000680000004200 */
[----:B0-----:R-:W2:Y:S04]  /*84810*/  LDL.LU R2, [R1+0x4a58] ;  /* 0x004a580001027983 */ /* 0x001ea80000300800 */
[----:B-1----:R-:W-:Y:S01]  /*84820*/  STL.64 [R1+0x4858], R22 ;  /* 0x0048581601007387 */ /* 0x002fe20000100a00 */
[----:B------:R0:W-:Y:S02]  /*84830*/  STL.64 [R1+0x4850], R20 ;  /* 0x0048501401007387 */ /* 0x0001e40000100a00 */
[----:B------:R-:W-:Y:S02]  /*84840*/  STL.64 [R1+0x320], R12 ;  /* 0x0003200c01007387 */ /* 0x000fe40000100a00 */
[----:B------:R1:W-:Y:S02]  /*84850*/  STL.64 [R1+0x328], R14 ;  /* 0x0003280e01007387 */ /* 0x0003e40000100a00 */
[----:B0-----:R-:W-:-:S02]  /*84860*/  IMAD.MOV.U32 R20, RZ, RZ, R3 ;  /* 0x000000ffff147224 */ /* 0x001fc400078e0003 */
[----:B------:R-:W-:Y:S01]  /*84870*/  IMAD.MOV.U32 R3, RZ, RZ, R4 ;  /* 0x000000ffff037224 */ /* 0x000fe200078e0004 */
[----:B-1----:R-:W4:Y:S01]  /*84880*/  LDL.LU.64 R14, [R1+0x4a50] ;  /* 0x004a5000010e7983 */ /* 0x002f220000300a00 */
[----:B------:R-:W4:Y:S02]  /*84890*/  LDL.LU.64 R12, [R1+0x4a48] ;  /* 0x004a4800010c7983 */ /* 0x000f240000300a00 */
[----:B------:R-:W4:Y:S02]  /*848a0*/  LDL.LU.64 R4, [R1+0x4a40] ;  /* 0x004a400001047983 */ /* 0x000f240000300a00 */
[----:B----4-:R-:W-:Y:S01]  /*848b0*/  HMMA.16816.F32 R4, R24, R4, R12 ;  /* 0x000000041804723c */ /* 0x010fe2000000180c */
[----:B------:R-:W4:Y:S01]  /*848c0*/  LDL.LU.64 R14, [R1+0x4a38] ;  /* 0x004a3800010e7983 */ /* 0x000f220000300a00 */
[----:B------:R-:W4:Y:S11]  /*848d0*/  LDL.LU.64 R12, [R1+0x4a30] ;  /* 0x004a3000010c7983 */ /* 0x000f360000300a00 */
[----:B------:R-:W-:Y:S10]  /*848e0*/  @!UPT UIADD3 URZ, URZ, URZ, URZ ;  /* 0x0000003f3f3ff290 */ /* 0x000ff4000fffe03f */
[----:B------:R-:W-:Y:S01]  /*848f0*/  STL.64 [R1+0x310], R4 ;  /* 0x0003100401007387 */ /* 0x000fe20000100a00 */
[----:B------:R0:W-:Y:S03]  /*84900*/  STL.64 [R1+0x318], R6 ;  /* 0x0003180601007387 */ /* 0x0001e60000100a00 */
[----:B0-----:R-:W2:Y:S01]  /*84910*/  LDL.LU.64 R6, [R1+0x4a28] ;  /* 0x004a280001067983 */ /* 0x001ea20000300a00 */
[----:B------:R-:W2:Y:S02]  /*84920*/  LDL.LU.64 R4, [R1+0x4a20] ;  /* 0x004a200001047983 */ /* 0x000ea40000300a00 */
[----:B------:R-:W-:-:S07]  /*84930*/  IMAD.MOV.U32 R21, RZ, RZ, R0 ;  /* 0x000000ffff157224 */ /* 0x000fce00078e0000 */
[C---:B--2---:R-:W-:Y:S11]  /*84940*/  HMMA.16816.F32 R4, R24.reuse, R20, R4 ;  /* 0x000000141804723c */ /* 0x044ff60000001804 */
[----:B------:R-:W-:Y:S11]  /*84950*/  @!UPT UIADD3 URZ, URZ, URZ, URZ ;  /* 0x0000003f3f3ff290 */ /* 0x000ff6000fffe03f */
[----:B------:R-:W-:Y:S01]  /*84960*/  @!UPT UIADD3 URZ, URZ, URZ, URZ ;  /* 0x0000003f3f3ff290 */ /* 0x000fe2000fffe03f */
[----:B------:R0:W-:Y:S01]  /*84970*/  STL.64 [R1+0x300], R4 ;  /* 0x0003000401007387 */ /* 0x0001e20000100a00 */
[----:B------:R-:W-:Y:S03]  /*84980*/  STL.64 [R1+0x308], R6 ;  /* 0x0003080601007387 */ /* 0x000fe60000100a00 */
[----:B0-----:R-:W4:Y:S01]  /*84990*/  LDL.LU.64 R4, [R1+0x4a18] ;  /* 0x004a180001047983 */ /* 0x001f220000300a00 */
[----:B------:R0:W-:Y:S03]  /*849a0*/  STL.64 [R1+0x4910], R20 ;  /* 0x0049101401007387 */ /* 0x0001e60000100a00 */
[----:B0-----:R-:W2:Y:S01]  /*849b0*/  LDL.LU R20, [R1+0x2e0] ;  /* 0x0002e00001147983 */ /* 0x001ea20000300800 */
[----:B------:R-:W2:Y:S02]  /*849c0*/  LDL.LU R21, [R1+0x2e4] ;  /* 0x0002e40001157983 */ /* 0x000ea40000300800 */
[----:B------:R-:W2:Y:S02]  /*849d0*/  LDL.LU R22, [R1+0x2e8] ;  /* 0x0002e80001167983 */ /* 0x000ea40000300800 */
[----:B------:R-:W2:Y:S01]  /*849e0*/  LDL.LU R23, [R1+0x2ec] ;  /* 0x0002ec0001177983 */ /* 0x000ea20000300800 */
[----:B----4-:R-:W-:Y:S11]  /*849f0*/  HMMA.16816.F32 R12, R24, R4, R12 ;  /* 0x00000004180c723c */ /* 0x010ff6000000180c */
        /* <DEDUP_REMOVED lines=10> */
[----:B------:R-:W-:Y:S02]  /*84aa0*/  STL [R1+0x48f8], R15 ;  /* 0x0048f80f01007387 */ /* 0x000fe40000100800 */
[----:B---3--:R-:W-:-:S02]  /*84ab0*/  IMAD.MOV.U32 R29, RZ, RZ, R8 ;  /* 0x000000ffff1d7224 */ /* 0x008fc400078e0008 */
[----:B------:R-:W-:Y:S01]  /*84ac0*/  IMAD.MOV.U32 R0, RZ, RZ, R9 ;  /* 0x000000ffff007224 */ /* 0x000fe200078e0009 */
[----:B----4-:R2:W-:Y:S02]  /*84ad0*/  STL.64 [R1+0x49e8], R12 ;  /* 0x0049e80c01007387 */ /* 0x0105e40000100a00 */
[----:B--2---:R-:W-:Y:S01]  /*84ae0*/  HMMA.16816.F32 R12, R24, R8, R20 ;  /* 0x00000008180c723c */ /* 0x004fe20000001814 */
[----:B------:R-:W-:Y:S02]  /*84af0*/  IMAD.MOV.U32 R16, RZ, RZ, R4 ;  /* 0x000000ffff107224 */ /* 0x000fe400078e0004 */
[----:B------:R-:W-:Y:S11]  /*84b00*/  IMAD.MOV.U32 R17, RZ, RZ, R5 ;  /* 0x000000ffff117224 */ /* 0x000ff600078e0005 */
[----:B------:R-:W-:Y:S09]  /*84b10*/  @!UPT UIADD3 URZ, URZ, URZ, URZ ;  /* 0x0000003f3f3ff290 */ /* 0x000ff2000fffe03f */
[----:B------:R-:W-:Y:S01]  /*84b20*/  STL.64 [R1+0x2e0], R12 ;  /* 0x0002e00c01007387 */ /* 0x000fe20000100a00 */
[----:B------:R-:W-:Y:S02]  /*84b30*/  STL.64 [R1+0x2e8], R14 ;  /* 0x0002e80e01007387 */ /* 0x000fe40000100a00 */
[----:B------:R-:W2:Y:S02]  /*84b40*/  LDL.LU R4, [R1+0x49fc] ;  /* 0x0049fc0001047983 */ /* 0x000ea40000300800 */
[----:B------:R-:W3:Y:S01]  /*84b50*/  LDL.LU R5, [R1+0x49f8] ;  /* 0x0049f80001057983 */ /* 0x000ee20000300800 */
[----:B------:R0:W-:Y:S01]  /*84b60*/  STL.64 [R1+0x4970], R16 ;  /* 0x0049701001007387 */ /* 0x0001e20000100a00 */
[----:B------:R-:W4:Y:S02]  /*84b70*/  LDL.LU R8, [R1+0x50] ;  /* 0x0000500001087983 */ /* 0x000f240000300800 */
[----:B------:R-:W4:Y:S02]  /*84b80*/  LDL.LU R9, [R1+0x54] ;  /* 0x0000540001097983 */ /* 0x000f240000300800 */
[----:B------:R-:W3:Y:S02]  /*84b90*/  LDL.LU R10, [R1+0x58] ;  /* 0x00005800010a7983 */ /* 0x000ee40000300800 */
[----:B------:R-:W-:-:S02]  /*84ba0*/  IMAD.MOV.U32 R11, RZ, RZ, R2 ;  /* 0x000000ffff0b7224 */ /* 0x000fc400078e0002 */
[----:B------:R-:W4:Y:S01]  /*84bb0*/  LDL.LU R2, [R1+0x49f4] ;  /* 0x0049f40001027983 */ /* 0x000f220000300800 */
[----:B0-----:R-:W-:Y:S02]  /*84bc0*/  IMAD.MOV.U32 R16, RZ, RZ, R7 ;  /* 0x000000ffff107224 */ /* 0x001fe400078e0007 */
[----:B------:R-:W-:-:S05]  /*84bd0*/  IMAD.MOV.U32 R17, RZ, RZ, R6 ;  /* 0x000000ffff117224 */ /* 0x000fca00078e0006 */
[----:B------:R2:W-:Y:S02]  /*84be0*/  STL.64 [R1+0x4988], R16 ;  /* 0x0049881001007387 */ /* 0x0005e40000100a00 */
[----:B--2---:R-:W-:Y:S02]  /*84bf0*/  IMAD.MOV.U32 R17, RZ, RZ, R4 ;  /* 0x000000ffff117224 */ /* 0x004fe400078e0004 */
[----:B---3--:R-:W-:Y:S01]  /*84c00*/  STL.64 [R1+0x4948], R10 ;  /* 0x0049480a01007387 */ /* 0x008fe20000100a00 */
[----:B----4-:R0:W-:Y:S02]  /*84c10*/  STL.64 [R1+0x4940], R8 ;  /* 0x0049400801007387 */ /* 0x0101e40000100a00 */
[----:B------:R-:W-:Y:S01]  /*84c20*/  IMAD.MOV.U32 R16, RZ, RZ, R5 ;  /* 0x000000ffff107224 */ /* 0x000fe200078e0005 */
[----:B0-----:R-:W2:Y:S01]  /*84c30*/  LDL.LU R8, [R1+0x60] ;  /* 0x0000600001087983 */ /* 0x001ea20000300800 */
[----:B------:R-:W2:Y:S02]  /*84c40*/  LDL.LU R9, [R1+0x64] ;  /* 0x0000640001097983 */ /* 0x000ea40000300800 */
[----:B------:R-:W3:Y:S02]  /*84c50*/  LDL.LU R10, [R1+0x68] ;  /* 0x00006800010a7983 */ /* 0x000ee40000300800 */
[----:B------:R-:W3:Y:S01]  /*84c60*/  LDL.LU R11, [R1+0x6c] ;  /* 0x00006c00010b7983 */ /* 0x000ee20000300800 */
[----:B------:R-:W4:Y:S01]  /*84c70*/  LDL.LU R4, [R1+0x2b0] ;  /* 0x0002b00001047983 */ /* 0x000f220000300800 */
[----:B------:R-:W4:Y:S02]  /*84c80*/  LDL.LU R5, [R1+0x2b4] ;  /* 0x0002b40001057983 */ /* 0x000f240000300800 */
[----:B------:R-:W2:Y:S02]  /*84c90*/  LDL.LU R6, [R1+0x2b8] ;  /* 0x0002b80001067983 */ /* 0x000ea40000300800 */
[----:B------:R-:W2:Y:S01]  /*84ca0*/  LDL.LU R7, [R1+0x2bc] ;  /* 0x0002bc0001077983 */ /* 0x000ea20000300800 */
[----:B------:R-:W3:Y:S01]  /*84cb0*/  LDL.LU R12, [R1+0x2d0] ;  /* 0x0002d000010c7983 */ /* 0x000ee20000300800 */
[----:B------:R-:W3:Y:S02]  /*84cc0*/  LDL.LU R13, [R1+0x2d4] ;  /* 0x0002d400010d7983 */ /* 0x000ee40000300800 */
[----:B------:R-:W3:Y:S02]  /*84cd0*/  LDL.LU R14, [R1+0x2d8] ;  /* 0x0002d800010e7983 */ /* 0x000ee40000300800 */
[----:B------:R-:W3:Y:S01]  /*84ce0*/  LDL.LU R15, [R1+0x2dc] ;  /* 0x0002dc00010f7983 */ /* 0x000ee20000300800 */
[----:B--2---:R-:W-:Y:S01]  /*84cf0*/  STL.64 [R1+0x49d0], R6 ;  /* 0x0049d00601007387 */ /* 0x004fe20000100a00 */
[----:B----4-:R0:W-:Y:S03]  /*84d00*/  STL.64 [R1+0x49c8], R4 ;  /* 0x0049c80401007387 */ /* 0x0101e60000100a00 */
[----:B0-----:R-:W2:Y:S04]  /*84d10*/  LDL.LU.64 R4, [R1+0x180] ;  /* 0x0001800001047983 */ /* 0x001ea80000300a00 */
[----:B--2---:R0:W-:Y:S04]  /*84d20*/  STL.64 [R1+0x49e0], R4 ;  /* 0x0049e00401007387 */ /* 0x0041e80000100a00 */
[----:B0-----:R-:W2:Y:S01]  /*84d30*/  LDL.LU.64 R4, [R1+0x190] ;  /* 0x0001900001047983 */ /* 0x001ea20000300a00 */
[----:B------:R-:W-:Y:S02]  /*84d40*/  STL.64 [R1+0x49c0], R18 ;  /* 0x0049c01201007387 */ /* 0x000fe40000100a00 */
[----:B------:R0:W-:Y:S02]  /*84d50*/  STL.64 [R1+0x49b8], R16 ;  /* 0x0049b81001007387 */ /* 0x0001e40000100a00 */
[----:B0-----:R-:W4:Y:S04]  /*84d60*/  LDL.LU.64 R16, [R1+0x170] ;  /* 0x0001700001107983 */ /* 0x001f280000300a00 */
[----:B----4-:R0:W-:Y:S04]  /*84d70*/  STL.64 [R1+0x49d8], R16 ;  /* 0x0049d81001007387 */ /* 0x0101e80000100a00 */
[----:B0-----:R-:W4:Y:S01]  /*84d80*/  LDL.LU R16, [R1+0x2c0] ;  /* 0x0002c00001107983 */ /* 0x001f220000300800 */
[----:B------:R-:W4:Y:S02]  /*84d90*/  LDL.LU R17, [R1+0x2c4] ;  /* 0x0002c40001117983 */ /* 0x000f240000300800 */
[----:B------:R-:W4:Y:S02]  /*84da0*/  LDL.LU R18, [R1+0x2c8] ;  /* 0x0002c80001127983 */ /* 0x000f240000300800 */
[----:B------:R-:W4:Y:S01]  /*84db0*/  LDL.LU R19, [R1+0x2cc] ;  /* 0x0002cc0001137983 */ /* 0x000f220000300800 */
[----:B------:R-:W4:Y:S01]  /*84dc0*/  LDL.LU R20, [R1+0xa0] ;  /* 0x0000a00001147983 */ /* 0x000f220000300800 */
        /* <DEDUP_REMOVED lines=8> */
[----:B------:R-:W-:-:S02]  /*84e50*/  IMAD.MOV.U32 R11, RZ, RZ, R2 ;  /* 0x000000ffff0b7224 */ /* 0x000fc400078e0002 */
[----:B------:R-:W4:Y:S01]  /*84e60*/  LDL.LU R2, [R1+0x49f0] ;  /* 0x0049f00001027983 */ /* 0x000f220000300800 */
[----:B--2---:R-:W-:Y:S03]  /*84e70*/  HMMA.16816.F32 R12, R24, R4, R12 ;  /* 0x00000004180c723c */ /* 0x004fe6000000180c */
[----:B---3--:R-:W-:Y:S01]  /*84e80*/  STL.64 [R1+0x4980], R10 ;  /* 0x0049800a01007387 */ /* 0x008fe20000100a00 */
        /* <DEDUP_REMOVED lines=10> */
[----:B------:R-:W-:Y:S01]  /*84f30*/  STL [R1+0x4904], R0 ;  /* 0x0049040001007387 */ /* 0x000fe20000100800 */
[----:B------:R-:W-:Y:S01]  /*84f40*/  STL [R1+0x4900], R29 ;  /* 0x0049001d01007387 */ /* 0x000fe20000100800 */
[----:B------:R0:W-:Y:S02]  /*84f50*/  STL.64 [R1+0x2d0], R12 ;  /* 0x0002d00c01007387 */ /* 0x0001e40000100a00 */
[----:B------:R1:W-:Y:S01]  /*84f60*/  STL.64 [R1+0x2d8], R14 ;  /* 0x0002d80e01007387 */ /* 0x0003e20000100a00 */
[----:B0-----:R-:W3:Y:S01]  /*84f70*/  LDL.LU.64 R12, [R1+0x49e8] ;  /* 0x0049e800010c7983 */ /* 0x001ee20000300a00 */
[----:B-1----:R-:W-:-:S02]  /*84f80*/  IMAD.MOV.U32 R14, RZ, RZ, R4 ;  /* 0x000000ffff0e7224 */ /* 0x002fc400078e0004 */
[----:B------:R-:W-:Y:S02]  /*84f90*/  IMAD.MOV.U32 R15, RZ, RZ, R5 ;  /* 0x000000ffff0f7224 */ /* 0x000fe400078e0005 */
[----:B------:R-:W4:Y:S03]  /*84fa0*/  LDL.LU.64 R4, [R1+0x49e0] ;  /* 0x0049e00001047983 */ /* 0x000f260000300a00 */
[----:B------:R-:W-:Y:S02]  /*84fb0*/  STL [R1+0x490c], R15 ;  /* 0x00490c0f01007387 */ /* 0x000fe40000100800 */
[----:B------:R-:W-:Y:S01]  /*84fc0*/  STL [R1+0x4908], R14 ;  /* 0x0049080e01007387 */ /* 0x000fe20000100800 */
        /* <DEDUP_REMOVED lines=9> */
[----:B-1----:R-:W2:Y:S01]  /*85060*/  LDL.LU.64 R18, [R1+0x49c0] ;  /* 0x0049c00001127983 */ /* 0x002ea20000300a00 */
[----:B----4-:R-:W-:Y:S01]  /*85070*/  HMMA.16816.F32 R4, R24, R16, R4 ;  /* 0x000000101804723c */ /* 0x010fe20000001804 */
[----:B------:R-:W-:-:S02]  /*85080*/  IMAD.MOV.U32 R15, RZ, RZ, R16 ;  /* 0x000000ffff0f7224 */ /* 0x000fc400078e0010 */
[----:B------:R-:W-:Y:S02]  /*85090*/  IMAD.MOV.U32 R14, RZ, RZ, R17 ;  /* 0x000000ffff0e7224 */ /* 0x000fe400078e0011 */
[----:B------:R-:W4:Y:S11]  /*850a0*/  LDL.LU.64 R16, [R1+0x49b8] ;  /* 0x0049b80001107983 */ /* 0x000f360000300a00 */
[----:B------:R-:W-:Y:S07]  /*850b0*/  @!UPT UIADD3 URZ, URZ, URZ, URZ ;  /* 0x0000003f3f3ff290 */ /* 0x000fee000fffe03f */
[----:B------:R0:W-:Y:S01]  /*850c0*/  STL.64 [R1+0x2b0], R4 ;  /* 0x0002b00401007387 */ /* 0x0001e20000100a00 */
[----:B------:R-:W-:Y:S03]  /*850d0*/  STL [R1+0x2b8], R6 ;  /* 0x0002b80601007387 */ /* 0x000fe60000100800 */
[----:B0-----:R-:W2:Y:S01]  /*850e0*/  LDL.LU.64 R4, [R1+0x49b0] ;  /* 0x0049b00001047983 */ /* 0x001ea20000300a00 */
[----:B------:R-:W-:Y:S02]  /*850f0*/  IMAD.MOV.U32 R11, RZ, RZ, R2 ;  /* 0x000000ffff0b7224 */ /* 0x000fe400078e0002 */
[----:B------:R-:W-:-:S05]  /*85100*/  IMAD.MOV.U32 R2, RZ, RZ, R7 ;  /* 0x000000ffff027224 */ /* 0x000fca00078e0007 */
[----:B------:R0:W-:Y:S01]  /*85110*/  STL [R1+0x4218], R2 ;  /* 0x0042180201007387 */ /* 0x0001e20000100800 */
[----:B--2---:R-:W-:Y:S01]  /*85120*/  HMMA.16816.F32 R24, R24, R4, R20 ;  /* 0x000000041818723c */ /* 0x004fe20000001814 */
[----:B0-----:R-:W-:-:S06]  /*85130*/  IMAD.MOV.U32 R2, RZ, RZ, R5 ;  /* 0x000000ffff027224 */ /* 0x001fcc00078e0005 */
[----:B------:R-:W-:Y:S11]  /*85140*/  IMAD.MOV.U32 R22, RZ, RZ, R4 ;  /* 0x000000ffff167224 */ /* 0x000ff600078e0004 */
[----:B------:R-:W-:Y:S05]  /*85150*/  @!UPT UIADD3 URZ, URZ, URZ, URZ ;  /* 0x0000003f3f3ff290 */ /* 0x000fea000fffe03f */
[----:B------:R0:W-:Y:S01]  /*85160*/  STL.64 [R1+0xa0], R24 ;  /* 0x0000a01801007387 */ /* 0x0001e20000100a00 */
[----:B------:R-:W-:Y:S02]  /*85170*/  STL.64 [R1+0xa8], R26 ;  /* 0x0000a81a01007387 */ /* 0x000fe40000100a00 */
[----:B------:R-:W4:Y:S02]  /*85180*/  LDL.LU.64 R6, [R1+0x49a8] ;  /* 0x0049a80001067983 */ /* 0x000f240000300a00 */
[----:B------:R-:W4:Y:S01]  /*85190*/  LDL.LU.64 R4, [R1+0x49a0] ;  /* 0x0049a00001047983 */ /* 0x000f220000300a00 */
[----:B------:R-:W2:Y:S01]  /*851a0*/  LDL R23, [R1+0xbd0] ;  /* 0x000bd00001177983 */ /* 0x000ea20000100800 */
[----:B0-----:R-:W-:Y:S02]  /*851b0*/  IMAD.MOV.U32 R24, RZ, RZ, R19 ;  /* 0x000000ffff187224 */ /* 0x001fe400078e0013 */
[----:B------:R-:W-:Y:S02]  /*851c0*/  IMAD.MOV.U32 R25, RZ, RZ, R18 ;  /* 0x000000ffff197224 */ /* 0x000fe400078e0012 */
[C---:B----4-:R-:W-:Y:S01]  /*851d0*/  HMMA.16816.F32 R16, R4.reuse, R16, R8 ;  /* 0x000000100410723c */ /* 0x050fe20000001808 */
[----:B------:R-:W4:Y:S01]  /*851e0*/  LDL.LU.64 R10, [R1+0x4998] ;  /* 0x00499800010a7983 */ /* 0x000f220000300a00 */
[----:B------:R-:W4:Y:S11]  /*851f0*/  LDL.LU.64 R8, [R1+0x4990] ;  /* 0x0049900001087983 */ /* 0x000f360000300a00 */
[----:B------:R-:W-:Y:S10]  /*85200*/  @!UPT UIADD3 URZ, URZ, URZ, URZ ;  /* 0x0000003f3f3ff290 */ /* 0x000ff4000fffe03f */
[----:B------:R0:W-:Y:S01]  /*85210*/  STL.64 [R1+0x90], R16 ;  /* 0x0000901001007387 */ /* 0x0001e20000100a00 */
[----:B------:R4:W-:Y:S03]  /*85220*/  STL.64 [R1+0x98], R18 ;  /* 0x0000981201007387 */ /* 0x0009e60000100a00 */
[----:B0-----:R-:W4:Y:S02]  /*85230*/  LDL.LU.64 R16, [R1+0x4988] ;  /* 0x0049880001107983 */ /* 0x001f240000300a00 */
[C---:B----4-:R-:W-:Y:S02]  /*85240*/  HMMA.16816.F32 R16, R4.reuse, R16, R8 ;  /* 0x000000100410723c */ /* 0x050fe40000001808 */
[----:B------:R-:W4:Y:S01]  /*85250*/  LDL.LU.64 R10, [R1+0x4980] ;  /* 0x00498000010a7983 */ /* 0x000f220000300a00 */
[----:B------:R-:W4:Y:S11]  /*85260*/  LDL.LU.64 R8, [R1+0x4978] ;  /* 0x0049780001087983 */ /* 0x000f360000300a00 */
[----:B------:R-:W-:Y:S09]  /*85270*/  @!UPT UIADD3 URZ, URZ, URZ, URZ ;  /* 0x0000003f3f3ff290 */ /* 0x000ff2000fffe03f */
[----:B------:R0:W-:Y:S01]  /*85280*/  STL.64 [R1+0x80], R16 ;  /* 0x0000801001007387 */ /* 0x0001e20000100a00 */
        /* <DEDUP_REMOVED lines=9> */
[----:B------:R-:W4:Y:S02]  /*85320*/  LDL.LU.64 R16, [R1+0x4950] ;  /* 0x0049500001107983 */ /* 0x000f240000300a00 */
[C---:B----4-:R-:W-:Y:S11]  /*85330*/  HMMA.16816.F32 R8, R4.reuse, R16, R8 ;  /* 0x000000100408723c */ /* 0x050ff60000001808 */
[----:B------:R-:W-:Y:S11]  /*85340*/  @!UPT UIADD3 URZ, URZ, URZ, URZ ;  /* 0x0000003f3f3ff290 */ /* 0x000ff6000fffe03f */
[----:B------:R-:W-:Y:S01]  /*85350*/  @!UPT UIADD3 URZ, URZ, URZ, URZ ;  /* 0x0000003f3f3ff290 */ /* 0x000fe2000fffe03f */
[----:B------:R-:W-:Y:S01]  /*85360*/  STL.64 [R1+0x60], R8 ;  /* 0x0000600801007387 */ /* 0x000fe20000100a00 */
[----:B------:R0:W-:Y:S03]  /*85370*/  STL.64 [R1+0x68], R10 ;  /* 0x0000680a01007387 */ /* 0x0001e60000100a00 */
[----:B0-----:R-:W3:Y:S01]  /*85380*/  LDL.LU.64 R10, [R1+0x4948] ;  /* 0x00494800010a7983 */ /* 0x001ee20000300a00 */
[----:B------:R-:W3:Y:S02]  /*85390*/  LDL.LU.64 R8, [R1+0x4940] ;  /* 0x0049400001087983 */ /* 0x000ee40000300a00 */
[----:B--2---:R0:W-:Y:S02]  /*853a0*/  STL.64 [R1+0x4920], R18 ;  /* 0x0049201201007387 */ /* 0x0041e40000100a00 */
[----:B------:R-:W2:Y:S01]  /*853b0*/  LDL.LU R16, [R1+0x890] ;  /* 0x0008900001107983 */ /* 0x000ea20000300800 */
[----:B------:R-:W2:Y:S04]  /*853c0*/  LDL.LU R17, [R1+0x894] ;  /* 0x0008940001117983 */ /* 0x000ea80000300800 */
[----:B0-----:R-:W2:Y:S01]  /*853d0*/  LDL.LU R18, [R1+0x898] ;  /* 0x0008980001127983 */ /* 0x001ea20000300800 */
[----:B------:R-:W2:Y:S01]  /*853e0*/  LDL.LU R19, [R1+0x89c] ;  /* 0x00089c0001137983 */ /* 0x000ea20000300800 */
[----:B---3--:R-:W-:Y:S11]  /*853f0*/  HMMA.16816.F32 R8, R4, R12, R8 ;  /* 0x0000000c0408723c */ /* 0x008ff60000001808 */
[----:B------:R-:W-:Y:S11]  /*85400*/  @!UPT UIADD3 URZ, URZ, URZ, URZ ;  /* 0x0000003f3f3ff290 */ /* 0x000ff6000fffe03f */
[----:B------:R-:W-:Y:S01]  /*85410*/  @!UPT UIADD3 URZ, URZ, URZ, URZ ;  /* 0x0000003f3f3ff290 */ /* 0x000fe2000fffe03f */
[----:B------:R-:W-:Y:S01]  /*85420*/  STL.64 [R1+0x50], R8 ;  /* 0x0000500801007387 */ /* 0x000fe20000100a00 */
[----:B------:R0:W-:Y:S03]  /*85430*/  STL.64 [R1+0x58], R10 ;  /* 0x0000580a01007387 */ /* 0x0001e60000100a00 */
[----:B0-----:R-:W3:Y:S01]  /*85440*/  LDL.LU.64 R10, [R1+0x4938] ;  /* 0x00493800010a7983 */ /* 0x001ee20000300a00 */
[----:B------:R-:W4:Y:S02]  /*85450*/  LDL.LU.64 R8, [R1+0x4930] ;  /* 0x0049300001087983 */ /* 0x000f240000300a00 */
[----:B------:R0:W-:Y:S02]  /*85460*/  STL.64 [R1+0x4918], R14 ;  /* 0x0049180e01007387 */ /* 0x0001e40000100a00 */
[----:B------:R-:W4:Y:S01]  /*85470*/  LDL.LU R12, [R1+0x40] ;  /* 0x00004000010c7983 */ /* 0x000f220000300800 */
[----:B------:R-:W4:Y:S04]  /*85480*/  LDL.LU R13, [R1+0x44] ;  /* 0x00004400010d7983 */ /* 0x000f280000300800 */
[----:B0-----:R-:W4:Y:S01]  /*85490*/  LDL.LU R14, [R1+0x48] ;  /* 0x00004800010e7983 */ /* 0x001f220000300800 */
[----:B------:R-:W4:Y:S02]  /*854a0*/  LDL.LU R15, [R1+0x4c] ;  /* 0x00004c00010f7983 */ /* 0x000f240000300800 */
[----:B------:R-:W-:-:S02]  /*854b0*/  IMAD.MOV.U32 R20, RZ, RZ, R3 ;  /* 0x000000ffff147224 */ /* 0x000fc400078e0003 */
[----:B------:R-:W3:Y:S01]  /*854c0*/  LDL.LU R3, [R1+0x492c] ;  /* 0x00492c0001037983 */ /* 0x000ee20000300800 */
[----:B------:R-:W-:Y:S01]  /*854d0*/  IMAD.MOV.U32 R21, RZ, RZ, R28 ;  /* 0x000000ffff157224 */ /* 0x000fe200078e001c */
[C---:B--2---:R-:W-:Y:S08]  /*854e0*/  HMMA.16816.F32 R24, R4.reuse, R24, R16 ;  /* 0x000000180418723c */ /* 0x044ff00000001810 */
[----:B----4-:R-:W-:Y:S11]  /*854f0*/  HMMA.16816.F32 R12, R4, R8, R12 ;  /* 0x00000008040c723c */ /* 0x010ff6000000180c */
[----:B------:R-:W-:Y:S11]  /*85500*/  @!UPT UIADD3 URZ, URZ, URZ, URZ ;  /* 0x0000003f3f3ff290 */ /* 0x000ff6000fffe03f */
[----:B------:R-:W-:Y:S01]  /*85510*/  @!UPT UIADD3 URZ, URZ, URZ, URZ ;  /* 0x0000003f3f3ff290 */ /* 0x000fe2000fffe03f */
[----:B------:R0:W-:Y:S01]  /*85520*/  STL.64 [R1+0x40], R12 ;  /* 0x0000400c01007387 */ /* 0x0001e20000100a00 */
[----:B------:R1:W-:Y:S02]  /*85530*/  STL.64 [R1+0x48], R14 ;  /* 0x0000480e01007387 */ /* 0x0003e40000100a00 */
[----:B------:R-:W2:Y:S01]  /*85540*/  LDL.LU R28, [R1+0x4928] ;  /* 0x00492800011c7983 */ /* 0x000ea20000300800 */
[----:B0-----:R-:W4:Y:S01]  /*85550*/  LDL.LU R12, [R1+0x8c0] ;  /* 0x0008c000010c7983 */ /* 0x001f220000300800 */
[----:B------:R-:W4:Y:S02]  /*85560*/  LDL.LU R13, [R1+0x8c4] ;  /* 0x0008c400010d7983 */ /* 0x000f240000300800 */
[----:B-1----:R-:W4:Y:S02]  /*85570*/  LDL.LU R14, [R1+0x8c8] ;  /* 0x0008c800010e7983 */ /* 0x002f240000300800 */
[----:B------:R-:W4:Y:S01]  /*85580*/  LDL.LU R15, [R1+0x8cc] ;  /* 0x0008cc00010f7983 */ /* 0x000f220000300800 */
[----:B---3--:R0:W-:Y:S01]  /*85590*/  STL.64 [R1+0x4840], R10 ;  /* 0x0048400a01007387 */ /* 0x0081e20000100a00 */
[----:B------:R-:W3:Y:S02]  /*855a0*/  LDL.LU R8, [R1+0x8a0] ;  /* 0x0008a00001087983 */ /* 0x000ee40000300800 */
[----:B------:R-:W3:Y:S02]  /*855b0*/  LDL.LU R9, [R1+0x8a4] ;  /* 0x0008a40001097983 */ /* 0x000ee40000300800 */
[----:B------:R-:W3:Y:S02]  /*855c0*/  LDL.LU.64 R18, [R1+0x4920] ;  /* 0x0049200001127983 */ /* 0x000ee40000300a00 */
[----:B------:R-:W-:-:S02]  /*855d0*/  IMAD.MOV.U32 R17, RZ, RZ, R25 ;  /* 0x000000ffff117224 */ /* 0x000fc400078e0019 */
[----:B------:R-:W-:Y:S02]  /*855e0*/  IMAD.MOV.U32 R16, RZ, RZ, R26 ;  /* 0x000000ffff107224 */ /* 0x000fe400078e001a */
[----:B0-----:R-:W-:Y:S02]  /*855f0*/  IMAD.MOV.U32 R11, RZ, RZ, R3 ;  /* 0x000000ffff0b7224 */ /* 0x001fe400078e0003 */
[----:B------:R-:W-:Y:S01]  /*85600*/  IMAD.MOV.U32 R3, RZ, RZ, R27 ;  /* 0x000000ffff037224 */ /* 0x000fe200078e001b */
[----:B------:R0:W-:Y:S01]  /*85610*/  STL [R1+0x445c], R16 ;  /* 0x00445c1001007387 */ /* 0x0001e20000100800 */
[----:B------:R1:W-:Y:S02]  /*85620*/  STL [R1+0x4458], R17 ;  /* 0x0044581101007387 */ /* 0x0003e40000100800 */
[----:B--2---:R-:W-:Y:S02]  /*85630*/  IMAD.MOV.U32 R10, RZ, RZ, R28 ;  /* 0x000000ffff0a7224 */ /* 0x004fe400078e001c */
[----:B------:R-:W-:-:S02]  /*85640*/  IMAD.MOV.U32 R28, RZ, RZ, R24 ;  /* 0x000000ffff1c7224 */ /* 0x000fc400078e0018 */
[----:B------:R-:W2:Y:S04]  /*85650*/  LDSM.16.MT88.4 R24, [R23+0x25080] ;  /* 0x025080001718783b */ /* 0x000ea80000004200 */
[----:B---3--:R-:W-:Y:S01]  /*85660*/  STL.64 [R1+0x4808], R18 ;  /* 0x0048081201007387 */ /* 0x008fe20000100a00 */
[----:B0-----:R-:W3:Y:S02]  /*85670*/  LDL.LU R16, [R1+0x1d0] ;  /* 0x0001d00001107983 */ /* 0x001ee40000300800 */
[----:B-1----:R-:W3:Y:S02]  /*85680*/  LDL.LU R17, [R1+0x1d4] ;  /* 0x0001d40001117983 */ /* 0x002ee40000300800 */
[----:B------:R-:W-:Y:S01]  /*85690*/  STL [R1+0x4088], R3 ;  /* 0x0040880301007387 */ /* 0x000fe20000100800 */
[----:B------:R-:W-:Y:S04]  /*856a0*/  STL [R1+0x3ff0], R28 ;  /* 0x003ff01c01007387 */ /* 0x000fe80000100800 */
[----:B--2---:R0:W-:Y:S01]  /*856b0*/  STL.64 [R1+0x4738], R26 ;  /* 0x0047381a01007387 */ /* 0x0041e20000100a00 */
[----:B------:R1:W-:Y:S03]  /*856c0*/  STL.64 [R1+0x4730], R24 ;  /* 0x0047301801007387 */ /* 0x0003e60000100a00 */
[----:B0-----:R-:W2:Y:S04]  /*856d0*/  LDL R26, [R1+0x168] ;  /* 0x00016800011a7983 */ /* 0x001ea80000100800 */
[----:B------:R-:W2:Y:S01]  /*856e0*/  LDL R27, [R1+0x16c] ;  /* 0x00016c00011b7983 */ /* 0x000ea20000100800 */
[----:B-1----:R-:W-:-:S02]  /*856f0*/  IMAD.MOV.U32 R24, RZ, RZ, R22 ;  /* 0x000000ffff187224 */ /* 0x002fc400078e0016 */
[----:B----4-:R-:W-:Y:S01]  /*85700*/  HMMA.16816.F32 R20, R4, R20, R12 ;  /* 0x000000140414723c */ /* 0x010fe2000000180c */
[----:B------:R-:W-:Y:S01]  /*85710*/  IMAD.MOV.U32 R25, RZ, RZ, R2 ;  /* 0x000000ffff197224 */ /* 0x000fe200078e0002 */
[----:B--2---:R-:W-:Y:S04]  /*85720*/  STL.64 [R1+0x4868], R26 ;  /* 0x0048681a01007387 */ /* 0x004fe80000100a00 */
[----:B------:R0:W-:Y:S02]  /*85730*/  STL.64 [R1+0x4860], R24 ;  /* 0x0048601801007387 */ /* 0x0001e40000100a00 */
[----:B0-----:R-:W3:Y:S01]  /*85740*/  LDL.LU R24, [R1+0x8b0] ;  /* 0x0008b00001187983 */ /* 0x001ee20000300800 */
[----:B------:R-:W3:Y:S02]  /*85750*/  LDL.LU R25, [R1+0x8b4] ;  /* 0x0008b40001197983 */ /* 0x000ee40000300800 */
[----:B------:R-:W3:Y:S02]  /*85760*/  LDL.LU R26, [R1+0x8b8] ;  /* 0x0008b800011a7983 */ /* 0x000ee40000300800 */
[----:B------:R-:W3:Y:S01]  /*85770*/  LDL.LU R27, [R1+0x8bc] ;  /* 0x0008bc00011b7983 */ /* 0x000ee20000300800 */
[----:B------:R-:W2:Y:S09]  /*85780*/  LDL.LU.64 R14, [R1+0x4918] ;  /* 0x00491800010e7983 */ /* 0x000eb20000300a00 */
[----:B------:R0:W-:Y:S02]  /*85790*/  STL.64 [R1+0xbc0], R20 ;  /* 0x000bc01401007387 */ /* 0x0001e40000100a00 */
[----:B0-----:R-:W4:Y:S01]  /*857a0*/  LDL.LU.64 R20, [R1+0x4910] ;  /* 0x0049100001147983 */ /* 0x001f220000300a00 */
[----:B------:R-:W-:-:S02]  /*857b0*/  IMAD.MOV.U32 R12, RZ, RZ, R23 ;  /* 0x000000ffff0c7224 */ /* 0x000fc400078e0017 */
[----:B------:R-:W-:-:S03]  /*857c0*/  IMAD.MOV.U32 R13, RZ, RZ, R22 ;  /* 0x000000ffff0d7224 */ /* 0x000fc600078e0016 */
[----:B------:R-:W-:Y:S02]  /*857d0*/  STL [R1+0x3f84], R12 ;  /* 0x003f840c01007387 */ /* 0x000fe40000100800 */
[----:B------:R-:W-:Y:S01]  /*857e0*/  STL [R1+0x3f80], R13 ;  /* 0x003f800d01007387 */ /* 0x000fe20000100800 */
[C---:B---3--:R-:W-:Y:S08]  /*857f0*/  HMMA.16816.F32 R16, R4.reuse, R16, R24 ;  /* 0x000000100410723c */ /* 0x048ff00000001818 */
[----:B----4-:R-:W-:Y:S11]  /*85800*/  HMMA.16816.F32 R8, R4, R20, R8 ;  /* 0x000000140408723c */ /* 0x010ff60000001808 */
[----:B------:R-:W-:Y:S04]  /*85810*/  @!UPT UIADD3 URZ, URZ, URZ, URZ ;  /* 0x0000003f3f3ff290 */ /* 0x000fe8000fffe03f */
[----:B------:R-:W-:Y:S01]  /*85820*/  STL.64 [R1+0xbb0], R16 ;  /* 0x000bb01001007387 */ /* 0x000fe20000100a00 */
[----:B------:R0:W-:Y:S07]  /*85830*/  STL.64 [R1+0xbb8], R18 ;  /* 0x000bb81201007387 */ /* 0x0001ee0000100a00 */
[----:B------:R-:W-:Y:S01]  /*85840*/  STL.64 [R1+0xba0], R8 ;  /* 0x000ba00801007387 */ /* 0x000fe20000100a00 */
[----:B0-----:R-:W3:Y:S02]  /*85850*/  LDL R18, [R1+0x8] ;  /* 0x0000080001127983 */ /* 0x001ee40000100800 */
[----:B------:R-:W3:Y:S02]  /*85860*/  LDL R19, [R1+0xc] ;  /* 0x00000c0001137983 */ /* 0x000ee40000100800 */
[----:B---3--:R0:W-:Y:S04]  /*85870*/  STL.64 [R1+0x4820], R18 ;  /* 0x0048201201007387 */ /* 0x0081e80000100a00 */
[----:B0-----:R-:W3:Y:S04]  /*85880*/  LDL R18, [R1+0x18] ;  /* 0x0000180001127983 */ /* 0x001ee80000100800 */
[----:B------:R-:W3:Y:S01]  /*85890*/  LDL R19, [R1+0x1c] ;  /* 0x00001c0001137983 */ /* 0x000ee20000100800 */
[----:B------:R-:W4:Y:S02]  /*858a0*/  LDL.LU R20, [R1+0x500] ;  /* 0x0005000001147983 */ /* 0x000f240000300800 */
[----:B------:R-:W4:Y:S02]  /*858b0*/  LDL.LU R21, [R1+0x504] ;  /* 0x0005040001157983 */ /* 0x000f240000300800 */
[----:B------:R-:W3:Y:S01]  /*858c0*/  LDL.LU R22, [R1+0x508] ;  /* 0x0005080001167983 */ /* 0x000ee20000300800 */
[----:B------:R-:W3:Y:S01]  /*858d0*/  LDL.LU R23, [R1+0x50c] ;  /* 0x00050c0001177983 */ /* 0x000ee20000300800 */
[----:B--2---:R-:W-:-:S02]  /*858e0*/  IMAD.MOV.U32 R24, RZ, RZ, R15 ;  /* 0x000000ffff187224 */ /* 0x004fc400078e000f */
[----:B------:R-:W-:Y:S01]  /*858f0*/  IMAD.MOV.U32 R25, RZ, RZ, R14 ;  /* 0x000000ffff197224 */ /* 0x000fe200078e000e */
[----:B---3--:R-:W-:Y:S01]  /*85900*/  STL.64 [R1+0x4878], R22 ;  /* 0x0048781601007387 */ /* 0x008fe20000100a00 */
        /* <DEDUP_REMOVED lines=11> */
[----:B----4-:R-:W-:Y:S02]  /*859c0*/  STL.64 [R1+0x4888], R20 ;  /* 0x0048881401007387 */ /* 0x010fe40000100a00 */
[----:B------:R-:W2:Y:S02]  /*859d0*/  LDL.LU R0, [R1+0x4904] ;  /* 0x0049040001007983 */ /* 0x000ea40000300800 */
[----:B------:R-:W4:Y:S01]  /*859e0*/  LDL.LU R29, [R1+0x4900] ;  /* 0x00490000011d7983 */ /* 0x000f220000300800 */
[----:B------:R3:W-:Y:S02]  /*859f0*/  STL.64 [R1+0x4898], R24 ;  /* 0x0048981801007387 */ /* 0x0007e40000100a00 */
[----:B---3--:R-:W-:Y:S02]  /*85a00*/  IMAD.MOV.U32 R24, RZ, RZ, R14 ;  /* 0x000000ffff187224 */ /* 0x008fe400078e000e */
[----:B------:R-:W-:Y:S01]  /*85a10*/  IMAD.MOV.U32 R25, RZ, RZ, R15 ;  /* 0x000000ffff197224 */ /* 0x000fe200078e000f */
[----:B------:R-:W3:Y:S01]  /*85a20*/  LDL.LU R14, [R1+0x48fc] ;  /* 0x0048fc00010e7983 */ /* 0x000ee20000300800 */
[----:B------:R-:W3:Y:S03]  /*85a30*/  LDL.LU R15, [R1+0x48f8] ;  /* 0x0048f800010f7983 */ /* 0x000ee60000300800 */
[----:B------:R2:W-:Y:S01]  /*85a40*/  STL.64 [R1+0x48b0], R24 ;  /* 0x0048b01801007387 */ /* 0x0005e20000100a00 */
[----:B------:R-:W3:Y:S02]  /*85a50*/  LDL.LU R20, [R1+0x850] ;  /* 0x0008500001147983 */ /* 0x000ee40000300800 */
[----:B------:R-:W3:Y:S02]  /*85a60*/  LDL.LU R21, [R1+0x854] ;  /* 0x0008540001157983 */ /* 0x000ee40000300800 */
[----:B------:R-:W3:Y:S01]  /*85a70*/  LDL.LU R22, [R1+0x858] ;  /* 0x0008580001167983 */ /* 0x000ee20000300800 */
[----:B------:R-:W3:Y:S01]  /*85a80*/  LDL.LU R23, [R1+0x85c] ;  /* 0x00085c0001177983 */ /* 0x000ee20000300800 */
[----:B--2---:R-:W-:-:S02]  /*85a90*/  IMAD.MOV.U32 R25, RZ, RZ, R0 ;  /* 0x000000ffff197224 */ /* 0x004fc400078e0000 */
[----:B----4-:R-:W-:Y:S02]  /*85aa0*/  IMAD.MOV.U32 R24, RZ, RZ, R29 ;  /* 0x000000ffff187224 */ /* 0x010fe400078e001d */
[----:B------:R-:W2:Y:S01]  /*85ab0*/  LDL.LU R29, [R1+0x48f4] ;  /* 0x0048f400011d7983 */ /* 0x000ea20000300800 */
[----:B------:R-:W4:Y:S02]  /*85ac0*/  LDL.LU R0, [R1+0x48f0] ;  /* 0x0048f00001007983 */ /* 0x000f240000300800 */
[----:B------:R-:W-:Y:S01]  /*85ad0*/  STL.64 [R1+0x48c8], R24 ;  /* 0x0048c81801007387 */ /* 0x000fe20000100a00 */
[----:B---3--:R-:W-:Y:S01]  /*85ae0*/  STL.64 [R1+0x48a8], R22 ;  /* 0x0048a81601007387 */ /* 0x008fe20000100a00 */
[----:B------:R0:W-:Y:S03]  /*85af0*/  STL.64 [R1+0x48a0], R20 ;  /* 0x0048a01401007387 */ /* 0x0001e60000100a00 */
[----:B0-----:R-:W3:Y:S01]  /*85b00*/  LDL.LU R20, [R1+0x860] ;  /* 0x0008600001147983 */ /* 0x001ee20000300800 */
[----:B------:R-:W3:Y:S02]  /*85b10*/  LDL.LU R21, [R1+0x864] ;  /* 0x0008640001157983 */ /* 0x000ee40000300800 */
[----:B------:R-:W2:Y:S02]  /*85b20*/  LDL.LU R22, [R1+0x868] ;  /* 0x0008680001167983 */ /* 0x000ea40000300800 */
[----:B------:R-:W2:Y:S02]  /*85b30*/  LDL.LU R23, [R1+0x86c] ;  /* 0x00086c0001177983 */ /* 0x000ea40000300800 */
[----:B------:R-:W-:-:S02]  /*85b40*/  IMAD.MOV.U32 R24, RZ, RZ, R15 ;  /* 0x000000ffff187224 */ /* 0x000fc400078e000f */
[----:B------:R-:W-:Y:S01]  /*85b50*/  IMAD.MOV.U32 R25, RZ, RZ, R14 ;  /* 0x000000ffff197224 */ /* 0x000fe200078e000e */
[----:B------:R-:W4:Y:S01]  /*85b60*/  LDL.LU R15, [R1+0x48ec] ;  /* 0x0048ec00010f7983 */ /* 0x000f220000300800 */
[----:B------:R-:W4:Y:S03]  /*85b70*/  LDL.LU R14, [R1+0x48e8] ;  /* 0x0048e800010e7983 */ /* 0x000f260000300800 */
[----:B--2---:R-:W-:Y:S01]  /*85b80*/  STL.64 [R1+0x48c0], R22 ;  /* 0x0048c01601007387 */ /* 0x004fe20000100a00 */
[----:B---3--:R0:W-:Y:S03]  /*85b90*/  STL.64 [R1+0x48b8], R20 ;  /* 0x0048b81401007387 */ /* 0x0081e60000100a00 */
[----:B0-----:R-:W2:Y:S01]  /*85ba0*/  LDL.LU R20, [R1+0x870] ;  /* 0x0008700001147983 */ /* 0x001ea20000300800 */
[----:B------:R-:W2:Y:S02]  /*85bb0*/  LDL.LU R21, [R1+0x874] ;  /* 0x0008740001157983 */ /* 0x000ea40000300800 */
[----:B------:R-:W3:Y:S02]  /*85bc0*/  LDL.LU R22, [R1+0x878] ;  /* 0x0008780001167983 */ /* 0x000ee40000300800 */
[----:B------:R-:W3:Y:S02]  /*85bd0*/  LDL.LU R23, [R1+0x87c] ;  /* 0x00087c0001177983 */ /* 0x000ee40000300800 */
[----:B----4-:R-:W-:-:S02]  /*85be0*/  IMAD.MOV.U32 R8, RZ, RZ, R15 ;  /* 0x000000ffff087224 */ /* 0x010fc400078e000f */
[----:B------:R-:W-:Y:S02]  /*85bf0*/  IMAD.MOV.U32 R12, RZ, RZ, R10 ;  /* 0x000000ffff0c7224 */ /* 0x000fe400078e000a */
[----:B------:R-:W-:Y:S01]  /*85c00*/  IMAD.MOV.U32 R13, RZ, RZ, R11 ;  /* 0x000000ffff0d7224 */ /* 0x000fe200078e000b */
[----:B---3--:R-:W-:Y:S01]  /*85c10*/  STL.64 [R1+0x48d8], R22 ;  /* 0x0048d81601007387 */ /* 0x008fe20000100a00 */
[----:B--2---:R0:W-:Y:S03]  /*85c20*/  STL.64 [R1+0x48d0], R20 ;  /* 0x0048d01401007387 */ /* 0x0041e60000100a00 */
[----:B0-----:R-:W2:Y:S01]  /*85c30*/  LDL.LU R20, [R1+0x880] ;  /* 0x0008800001147983 */ /* 0x001ea20000300800 */
[----:B------:R-:W2:Y:S02]  /*85c40*/  LDL.LU R21, [R1+0x884] ;  /* 0x0008840001157983 */ /* 0x000ea40000300800 */
[----:B------:R-:W2:Y:S02]  /*85c50*/  LDL.LU R22, [R1+0x888] ;  /* 0x0008880001167983 */ /* 0x000ea40000300800 */
[----:B------:R-:W-:-:S02]  /*85c60*/  IMAD.MOV.U32 R23, RZ, RZ, R14 ;  /* 0x000000ffff177224 */ /* 0x000fc400078e000e */
[----:B------:R-:W3:Y:S01]  /*85c70*/  LDL.LU R14, [R1+0x48e4] ;  /* 0x0048e400010e7983 */ /* 0x000ee20000300800 */
[----:B------:R-:W3:Y:S02]  /*85c80*/  LDL.LU R15, [R1+0x48e0] ;  /* 0x0048e000010f7983 */ /* 0x000ee40000300800 */
[----:B------:R-:W4:Y:S02]  /*85c90*/  LDL.LU R9, [R1+0x4f4] ;  /* 0x0004f40001097983 */ /* 0x000f240000300800 */
[----:B------:R-:W4:Y:S01]  /*85ca0*/  LDL.LU R10, [R1+0x4f8] ;  /* 0x0004f800010a7983 */ /* 0x000f220000300800 */
[----:B------:R-:W4:Y:S01]  /*85cb0*/  LDL.LU R11, [R1+0x4fc] ;  /* 0x0004fc00010b7983 */ /* 0x000f220000300800 */
[----:B------:R0:W-:Y:S03]  /*85cc0*/  STL.64 [R1+0x4848], R18 ;  /* 0x0048481201007387 */ /* 0x0001e60000100a00 */
[----:B0-----:R-:W2:Y:S01]  /*85cd0*/  LDL.64 R18, [R1+0x28] ;  /* 0x0000280001127983 */ /* 0x001ea20000100a00 */
[----:B------:R0:W-:Y:S03]  /*85ce0*/  STL [R1+0x3f8c], R12 ;  /* 0x003f8c0c01007387 */ /* 0x0001e60000100800 */
[----:B0-----:R-:W2:Y:S01]  /*85cf0*/  LDL R12, [R1+0x22c0] ;  /* 0x0022c000010c7983 */ /* 0x001ea20000100800 */
[----:B------:R-:W-:Y:S03]  /*85d00*/  STL [R1+0x3f88], R13 ;  /* 0x003f880d01007387 */ /* 0x000fe60000100800 */
[----:B---3--:R-:W-:Y:S04]  /*85d10*/  STL.64 [R1+0x4800], R14 ;  /* 0x0048000e01007387 */ /* 0x008fe80000100a00 */
[----:B--2---:R0:W-:Y:S04]  /*85d20*/  STL [R1+0x47f8], R12 ;  /* 0x0047f80c01007387 */ /* 0x0041e80000100800 */
        /* <DEDUP_REMOVED lines=49> */
[----:B0-----:R-:W2:Y:S01]  /*86040*/  LDL.LU.64 R26, [R1+0x4868] ;  /* 0x00486800011a7983 */ /* 0x001ea20000300a00 */
[----:B------:R-:W3:Y:S02]  /*86050*/  LDL.LU.64 R24, [R1+0x4860] ;  /* 0x0048600001187983 */ /* 0x000ee40000300a00 */
[----:B---3--:R-:W-:Y:S01]  /*86060*/  HMMA.16816.F32 R4, R4, R24, R20 ;  /* 0x000000180404723c */ /* 0x008fe20000001814 */
[----:B------:R-:W4:Y:S01]  /*86070*/  LDL.LU.64 R22, [R1+0x4858] ;  /* 0x0048580001167983 */ /* 0x000f220000300a00 */
[----:B------:R-:W4:Y:S05]  /*86080*/  LDL.LU.64 R20, [R1+0x4850] ;  /* 0x0048500001147983 */ /* 0x000f2a0000300a00 */
[----:B------:R-:W-:-:S02]  /*86090*/  IMAD.MOV.U32 R25, RZ, RZ, R18 ;  /* 0x000000ffff197224 */ /* 0x000fc400078e0012 */
[----:B------:R-:W-:Y:S11]  /*860a0*/  IMAD.MOV.U32 R24, RZ, RZ, R19 ;  /* 0x000000ffff187224 */ /* 0x000ff600078e0013 */
[----:B------:R-:W-:Y:S03]  /*860b0*/  @!UPT UIADD3 URZ, URZ, URZ, URZ ;  /* 0x0000003f3f3ff290 */ /* 0x000fe6000fffe03f */
[----:B------:R0:W-:Y:S01]  /*860c0*/  STL.64 [R1+0x8b0], R4 ;  /* 0x0008b00401007387 */ /* 0x0001e20000100a00 */
[----:B------:R1:W-:Y:S03]  /*860d0*/  STL.64 [R1+0x8b8], R6 ;  /* 0x0008b80601007387 */ /* 0x0003e60000100a00 */
[----:B0-----:R-:W3:Y:S01]  /*860e0*/  LDL.LU R4, [R1+0x4a0] ;  /* 0x0004a00001047983 */ /* 0x001ee20000300800 */
[----:B------:R-:W3:Y:S02]  /*860f0*/  LDL.LU R5, [R1+0x4a4] ;  /* 0x0004a40001057983 */ /* 0x000ee40000300800 */
[----:B-1----:R-:W3:Y:S02]  /*86100*/  LDL.LU R6, [R1+0x4a8] ;  /* 0x0004a80001067983 */ /* 0x002ee40000300800 */
[----:B------:R-:W3:Y:S01]  /*86110*/  LDL.LU R7, [R1+0x4ac] ;  /* 0x0004ac0001077983 */ /* 0x000ee20000300800 */
[----:B--2---:R-:W-:Y:S01]  /*86120*/  STL.64 [R1+0x4748], R26 ;  /* 0x0047481a01007387 */ /* 0x004fe20000100a00 */
[C---:B----4-:R-:W-:Y:S03]  /*86130*/  HMMA.16816.F32 R8, R20.reuse, R18, R8 ;  /* 0x000000121408723c */ /* 0x050fe60000001808 */
[----:B------:R-:W2:Y:S11]  /*86140*/  LDL.LU.64 R18, [R1+0x4848] ;  /* 0x0048480001127983 */ /* 0x000eb60000300a00 */
[----:B------:R-:W-:Y:S09]  /*86150*/  @!UPT UIADD3 URZ, URZ, URZ, URZ ;  /* 0x0000003f3f3ff290 */ /* 0x000ff2000fffe03f */
[----:B------:R0:W-:Y:S01]  /*86160*/  STL.64 [R1+0x8a0], R8 ;  /* 0x0008a00801007387 */ /* 0x0001e20000100a00 */
[----:B------:R1:W-:Y:S02]  /*86170*/  STL [R1+0x8a8], R10 ;  /* 0x0008a80a01007387 */ /* 0x0003e40000100800 */
[----:B0-----:R-:W-:Y:S02]  /*86180*/  IMAD.MOV.U32 R8, RZ, RZ, R11 ;  /* 0x000000ffff087224 */ /* 0x001fe400078e000b */
[----:B-1----:R-:W4:Y:S01]  /*86190*/  LDL.LU.64 R10, [R1+0x4840] ;  /* 0x00484000010a7983 */ /* 0x002f220000300a00 */
[----:B------:R0:W-:Y:S03]  /*861a0*/  STL.64 [R1+0x4790], R24 ;  /* 0x0047901801007387 */ /* 0x0001e60000100a00 */
[----:B0-----:R-:W3:Y:S01]  /*861b0*/  LDL.LU R24, [R1+0x4b0] ;  /* 0x0004b00001187983 */ /* 0x001ee20000300800 */
[----:B--2---:R-:W-:Y:S01]  /*861c0*/  HMMA.16816.F32 R16, R20, R18, R12 ;  /* 0x000000121410723c */ /* 0x004fe2000000180c */
[----:B----4-:R-:W-:-:S02]  /*861d0*/  IMAD.MOV.U32 R25, RZ, RZ, R10 ;  /* 0x000000ffff197224 */ /* 0x010fc400078e000a */
[----:B------:R-:W-:Y:S01]  /*861e0*/  IMAD.MOV.U32 R26, RZ, RZ, R11 ;  /* 0x000000ffff1a7224 */ /* 0x000fe200078e000b */
[----:B------:R-:W3:Y:S01]  /*861f0*/  LDL.LU R10, [R1+0x483c] ;  /* 0x00483c00010a7983 */ /* 0x000ee20000300800 */
[----:B------:R-:W3:Y:S02]  /*86200*/  LDL.LU R11, [R1+0x4838] ;  /* 0x00483800010b7983 */ /* 0x000ee40000300800 */
[----:B------:R-:W-:Y:S02]  /*86210*/  STL [R1+0x3f90], R8 ;  /* 0x003f900801007387 */ /* 0x000fe40000100800 */
[----:B------:R-:W2:Y:S01]  /*86220*/  LDL.LU.64 R14, [R1+0x4830] ;  /* 0x00483000010e7983 */ /* 0x000ea20000300a00 */
[----:B------:R-:W2:Y:S11]  /*86230*/  LDL.LU.64 R12, [R1+0x4828] ;  /* 0x00482800010c7983 */ /* 0x000eb60000300a00 */
[----:B------:R-:W-:Y:S02]  /*86240*/  @!UPT UIADD3 URZ, URZ, URZ, URZ ;  /* 0x0000003f3f3ff290 */ /* 0x000fe4000fffe03f */
[----:B------:R-:W-:Y:S02]  /*86250*/  STL.64 [R1+0x880], R16 ;  /* 0x0008801001007387 */ /* 0x000fe40000100a00 */
[----:B------:R0:W-:Y:S02]  /*86260*/  STL.64 [R1+0x888], R18 ;  /* 0x0008881201007387 */ /* 0x0001e40000100a00 */
[----:B0-----:R-:W2:Y:S01]  /*86270*/  LDL.LU.64 R18, [R1+0x4820] ;  /* 0x0048200001127983 */ /* 0x001ea20000300a00 */
[----:B------:R-:W-:Y:S01]  /*86280*/  IMAD.MOV.U32 R27, RZ, RZ, R0 ;  /* 0x000000ffff1b7224 */ /* 0x000fe200078e0000 */
[C---:B--2---:R-:W-:Y:S02]  /*86290*/  HMMA.16816.F32 R16, R20.reuse, R18, R12 ;  /* 0x000000121410723c */ /* 0x044fe4000000180c */
[----:B------:R-:W2:Y:S01]  /*862a0*/  LDL.LU.64 R14, [R1+0x4818] ;  /* 0x00481800010e7983 */ /* 0x000ea20000300a00 */
[----:B------:R-:W2:Y:S11]  /*862b0*/  LDL.LU.64 R12, [R1+0x4810] ;  /* 0x00481000010c7983 */ /* 0x000eb60000300a00 */
[----:B------:R-:W-:Y:S09]  /*862c0*/  @!UPT UIADD3 URZ, URZ, URZ, URZ ;  /* 0x0000003f3f3ff290 */ /* 0x000ff2000fffe03f */
[----:B------:R-:W-:Y:S01]  /*862d0*/  STL.64 [R1+0x870], R16 ;  /* 0x0008701001007387 */ /* 0x000fe20000100a00 */
[----:B------:R0:W-:Y:S02]  /*862e0*/  STL [R1+0x878], R18 ;  /* 0x0008781201007387 */ /* 0x0001e40000100800 */
[----:B------:R-:W-:Y:S02]  /*862f0*/  IMAD.MOV.U32 R0, RZ, RZ, R19 ;  /* 0x000000ffff007224 */ /* 0x000fe400078e0013 */
[----:B0-----:R-:W2:Y:S03]  /*86300*/  LDL.LU.64 R18, [R1+0x4808] ;  /* 0x0048080001127983 */ /* 0x001ea60000300a00 */
[----:B------:R-:W-:Y:S01]  /*86310*/  STL [R1+0x3f94], R0 ;  /* 0x003f940001007387 */ /* 0x000fe20000100800 */
[C---:B--2---:R-:W-:Y:S11]  /*86320*/  HMMA.16816.F32 R12, R20.reuse, R18, R12 ;  /* 0x00000012140c723c */ /* 0x044ff6000000180c */
[----:B------:R-:W-:Y:S11]  /*86330*/  @!UPT UIADD3 URZ, URZ, URZ, URZ ;  /* 0x0000003f3f3ff290 */ /* 0x000ff6000fffe03f */
[----:B------:R-:W-:Y:S01]  /*86340*/  @!UPT UIADD3 URZ, URZ, URZ, URZ ;  /* 0x0000003f3f3ff290 */ /* 0x000fe2000fffe03f */
[----:B------:R-:W-:Y:S01]  /*86350*/  STL.64 [R1+0x860], R12 ;  /* 0x0008600c01007387 */ /* 0x000fe20000100a00 */
[----:B------:R0:W-:Y:S03]  /*86360*/  STL.64 [R1+0x868], R14 ;  /* 0x0008680e01007387 */ /* 0x0001e60000100a00 */
[----:B0-----:R-:W2:Y:S01]  /*86370*/  LDL.LU.64 R14, [R1+0x4800] ;  /* 0x00480000010e7983 */ /* 0x001ea20000300a00 */
[----:B------:R-:W4:Y:S02]  /*86380*/  LDL.LU R12, [R1+0x47f8] ;  /* 0x0047f800010c7983 */ /* 0x000f240000300800 */
[----:B------:R2:W-:Y:S01]  /*86390*/  STL.64 [R1+0x47c0], R18 ;  /* 0x0047c01201007387 */ /* 0x0005e20000100a00 */
[C---:B---3--:R-:W-:Y:S01]  /*863a0*/  HMMA.16816.F32 R4, R20.reuse, R10, R4 ;  /* 0x0000000a1404723c */ /* 0x048fe20000001804 */
[----:B------:R-:W-:Y:S07]  /*863b0*/  STL.64 [R1+0x47d8], R10 ;  /* 0x0047d80a01007387 */ /* 0x000fee0000100a00 */
[C---:B--2---:R-:W-:Y:S11]  /*863c0*/  HMMA.16816.F32 R16, R20.reuse, R14, R24 ;  /* 0x0000000e1410723c */ /* 0x044ff60000001818 */
[----:B------:R-:W-:Y:S11]  /*863d0*/  @!UPT UIADD3 URZ, URZ, URZ, URZ ;  /* 0x0000003f3f3ff290 */ /* 0x000ff6000fffe03f */
[----:B------:R-:W-:Y:S01]  /*863e0*/  @!UPT UIADD3 URZ, URZ, URZ, URZ ;  /* 0x0000003f3f3ff290 */ /* 0x000fe2000fffe03f */
[----:B------:R0:W-:Y:S01]  /*863f0*/  STL.64 [R1+0x850], R16 ;  /* 0x0008501001007387 */ /* 0x0001e20000100a00 */
[----:B------:R1:W-:Y:S03]  /*86400*/  STL.64 [R1+0x858], R18 ;  /* 0x0008581201007387 */ /* 0x0003e60000100a00 */
[----:B0-----:R-:W2:Y:S01]  /*86410*/  LDL.LU R16, [R1+0x810] ;  /* 0x0008100001107983 */ /* 0x001ea20000300800 */
[----:B------:R-:W-:Y:S02]  /*86420*/  STL.64 [R1+0x840], R4 ;  /* 0x0008400401007387 */ /* 0x000fe40000100a00 */
[----:B------:R-:W-:Y:S02]  /*86430*/  STL.64 [R1+0x848], R6 ;  /* 0x0008480601007387 */ /* 0x000fe40000100a00 */
[----:B------:R-:W2:Y:S01]  /*86440*/  LDL.LU R17, [R1+0x814] ;  /* 0x0008140001117983 */ /* 0x000ea20000300800 */
[----:B-1----:R-:W3:Y:S01]  /*86450*/  LDL.LU R18, [R1+0x818] ;  /* 0x0008180001127983 */ /* 0x002ee20000300800 */
[----:B------:R-:W3:Y:S02]  /*86460*/  LDL.LU R19, [R1+0x81c] ;  /* 0x00081c0001137983 */ /* 0x000ee40000300800 */
[----:B------:R-:W2:Y:S02]  /*86470*/  LDL.LU R8, [R1+0x820] ;  /* 0x0008200001087983 */ /* 0x000ea40000300800 */
[----:B------:R-:W2:Y:S01]  /*86480*/  LDL.LU R9, [R1+0x824] ;  /* 0x0008240001097983 */ /* 0x000ea20000300800 */
[----:B------:R-:W2:Y:S01]  /*86490*/  LDL.LU R10, [R1+0x828] ;  /* 0x00082800010a7983 */ /* 0x000ea20000300800 */
[----:B------:R-:W2:Y:S03]  /*864a0*/  LDL.LU R11, [R1+0x82c] ;  /* 0x00082c00010b7983 */ /* 0x000ea60000300800 */
[----:B----4-:R-:W0:Y:S04]  /*864b0*/  LDSM.16.MT88.4 R4, [R12+0x25000] ;  /* 0x025000000c04783b */ /* 0x010e280000004200 */
[----:B--2---:R1:W-:Y:S01]  /*864c0*/  STL.64 [R1+0x47e8], R10 ;  /* 0x0047e80a01007387 */ /* 0x0043e20000100a00 */
[----:B------:R-:W-:Y:S03]  /*864d0*/  STL.64 [R1+0x47e0], R8 ;  /* 0x0047e00801007387 */ /* 0x000fe60000100a00 */
[----:B-1----:R-:W2:Y:S01]  /*864e0*/  LDL.64 R10, [R1+0x38] ;  /* 0x00003800010a7983 */ /* 0x002ea20000100a00 */
[----:B---3--:R1:W-:Y:S02]  /*864f0*/  STL.64 [R1+0x47d0], R18 ;  /* 0x0047d01201007387 */ /* 0x0083e40000100a00 */
[----:B------:R3:W-:Y:S01]  /*86500*/  STL.64 [R1+0x47c8], R16 ;  /* 0x0047c81001007387 */ /* 0x0007e20000100a00 */
[----:B-1----:R-:W4:Y:S04]  /*86510*/  LDL.64 R18, [R1+0x1e8] ;  /* 0x0001e80001127983 */ /* 0x002f280000100a00 */
[----:B----4-:R1:W-:Y:S01]  /*86520*/  STL.64 [R1+0x47f0], R18 ;  /* 0x0047f01201007387 */ /* 0x0103e20000100a00 */
[----:B---3--:R-:W2:Y:S02]  /*86530*/  LDL.LU R16, [R1+0x830] ;  /* 0x0008300001107983 */ /* 0x008ea40000300800 */
[----:B------:R-:W2:Y:S01]  /*86540*/  LDL.LU R17, [R1+0x834] ;  /* 0x0008340001117983 */ /* 0x000ea20000300800 */
[----:B-1----:R-:W2:Y:S01]  /*86550*/  LDL.LU R18, [R1+0x838] ;  /* 0x0008380001127983 */ /* 0x002ea20000300800 */
[----:B------:R-:W2:Y:S02]  /*86560*/  LDL.LU R19, [R1+0x83c] ;  /* 0x00083c0001137983 */ /* 0x000ea40000300800 */
[----:B------:R-:W3:Y:S02]  /*86570*/  LDL.64 R26, [R1+0x1b8] ;  /* 0x0001b800011a7983 */ /* 0x000ee40000100a00 */
[----:B---3--:R1:W-:Y:S04]  /*86580*/  STL.64 [R1+0x47a0], R26 ;  /* 0x0047a01a01007387 */ /* 0x0083e80000100a00 */
[----:B-1----:R-:W3:Y:S04]  /*86590*/  LDL.64 R26, [R1+0x1c8] ;  /* 0x0001c800011a7983 */ /* 0x002ee80000100a00 */
[----:B---3--:R1:W-:Y:S04]  /*865a0*/  STL.64 [R1+0x47b8], R26 ;  /* 0x0047b81a01007387 */ /* 0x0083e80000100a00 */
[----:B-1----:R-:W3:Y:S01]  /*865b0*/  LDL.64 R26, [R1+0x1d8] ;  /* 0x0001d800011a7983 */ /* 0x002ee20000100a00 */
[----:B------:R1:W-:Y:S02]  /*865c0*/  STL.64 [R1+0x46e8], R14 ;  /* 0x0046e80e01007387 */ /* 0x0003e40000100a00 */
[----:B------:R4:W-:Y:S01]  /*865d0*/  STL [R1+0x46e0], R12 ;  /* 0x0046e00c01007387 */ /* 0x0009e20000100800 */
[----:B-1----:R-:W3:Y:S01]  /*865e0*/  LDL.64 R14, [R1+0x1a8] ;  /* 0x0001a800010e7983 */ /* 0x002ee20000100a00 */
[----:B--2---:R-:W-:Y:S03]  /*865f0*/  HMMA.16816.F32 R16, R20, R10, R16 ;  /* 0x0000000a1410723c */ /* 0x004fe60000001810 */
[----:B---3--:R1:W-:Y:S01]  /*86600*/  STL.64 [R1+0x4798], R14 ;  /* 0x0047980e01007387 */ /* 0x0083e20000100a00 */
[----:B----4-:R-:W2:Y:S02]  /*86610*/  LDL.LU R12, [R1+0x7f0] ;  /* 0x0007f000010c7983 */ /* 0x010ea40000300800 */
[----:B------:R-:W2:Y:S01]  /*86620*/  LDL.LU R13, [R1+0x7f4] ;  /* 0x0007f400010d7983 */ /* 0x000ea20000300800 */
[----:B-1----:R-:W3:Y:S01]  /*86630*/  LDL.LU R14, [R1+0x7f8] ;  /* 0x0007f800010e7983 */ /* 0x002ee20000300800 */
[----:B------:R-:W3:Y:S02]  /*86640*/  LDL.LU R15, [R1+0x7fc] ;  /* 0x0007fc00010f7983 */ /* 0x000ee40000300800 */
[----:B------:R-:W-:-:S02]  /*86650*/  IMAD.MOV.U32 R2, RZ, RZ, R10 ;  /* 0x000000ffff027224 */ /* 0x000fc400078e000a */
[----:B------:R-:W-:Y:S01]  /*86660*/  IMAD.MOV.U32 R0, RZ, RZ, R11 ;  /* 0x000000ffff007224 */ /* 0x000fe200078e000b */
[----:B---3--:R-:W-:Y:S01]  /*86670*/  STL.64 [R1+0x47b0], R14 ;  /* 0x0047b00e01007387 */ /* 0x008fe20000100a00 */
[----:B--2---:R1:W-:Y:S03]  /*86680*/  STL.64 [R1+0x47a8], R12 ;  /* 0x0047a80c01007387 */ /* 0x0043e60000100a00 */
[----:B-1----:R-:W2:Y:S01]  /*86690*/  LDL.LU R12, [R1+0x800] ;  /* 0x00080000010c7983 */ /* 0x002ea20000300800 */
[----:B------:R-:W2:Y:S02]  /*866a0*/  LDL.LU R13, [R1+0x804] ;  /* 0x00080400010d7983 */ /* 0x000ea40000300800 */
[----:B------:R-:W2:Y:S02]  /*866b0*/  LDL.LU R14, [R1+0x808] ;  /* 0x00080800010e7983 */ /* 0x000ea40000300800 */
[----:B------:R-:W2:Y:S01]  /*866c0*/  LDL.LU R15, [R1+0x80c] ;  /* 0x00080c00010f7983 */ /* 0x000ea20000300800 */
[----:B0-----:R-:W-:Y:S01]  /*866d0*/  STL.64 [R1+0x45d0], R6 ;  /* 0x0045d00601007387 */ /* 0x001fe20000100a00 */
[----:B------:R0:W-:Y:S03]  /*866e0*/  STL.64 [R1+0x45c8], R4 ;  /* 0x0045c80401007387 */ /* 0x0001e60000100a00 */
[----:B0-----:R-:W3:Y:S01]  /*866f0*/  LDL.LU R4, [R1+0x7e0] ;  /* 0x0007e00001047983 */ /* 0x001ee20000300800 */
[----:B------:R-:W3:Y:S02]  /*86700*/  LDL.LU R5, [R1+0x7e4] ;  /* 0x0007e40001057983 */ /* 0x000ee40000300800 */
[----:B------:R-:W3:Y:S02]  /*86710*/  LDL.LU R6, [R1+0x7e8] ;  /* 0x0007e80001067983 */ /* 0x000ee40000300800 */
[----:B------:R-:W3:Y:S01]  /*86720*/  LDL.LU R7, [R1+0x7ec] ;  /* 0x0007ec0001077983 */ /* 0x000ee20000300800 */
[----:B------:R-:W-:Y:S01]  /*86730*/  STL.64 [R1+0x8e0], R16 ;  /* 0x0008e01001007387 */ /* 0x000fe20000100a00 */
[----:B------:R0:W-:Y:S03]  /*86740*/  STL.64 [R1+0x8e8], R18 ;  /* 0x0008e81201007387 */ /* 0x0001e60000100a00 */
[----:B0-----:R-:W4:Y:S01]  /*86750*/  LDL.LU.64 R18, [R1+0x47f0] ;  /* 0x0047f00001127983 */ /* 0x001f220000300a00 */
[----:B------:R-:W4:Y:S02]  /*86760*/  LDL.LU.64 R10, [R1+0x47e8] ;  /* 0x0047e800010a7983 */ /* 0x000f240000300a00 */
[----:B------:R-:W4:Y:S02]  /*86770*/  LDL.LU.64 R8, [R1+0x47e0] ;  /* 0x0047e00001087983 */ /* 0x000f240000300a00 */
[----:B------:R-:W-:Y:S01]  /*86780*/  STL [R1+0x46a4], R0 ;  /* 0x0046a40001007387 */ /* 0x000fe20000100800 */
[----:B------:R-:W-:Y:S01]  /*86790*/  STL [R1+0x46a0], R2 ;  /* 0x0046a00201007387 */ /* 0x000fe20000100800 */
[C---:B----4-:R-:W-:Y:S01]  /*867a0*/  HMMA.16816.F32 R8, R20.reuse, R18, R8 ;  /* 0x000000121408723c */ /* 0x050fe20000001808 */
[----:B------:R-:W-:Y:S11]  /*867b0*/  IMAD.MOV.U32 R3, RZ, RZ, R19 ;  /* 0x000000ffff037224 */ /* 0x000ff600078e0013 */
[----:B------:R-:W-:Y:S11]  /*867c0*/  @!UPT UIADD3 URZ, URZ, URZ, URZ ;  /* 0x0000003f3f3ff290 */ /* 0x000ff6000fffe03f */
[----:B------:R0:W-:Y:S01]  /*867d0*/  STL.64 [R1+0x8d0], R8 ;  /* 0x0008d00801007387 */ /* 0x0001e20000100a00 */
[----:B------:R1:W-:Y:S02]  /*867e0*/  STL.64 [R1+0x8d8], R10 ;  /* 0x0008d80a01007387 */ /* 0x0003e40000100a00 */
[----:B0-----:R-:W-:Y:S01]  /*867f0*/  IMAD.MOV.U32 R8, RZ, RZ, R18 ;  /* 0x000000ffff087224 */ /* 0x001fe200078e0012 */
[----:B-1----:R-:W4:Y:S01]  /*86800*/  LDL.LU.64 R10, [R1+0x47d8] ;  /* 0x0047d800010a7983 */ /* 0x002f220000300a00 */
        /* <DEDUP_REMOVED lines=12> */
[----:B------:R-:W2:Y:S03]  /*868d0*/  LDL.LU.64 R26, [R1+0x47b8] ;  /* 0x0047b800011a7983 */ /* 0x000ea60000300a00 */
        /* <DEDUP_REMOVED lines=19> */
[----:B0-----:R-:W3:Y:S01]  /*86a10*/  LDL.LU.64 R14, [R1+0x4798] ;  /* 0x00479800010e7983 */ /* 0x001ee20000300a00 */
[----:B------:R-:W2:Y:S02]  /*86a20*/  LDL.LU.64 R24, [R1+0x4790] ;  /* 0x0047900001187983 */ /* 0x000ea40000300a00 */
[----:B------:R-:W-:Y:S02]  /*86a30*/  STL [R1+0x46c4], R0 ;  /* 0x0046c40001007387 */ /* 0x000fe40000100800 */
[----:B------:R-:W-:Y:S01]  /*86a40*/  STL [R1+0x46c0], R8 ;  /* 0x0046c00801007387 */ /* 0x000fe20000100800 */
[----:B------:R-:W2:Y:S01]  /*86a50*/  LDL R9, [R1+0x22bc] ;  /* 0x0022bc0001097983 */ /* 0x000ea20000100800 */
[----:B----4-:R-:W-:Y:S01]  /*86a60*/  STL.64 [R1+0x4770], R10 ;  /* 0x0047700a01007387 */ /* 0x010fe20000100a00 */
[----:B---3--:R-:W-:Y:S02]  /*86a70*/  HMMA.16816.F32 R4, R20, R14, R4 ;  /* 0x0000000e1404723c */ /* 0x008fe40000001804 */
[----:B--2---:R-:W-:Y:S01]  /*86a80*/  STL [R1+0x4768], R9 ;  /* 0x0047680901007387 */ /* 0x004fe20000100800 */
[----:B------:R-:W-:-:S02]  /*86a90*/  IMAD.MOV.U32 R17, RZ, RZ, R14 ;  /* 0x000000ffff117224 */ /* 0x000fc400078e000e */
[----:B------:R-:W-:Y:S11]  /*86aa0*/  IMAD.MOV.U32 R3, RZ, RZ, R15 ;  /* 0x000000ffff037224 */ /* 0x000ff600078e000f */
[----:B------:R-:W-:Y:S07]  /*86ab0*/  @!UPT UIADD3 URZ, URZ, URZ, URZ ;  /* 0x0000003f3f3ff290 */ /* 0x000fee000fffe03f */
[----:B------:R0:W-:Y:S01]  /*86ac0*/  STL.64 [R1+0xb20], R4 ;  /* 0x000b200401007387 */ /* 0x0001e20000100a00 */
[----:B------:R1:W-:Y:S02]  /*86ad0*/  STL.64 [R1+0xb28], R6 ;  /* 0x000b280601007387 */ /* 0x0003e40000100a00 */
[----:B------:R-:W2:Y:S02]  /*86ae0*/  LDL.LU R12, [R1+0x270] ;  /* 0x00027000010c7983 */ /* 0x000ea40000300800 */
[----:B------:R-:W2:Y:S01]  /*86af0*/  LDL.LU R13, [R1+0x274] ;  /* 0x00027400010d7983 */ /* 0x000ea20000300800 */
[----:B------:R-:W3:Y:S01]  /*86b00*/  LDL.LU R14, [R1+0x278] ;  /* 0x00027800010e7983 */ /* 0x000ee20000300800 */
[----:B------:R-:W3:Y:S03]  /*86b10*/  LDL.LU R15, [R1+0x27c] ;  /* 0x00027c00010f7983 */ /* 0x000ee60000300800 */
[----:B0-----:R-:W4:Y:S01]  /*86b20*/  LDL.LU R4, [R1+0x280] ;  /* 0x0002800001047983 */ /* 0x001f220000300800 */
[----:B------:R-:W4:Y:S02]  /*86b30*/  LDL.LU R5, [R1+0x284] ;  /* 0x0002840001057983 */ /* 0x000f240000300800 */
[----:B-1----:R-:W2:Y:S02]  /*86b40*/  LDL.LU R6, [R1+0x288] ;  /* 0x0002880001067983 */ /* 0x002ea40000300800 */
[----:B------:R-:W2:Y:S02]  /*86b50*/  LDL.LU R7, [R1+0x28c] ;  /* 0x00028c0001077983 */ /* 0x000ea40000300800 */
[----:B--2---:R0:W-:Y:S01]  /*86b60*/  STL.64 [R1+0x4708], R6 ;  /* 0x0047080601007387 */ /* 0x0041e20000100a00 */
[----:B----4-:R-:W-:Y:S03]  /*86b70*/  STL.64 [R1+0x4700], R4 ;  /* 0x0047000401007387 */ /* 0x010fe60000100a00 */
[----:B0-----:R-:W2:Y:S04]  /*86b80*/  LDL.64 R6, [R1+0x18] ;  /* 0x0000180001067983 */ /* 0x001ea80000100a00 */
[----:B--2---:R-:W-:Y:S01]  /*86b90*/  STL.64 [R1+0x4718], R6 ;  /* 0x0047180601007387 */ /* 0x004fe20000100a00 */
[----:B------:R-:W2:Y:S02]  /*86ba0*/  LDL.LU R8, [R1+0x7c0] ;  /* 0x0007c00001087983 */ /* 0x000ea40000300800 */
[----:B------:R-:W2:Y:S02]  /*86bb0*/  LDL.LU R9, [R1+0x7c4] ;  /* 0x0007c40001097983 */ /* 0x000ea40000300800 */
[----:B------:R-:W4:Y:S01]  /*86bc0*/  LDL.LU R10, [R1+0x7c8] ;  /* 0x0007c800010a7983 */ /* 0x000f220000300800 */
[----:B------:R-:W4:Y:S04]  /*86bd0*/  LDL.LU R11, [R1+0x7cc] ;  /* 0x0007cc00010b7983 */ /* 0x000f280000300800 */
[----:B----4-:R0:W-:Y:S01]  /*86be0*/  STL.64 [R1+0x4780], R10 ;  /* 0x0047800a01007387 */ /* 0x0101e20000100a00 */
[----:B--2---:R-:W-:Y:S02]  /*86bf0*/  STL.64 [R1+0x4778], R8 ;  /* 0x0047780801007387 */ /* 0x004fe40000100a00 */
[----:B------:R-:W2:Y:S01]  /*86c00*/  LDL.64 R26, [R1+0x178] ;  /* 0x00017800011a7983 */ /* 0x000ea20000100a00 */
[----:B0-----:R-:W4:Y:S04]  /*86c10*/  LDL.64 R10, [R1+0x198] ;  /* 0x00019800010a7983 */ /* 0x001f280000100a00 */
[----:B--2---:R0:W-:Y:S04]  /*86c20*/  STL.64 [R1+0x4760], R26 ;  /* 0x0047601a01007387 */ /* 0x0041e80000100a00 */
[----:B0-----:R-:W2:Y:S01]  /*86c30*/  LDL.64 R26, [R1+0x188] ;  /* 0x00018800011a7983 */ /* 0x001ea20000100a00 */
[----:B------:R-:W-:-:S02]  /*86c40*/  IMAD.MOV.U32 R6, RZ, RZ, R25 ;  /* 0x000000ffff067224 */ /* 0x000fc400078e0019 */
[----:B------:R-:W-:Y:S01]  /*86c50*/  IMAD.MOV.U32 R7, RZ, RZ, R24 ;  /* 0x000000ffff077224 */ /* 0x000fe200078e0018 */
[----:B--2---:R0:W-:Y:S01]  /*86c60*/  STL.64 [R1+0x4788], R26 ;  /* 0x0047881a01007387 */ /* 0x0041e20000100a00 */
[----:B------:R-:W4:Y:S02]  /*86c70*/  LDL.LU R24, [R1+0x7d0] ;  /* 0x0007d00001187983 */ /* 0x000f240000300800 */
[----:B------:R-:W4:Y:S01]  /*86c80*/  LDL.LU R25, [R1+0x7d4] ;  /* 0x0007d40001197983 */ /* 0x000f220000300800 */
[----:B0-----:R-:W4:Y:S01]  /*86c90*/  LDL.LU R26, [R1+0x7d8] ;  /* 0x0007d800011a7983 */ /* 0x001f220000300800 */
[----:B------:R-:W4:Y:S02]  /*86ca0*/  LDL.LU R27, [R1+0x7dc] ;  /* 0x0007dc00011b7983 */ /* 0x000f240000300800 */
[----:B------:R0:W-:Y:S02]  /*86cb0*/  STL.64 [R1+0x4740], R6 ;  /* 0x0047400601007387 */ /* 0x0001e40000100a00 */
[----:B------:R-:W2:Y:S01]  /*86cc0*/  LDL.LU R4, [R1+0x490] ;  /* 0x0004900001047983 */ /* 0x000ea20000300800 */
[----:B------:R-:W2:Y:S04]  /*86cd0*/  LDL.LU R5, [R1+0x494] ;  /* 0x0004940001057983 */ /* 0x000ea80000300800 */
[----:B0-----:R-:W2:Y:S01]  /*86ce0*/  LDL.LU R6, [R1+0x498] ;  /* 0x0004980001067983 */ /* 0x001ea20000300800 */
[----:B------:R-:W2:Y:S03]  /*86cf0*/  LDL.LU R7, [R1+0x49c] ;  /* 0x00049c0001077983 */ /* 0x000ea60000300800 */
[----:B--2---:R-:W-:Y:S01]  /*86d00*/  STL.64 [R1+0x4758], R6 ;  /* 0x0047580601007387 */ /* 0x004fe20000100a00 */
[----:B------:R0:W-:Y:S03]  /*86d10*/  STL.64 [R1+0x4750], R4 ;  /* 0x0047500401007387 */ /* 0x0001e60000100a00 */
[----:B0-----:R-:W2:Y:S01]  /*86d20*/  LDL.LU R4, [R1+0x7b0] ;  /* 0x0007b00001047983 */ /* 0x001ea20000300800 */
[----:B------:R-:W2:Y:S02]  /*86d30*/  LDL.LU R5, [R1+0x7b4] ;  /* 0x0007b40001057983 */ /* 0x000ea40000300800 */
[----:B------:R-:W2:Y:S02]  /*86d40*/  LDL.LU R6, [R1+0x7b8] ;  /* 0x0007b80001067983 */ /* 0x000ea40000300800 */
[----:B------:R-:W2:Y:S01]  /*86d50*/  LDL.LU R7, [R1+0x7bc] ;  /* 0x0007bc0001077983 */ /* 0x000ea20000300800 */
[----:B---3--:R0:W-:Y:S01]  /*86d60*/  STL.64 [R1+0x46f8], R14 ;  /* 0x0046f80e01007387 */ /* 0x0081e20000100a00 */
[----:B------:R1:W-:Y:S03]  /*86d70*/  STL.64 [R1+0x46f0], R12 ;  /* 0x0046f00c01007387 */ /* 0x0003e60000100a00 */
[----:B0-----:R-:W3:Y:S01]  /*86d80*/  LDL.64 R14, [R1+0x8] ;  /* 0x00000800010e7983 */ /* 0x001ee20000100a00 */
[----:B----4-:R-:W-:Y:S03]  /*86d90*/  HMMA.16816.F32 R24, R20, R10, R24 ;  /* 0x0000000a1418723c */ /* 0x010fe60000001818 */
[----:B---3--:R0:W-:Y:S01]  /*86da0*/  STL.64 [R1+0x4710], R14 ;  /* 0x0047100e01007387 */ /* 0x0081e20000100a00 */
[----:B-1----:R-:W3:Y:S02]  /*86db0*/  LDL.LU R12, [R1+0x290] ;  /* 0x00029000010c7983 */ /* 0x002ee40000300800 */
[----:B------:R-:W3:Y:S01]  /*86dc0*/  LDL.LU R13, [R1+0x294] ;  /* 0x00029400010d7983 */ /* 0x000ee20000300800 */
[----:B0-----:R-:W4:Y:S01]  /*86dd0*/  LDL.LU R14, [R1+0x298] ;  /* 0x00029800010e7983 */ /* 0x001f220000300800 */
[----:B------:R-:W4:Y:S02]  /*86de0*/  LDL.LU R15, [R1+0x29c] ;  /* 0x00029c00010f7983 */ /* 0x000f240000300800 */
[----:B------:R-:W-:-:S02]  /*86df0*/  IMAD.MOV.U32 R2, RZ, RZ, R10 ;  /* 0x000000ffff027224 */ /* 0x000fc400078e000a */
[----:B------:R-:W-:Y:S01]  /*86e00*/  IMAD.MOV.U32 R16, RZ, RZ, R11 ;  /* 0x000000ffff107224 */ /* 0x000fe200078e000b */
[----:B----4-:R-:W-:Y:S01]  /*86e10*/  STL.64 [R1+0x4728], R14 ;  /* 0x0047280e01007387 */ /* 0x010fe20000100a00 */
[----:B---3--:R0:W-:Y:S03]  /*86e20*/  STL.64 [R1+0x4720], R12 ;  /* 0x0047200c01007387 */ /* 0x0081e60000100a00 */
[----:B0-----:R-:W3:Y:S01]  /*86e30*/  LDL.LU R12, [R1+0x2a0] ;  /* 0x0002a000010c7983 */ /* 0x001ee20000300800 */
[----:B------:R-:W3:Y:S02]  /*86e40*/  LDL.LU R13, [R1+0x2a4] ;  /* 0x0002a400010d7983 */ /* 0x000ee40000300800 */
[----:B------:R-:W3:Y:S02]  /*86e50*/  LDL.LU R14, [R1+0x2a8] ;  /* 0x0002a800010e7983 */ /* 0x000ee40000300800 */
[----:B------:R-:W3:Y:S01]  /*86e60*/  LDL.LU R15, [R1+0x2ac] ;  /* 0x0002ac00010f7983 */ /* 0x000ee20000300800 */
[----:B------:R-:W-:Y:S01]  /*86e70*/  STL [R1+0x46cc], R3 ;  /* 0x0046cc0301007387 */ /* 0x000fe20000100800 */
[----:B------:R-:W-:Y:S02]  /*86e80*/  STL [R1+0x46c8], R17 ;  /* 0x0046c81101007387 */ /* 0x000fe40000100800 */
[----:B------:R-:W-:Y:S02]  /*86e90*/  STL.64 [R1+0xb10], R24 ;  /* 0x000b101801007387 */ /* 0x000fe40000100a00 */
[----:B------:R0:W-:Y:S02]  /*86ea0*/  STL.64 [R1+0xb18], R26 ;  /* 0x000b181a01007387 */ /* 0x0001e40000100a00 */
[----:B0-----:R-:W4:Y:S01]  /*86eb0*/  LDL.LU.64 R26, [R1+0x4788] ;  /* 0x00478800011a7983 */ /* 0x001f220000300a00 */
[----:B------:R-:W4:Y:S02]  /*86ec0*/  LDL.LU.64 R10, [R1+0x4780] ;  /* 0x00478000010a7983 */ /* 0x000f240000300a00 */
        /* <DEDUP_REMOVED lines=9> */
[----:B------:R-:W2:Y:S02]  /*86f60*/  LDL.LU.64 R26, [R1+0x4760] ;  /* 0x00476000011a7983 */ /* 0x000ea40000300a00 */
[----:B--2---:R-:W-:Y:S01]  /*86f70*/  HMMA.16816.F32 R4, R20, R26, R4 ;  /* 0x0000001a1404723c */ /* 0x004fe20000001804 */
[----:B----4-:R-:W-:Y:S01]  /*86f80*/  STL.64 [R1+0x46d8], R10 ;  /* 0x0046d80a01007387 */ /* 0x010fe20000100a00 */
[----:B------:R0:W-:Y:S02]  /*86f90*/  STL.64 [R1+0x46d0], R8 ;  /* 0x0046d00801007387 */ /* 0x0001e40000100a00 */
[----:B------:R-:W-:-:S02]  /*86fa0*/  IMAD.MOV.U32 R3, RZ, RZ, R26 ;  /* 0x000000ffff037224 */ /* 0x000fc400078e001a */
[----:B------:R-:W-:Y:S01]  /*86fb0*/  IMAD.MOV.U32 R17, RZ, RZ, R27 ;  /* 0x000000ffff117224 */ /* 0x000fe200078e001b */
[----:B0-----:R-:W2:Y:S01]  /*86fc0*/  LDL.LU R8, [R1+0x260] ;  /* 0x0002600001087983 */ /* 0x001ea20000300800 */
[----:B------:R-:W2:Y:S02]  /*86fd0*/  LDL.LU R9, [R1+0x264] ;  /* 0x0002640001097983 */ /* 0x000ea40000300800 */
[----:B------:R-:W2:Y:S11]  /*86fe0*/  LDL.LU R10, [R1+0x268] ;  /* 0x00026800010a7983 */ /* 0x000eb60000300800 */
[----:B------:R-:W-:Y:S02]  /*86ff0*/  @!UPT UIADD3 URZ, URZ, URZ, URZ ;  /* 0x0000003f3f3ff290 */ /* 0x000fe4000fffe03f */
[----:B------:R-:W-:Y:S01]  /*87000*/  STL.64 [R1+0xaf0], R4 ;  /* 0x000af00401007387 */ /* 0x000fe20000100a00 */
[----:B------:R0:W-:Y:S03]  /*87010*/  STL.64 [R1+0xaf8], R6 ;  /* 0x000af80601007387 */ /* 0x0001e60000100a00 */
[----:B0-----:R-:W4:Y:S01]  /*87020*/  LDL.LU.64 R6, [R1+0x4758] ;  /* 0x0047580001067983 */ /* 0x001f220000300a00 */
[----:B------:R-:W4:Y:S02]  /*87030*/  LDL.LU.64 R4, [R1+0x4750] ;  /* 0x0047500001047983 */ /* 0x000f240000300a00 */
[----:B------:R-:W4:Y:S02]  /*87040*/  LDL.LU.64 R26, [R1+0x4748] ;  /* 0x00474800011a7983 */ /* 0x000f240000300a00 */
[----:B----4-:R-:W-:Y:S01]  /*87050*/  HMMA.16816.F32 R20, R20, R26, R4 ;  /* 0x0000001a1414723c */ /* 0x010fe20000001804 */
[----:B------:R-:W3:Y:S01]  /*87060*/  LDL.LU.64 R6, [R1+0x4740] ;  /* 0x0047400001067983 */ /* 0x000ee20000300a00 */
[----:B------:R-:W3:Y:S02]  /*87070*/  LDL.LU.64 R26, [R1+0x4738] ;  /* 0x00473800011a7983 */ /* 0x000ee40000300a00 */
[----:B------:R-:W3:Y:S02]  /*87080*/  LDL.LU.64 R24, [R1+0x4730] ;  /* 0x0047300001187983 */ /* 0x000ee40000300a00 */
[----:B------:R-:W-:Y:S11]  /*87090*/  IMAD.MOV.U32 R11, RZ, RZ, R29 ;  /* 0x000000ffff0b7224 */ /* 0x000ff600078e001d */
[----:B------:R-:W-:Y:S06]  /*870a0*/  @!UPT UIADD3 URZ, URZ, URZ, URZ ;  /* 0x0000003f3f3ff290 */ /* 0x000fec000fffe03f */
[----:B------:R0:W-:Y:S01]  /*870b0*/  STL.64 [R1+0x7b0], R20 ;  /* 0x0007b01401007387 */ /* 0x0001e20000100a00 */
[----:B------:R1:W-:Y:S02]  /*870c0*/  STL [R1+0x7b8], R22 ;  /* 0x0007b81601007387 */ /* 0x0003e40000100800 */
[----:B------:R-:W-:Y:S01]  /*870d0*/  IMAD.MOV.U32 R29, RZ, RZ, R23 ;  /* 0x000000ffff1d7224 */ /* 0x000fe200078e0017 */
[----:B0-----:R-:W4:Y:S01]  /*870e0*/  LDL.LU R20, [R1+0x250] ;  /* 0x0002500001147983 */ /* 0x001f220000300800 */
[----:B------:R-:W4:Y:S02]  /*870f0*/  LDL.LU R21, [R1+0x254] ;  /* 0x0002540001157983 */ /* 0x000f240000300800 */
[----:B-1----:R-:W4:Y:S02]  /*87100*/  LDL.LU R22, [R1+0x258] ;  /* 0x0002580001167983 */ /* 0x002f240000300800 */
[----:B------:R-:W4:Y:S01]  /*87110*/  LDL.LU R23, [R1+0x25c] ;  /* 0x00025c0001177983 */ /* 0x000f220000300800 */
[----:B------:R-:W-:Y:S01]  /*87120*/  STL [R1+0x3e68], R29 ;  /* 0x003e681d01007387 */ /* 0x000fe20000100800 */
[C---:B---3--:R-:W-:Y:S03]  /*87130*/  HMMA.16816.F32 R4, R24.reuse, R6, R12 ;  /* 0x000000061804723c */ /* 0x048fe6000000180c */
[----:B------:R-:W3:Y:S01]  /*87140*/  LDL.LU.64 R14, [R1+0x4728] ;  /* 0x00472800010e7983 */ /* 0x000ee20000300a00 */
[----:B------:R-:W3:Y:S11]  /*87150*/  LDL.LU.64 R12, [R1+0x4720] ;  /* 0x00472000010c7983 */ /* 0x000ef60000300a00 */
[----:B------:R-:W-:Y:S08]  /*87160*/  @!UPT UIADD3 URZ, URZ, URZ, URZ ;  /* 0x0000003f3f3ff290 */ /* 0x000ff0000fffe03f */
        /* <DEDUP_REMOVED lines=12> */
[C---:B---3--:R-:W-:Y:S11]  /*87230*/  HMMA.16816.F32 R4, R24.reuse, R14, R4 ;  /* 0x0000000e1804723c */ /* 0x048ff60000001804 */
[----:B------:R-:W-:Y:S11]  /*87240*/  @!UPT UIADD3 URZ, URZ, URZ, URZ ;  /* 0x0000003f3f3ff290 */ /* 0x000ff6000fffe03f */
[----:B------:R-:W-:Y:S01]  /*87250*/  @!UPT UIADD3 URZ, URZ, URZ, URZ ;  /* 0x0000003f3f3ff290 */ /* 0x000fe2000fffe03f */
[----:B------:R0:W-:Y:S01]  /*87260*/  STL.64 [R1+0x2a0], R4 ;  /* 0x0002a00401007387 */ /* 0x0001e20000100a00 */
[----:B------:R-:W-:Y:S02]  /*87270*/  STL.64 [R1+0x2a8], R6 ;  /* 0x0002a80601007387 */ /* 0x000fe40000100a00 */
[----:B0-----:R-:W-:Y:S02]  /*87280*/  IMAD.MOV.U32 R5, RZ, RZ, R14 ;  /* 0x000000ffff057224 */ /* 0x001fe400078e000e */
[----:B------:R-:W-:Y:S02]  /*87290*/  IMAD.MOV.U32 R4, RZ, RZ, R15 ;  /* 0x000000ffff047224 */ /* 0x000fe400078e000f */
[----:B------:R-:W3:Y:S01]  /*872a0*/  LDL.LU.64 R14, [R1+0x46f8] ;  /* 0x0046f800010e7983 */ /* 0x000ee20000300a00 */
[----:B------:R-:W3:Y:S02]  /*872b0*/  LDL.LU.64 R12, [R1+0x46f0] ;  /* 0x0046f000010c7983 */ /* 0x000ee40000300a00 */
[C---:B---3--:R-:W-:Y:S11]  /*872c0*/  HMMA.16816.F32 R12, R24.reuse, R18, R12 ;  /* 0x00000012180c723c */ /* 0x048ff6000000180c */
[----:B------:R-:W-:Y:S11]  /*872d0*/  @!UPT UIADD3 URZ, URZ, URZ, URZ ;  /* 0x0000003f3f3ff290 */ /* 0x000ff6000fffe03f */
[----:B------:R-:W-:Y:S01]  /*872e0*/  @!UPT UIADD3 URZ, URZ, URZ, URZ ;  /* 0x0000003f3f3ff290 */ /* 0x000fe2000fffe03f */
[----:B------:R-:W-:Y:S01]  /*872f0*/  STL.64 [R1+0x290], R12 ;  /* 0x0002900c01007387 */ /* 0x000fe20000100a00 */
[----:B------:R0:W-:Y:S03]  /*87300*/  STL.64 [R1+0x298], R14 ;  /* 0x0002980e01007387 */ /* 0x0001e60000100a00 */
[----:B0-----:R-:W2:Y:S01]  /*87310*/  LDL.LU.64 R14, [R1+0x46e8] ;  /* 0x0046e800010e7983 */ /* 0x001ea20000300a00 */
[----:B------:R-:W3:Y:S02]  /*87320*/  LDL.LU R12, [R1+0x46e0] ;  /* 0x0046e000010c7983 */ /* 0x000ee40000300800 */
[----:B------:R-:W-:Y:S01]  /*87330*/  STL.64 [R1+0x4580], R18 ;  /* 0x0045801201007387 */ /* 0x000fe20000100a00 */
[C---:B--2---:R-:W-:Y:S11]  /*87340*/  HMMA.16816.F32 R8, R24.reuse, R14, R8 ;  /* 0x0000000e1808723c */ /* 0x044ff60000001808 */
[----:B------:R-:W-:Y:S11]  /*87350*/  @!UPT UIADD3 URZ, URZ, URZ, URZ ;  /* 0x0000003f3f3ff290 */ /* 0x000ff6000fffe03f */
[----:B------:R-:W-:Y:S01]  /*87360*/  @!UPT UIADD3 URZ, URZ, URZ, URZ ;  /* 0x0000003f3f3ff290 */ /* 0x000fe2000fffe03f */
[----:B------:R-:W-:Y:S01]  /*87370*/  STL.64 [R1+0x280], R8 ;  /* 0x0002800801007387 */ /* 0x000fe20000100a00 */
[----:B------:R0:W-:Y:S03]  /*87380*/  STL.64 [R1+0x288], R10 ;  /* 0x0002880a01007387 */ /* 0x0001e60000100a00 */
[----:B0-----:R-:W4:Y:S01]  /*87390*/  LDL.LU.64 R10, [R1+0x46d8] ;  /* 0x0046d800010a7983 */ /* 0x001f220000300a00 */
[----:B------:R-:W2:Y:S02]  /*873a0*/  LDL.LU.64 R8, [R1+0x46d0] ;  /* 0x0046d00001087983 */ /* 0x000ea40000300a00 */
[----:B------:R-:W-:Y:S01]  /*873b0*/  STL.64 [R1+0x4578], R14 ;  /* 0x0045780e01007387 */ /* 0x000fe20000100a00 */
[----:B----4-:R-:W-:Y:S01]  /*873c0*/  HMMA.16816.F32 R20, R24, R10, R20 ;  /* 0x0000000a1814723c */ /* 0x010fe20000001814 */
[----:B------:R-:W-:Y:S01]  /*873d0*/  STL.64 [R1+0x4570], R10 ;  /* 0x0045700a01007387 */ /* 0x000fe20000100a00 */
[----:B--2---:R-:W-:Y:S11]  /*873e0*/  STL [R1+0x4568], R9 ;  /* 0x0045680901007387 */ /* 0x004ff60000100800 */
[----:B------:R-:W-:Y:S10]  /*873f0*/  @!UPT UIADD3 URZ, URZ, URZ, URZ ;  /* 0x0000003f3f3ff290 */ /* 0x000ff4000fffe03f */
[----:B------:R-:W-:Y:S01]  /*87400*/  STL.64 [R1+0x270], R20 ;  /* 0x0002701401007387 */ /* 0x000fe20000100a00 */
[----:B------:R-:W-:Y:S02]  /*87410*/  STL.64 [R1+0x278], R22 ;  /* 0x0002781601007387 */ /* 0x000fe40000100a00 */
[----:B---3--:R0:W1:Y:S02]  /*87420*/  LDSM.16.MT88.4 R20, [R12+0x25080] ;  /* 0x025080000c14783b */ /* 0x0080640000004200 */
[----:B0-----:R-:W2:Y:S02]  /*87430*/  LDL.LU R12, [R1+0x450] ;  /* 0x00045000010c7983 */ /* 0x001ea40000300800 */
[----:B------:R-:W2:Y:S02]  /*87440*/  LDL.LU R13, [R1+0x454] ;  /* 0x00045400010d7983 */ /* 0x000ea40000300800 */
[----:B------:R-:W3:Y:S02]  /*87450*/  LDL.LU R14, [R1+0x458] ;  /* 0x00045800010e7983 */ /* 0x000ee40000300800 */
[----:B------:R-:W3:Y:S02]  /*87460*/  LDL.LU R15, [R1+0x45c] ;  /* 0x00045c00010f7983 */ /* 0x000ee40000300800 */
[----:B------:R-:W-:-:S02]  /*87470*/  IMAD.MOV.U32 R18, RZ, RZ, R5 ;  /* 0x000000ffff127224 */ /* 0x000fc400078e0005 */
[----:B------:R-:W-:Y:S01]  /*87480*/  IMAD.MOV.U32 R19, RZ, RZ, R4 ;  /* 0x000000ffff137224 */ /* 0x000fe200078e0004 */
[----:B---3--:R-:W-:Y:S01]  /*87490*/  STL.64 [R1+0x4590], R14 ;  /* 0x0045900e01007387 */ /* 0x008fe20000100a00 */
[----:B--2---:R0:W-:Y:S03]  /*874a0*/  STL.64 [R1+0x4588], R12 ;  /* 0x0045880c01007387 */ /* 0x0041e60000100a00 */
[----:B------:R2:W-:Y:S01]  /*874b0*/  STL.64 [R1+0x4598], R18 ;  /* 0x0045981201007387 */ /* 0x0005e20000100a00 */
[----:B0-----:R-:W3:Y:S01]  /*874c0*/  LDL.LU R12, [R1+0x460] ;  /* 0x00046000010c7983 */ /* 0x001ee20000300800 */
[----:B------:R-:W3:Y:S02]  /*874d0*/  LDL.LU R13, [R1+0x464] ;  /* 0x00046400010d7983 */ /* 0x000ee40000300800 */
[----:B------:R-:W4:Y:S02]  /*874e0*/  LDL.LU R14, [R1+0x468] ;  /* 0x00046800010e7983 */ /* 0x000f240000300800 */
[----:B------:R-:W4:Y:S01]  /*874f0*/  LDL.LU R15, [R1+0x46c] ;  /* 0x00046c00010f7983 */ /* 0x000f220000300800 */
[----:B------:R-:W3:Y:S01]  /*87500*/  LDL.LU R4, [R1+0x240] ;  /* 0x0002400001047983 */ /* 0x000ee20000300800 */
[----:B------:R-:W3:Y:S02]  /*87510*/  LDL.LU R5, [R1+0x244] ;  /* 0x0002440001057983 */ /* 0x000ee40000300800 */
[----:B------:R-:W3:Y:S02]  /*87520*/  LDL.LU R6, [R1+0x248] ;  /* 0x0002480001067983 */ /* 0x000ee40000300800 */
[----:B------:R-:W3:Y:S02]  /*87530*/  LDL.LU R7, [R1+0x24c] ;  /* 0x00024c0001077983 */ /* 0x000ee40000300800 */
[----:B--2---:R-:W-:-:S02]  /*87540*/  IMAD.MOV.U32 R18, RZ, RZ, R0 ;  /* 0x000000ffff127224 */ /* 0x004fc400078e0000 */
[----:B------:R-:W-:Y:S02]  /*87550*/  IMAD.MOV.U32 R10, RZ, RZ, R2 ;  /* 0x000000ffff0a7224 */ /* 0x000fe400078e0002 */
[----:B------:R-:W-:Y:S01]  /*87560*/  IMAD.MOV.U32 R11, RZ, RZ, R16 ;  /* 0x000000ffff0b7224 */ /* 0x000fe200078e0010 */
[----:B---3--:R0:W-:Y:S01]  /*87570*/  STL.64 [R1+0x45e0], R6 ;  /* 0x0045e00601007387 */ /* 0x0081e20000100a00 */
[----:B------:R-:W-:Y:S02]  /*87580*/  STL.64 [R1+0x45d8], R4 ;  /* 0x0045d80401007387 */ /* 0x000fe40000100a00 */
[----:B0-----:R-:W-:Y:S02]  /*87590*/  IMAD.MOV.U32 R6, RZ, RZ, R3 ;  /* 0x000000ffff067224 */ /* 0x001fe400078e0003 */
[----:B------:R-:W-:Y:S01]  /*875a0*/  IMAD.MOV.U32 R7, RZ, RZ, R17 ;  /* 0x000000ffff077224 */ /* 0x000fe200078e0011 */
[----:B------:R-:W2:Y:S01]  /*875b0*/  LDL.LU R3, [R1+0x46cc] ;  /* 0x0046cc0001037983 */ /* 0x000ea20000300800 */
[----:B------:R-:W3:Y:S03]  /*875c0*/  LDL.LU R17, [R1+0x46c8] ;  /* 0x0046c80001117983 */ /* 0x000ee60000300800 */
[----:B------:R0:W-:Y:S01]  /*875d0*/  STL.64 [R1+0x45f0], R6 ;  /* 0x0045f00601007387 */ /* 0x0001e20000100a00 */
[----:B----4-:R-:W-:Y:S02]  /*875e0*/  STL.64 [R1+0x45a8], R14 ;  /* 0x0045a80e01007387 */ /* 0x010fe40000100a00 */
[----:B------:R-:W-:Y:S02]  /*875f0*/  STL.64 [R1+0x45a0], R12 ;  /* 0x0045a00c01007387 */ /* 0x000fe40000100a00 */
[----:B------:R-:W4:Y:S02]  /*87600*/  LDL.LU R0, [R1+0x46c4] ;  /* 0x0046c40001007983 */ /* 0x000f240000300800 */
[----:B0-----:R-:W-:-:S02]  /*87610*/  IMAD.MOV.U32 R6, RZ, RZ, R8 ;  /* 0x000000ffff067224 */ /* 0x001fc400078e0008 */
[----:B------:R-:W-:Y:S01]  /*87620*/  IMAD.MOV.U32 R7, RZ, RZ, R28 ;  /* 0x000000ffff077224 */ /* 0x000fe200078e001c */
[----:B------:R-:W4:Y:S01]  /*87630*/  LDL.LU R8, [R1+0x46c0] ;  /* 0x0046c00001087983 */ /* 0x000f220000300800 */
[----:B------:R-:W4:Y:S03]  /*87640*/  LDL.LU R28, [R1+0x46bc] ;  /* 0x0046bc00011c7983 */ /* 0x000f260000300800 */
[----:B------:R0:W-:Y:S01]  /*87650*/  STL.64 [R1+0x4608], R6 ;  /* 0x0046080601007387 */ /* 0x0001e20000100a00 */
[----:B------:R-:W4:Y:S02]  /*87660*/  LDL.LU R2, [R1+0x46b8] ;  /* 0x0046b80001027983 */ /* 0x000f240000300800 */
[----:B------:R-:W4:Y:S02]  /*87670*/  LDL.LU R16, [R1+0x46b4] ;  /* 0x0046b40001107983 */ /* 0x000f240000300800 */
[----:B------:R2:W-:Y:S01]  /*87680*/  STL.64 [R1+0x4610], R10 ;  /* 0x0046100a01007387 */ /* 0x0005e20000100a00 */
[----:B------:R-:W4:Y:S01]  /*87690*/  LDL.LU R4, [R1+0x630] ;  /* 0x0006300001047983 */ /* 0x000f220000300800 */
[----:B------:R-:W4:Y:S03]  /*876a0*/  LDL.LU R5, [R1+0x634] ;  /* 0x0006340001057983 */ /* 0x000f260000300800 */
[----:B0-----:R-:W4:Y:S01]  /*876b0*/  LDL.LU R6, [R1+0x638] ;  /* 0x0006380001067983 */ /* 0x001f220000300800 */
[----:B------:R-:W4:Y:S02]  /*876c0*/  LDL.LU R7, [R1+0x63c] ;  /* 0x00063c0001077983 */ /* 0x000f240000300800 */
[----:B--2---:R-:W-:-:S02]  /*876d0*/  IMAD.MOV.U32 R11, RZ, RZ, R3 ;  /* 0x000000ffff0b7224 */ /* 0x004fc400078e0003 */
[----:B---3--:R-:W-:Y:S01]  /*876e0*/  IMAD.MOV.U32 R10, RZ, RZ, R17 ;  /* 0x000000ffff0a7224 */ /* 0x008fe200078e0011 */
[----:B----4-:R-:W-:Y:S01]  /*876f0*/  STL.64 [R1+0x4620], R6 ;  /* 0x0046200601007387 */ /* 0x010fe20000100a00 */
[----:B------:R0:W-:Y:S02]  /*87700*/  STL.64 [R1+0x4618], R4 ;  /* 0x0046180401007387 */ /* 0x0001e40000100a00 */
[----:B------:R-:W2:Y:S02]  /*87710*/  LDL.LU R17, [R1+0x46b0] ;  /* 0x0046b00001117983 */ /* 0x000ea40000300800 */
[----:B------:R-:W3:Y:S01]  /*87720*/  LDL.LU R3, [R1+0x46ac] ;  /* 0x0046ac0001037983 */ /* 0x000ee20000300800 */
[----:B------:R4:W-:Y:S04]  /*87730*/  STL.64 [R1+0x4628], R10 ;  /* 0x0046280a01007387 */ /* 0x0009e80000100a00 */
[----:B0-----:R-:W2:Y:S01]  /*87740*/  LDL.LU R4, [R1+0x640] ;  /* 0x0006400001047983 */ /* 0x001ea20000300800 */
[----:B------:R-:W2:Y:S02]  /*87750*/  LDL.LU R5, [R1+0x644] ;  /* 0x0006440001057983 */ /* 0x000ea40000300800 */
[----:B------:R-:W2:Y:S02]  /*87760*/  LDL.LU R6, [R1+0x648] ;  /* 0x0006480001067983 */ /* 0x000ea40000300800 */
[----:B------:R-:W2:Y:S02]  /*87770*/  LDL.LU R7, [R1+0x64c] ;  /* 0x00064c0001077983 */ /* 0x000ea40000300800 */
[----:B----4-:R-:W-:-:S02]  /*87780*/  IMAD.MOV.U32 R10, RZ, RZ, R8 ;  /* 0x000000ffff0a7224 */ /* 0x010fc400078e0008 */
[----:B------:R-:W-:Y:S01]  /*87790*/  IMAD.MOV.U32 R11, RZ, RZ, R0 ;  /* 0x000000ffff0b7224 */ /* 0x000fe200078e0000 */
[----:B--2---:R-:W-:Y:S01]  /*877a0*/  STL.64 [R1+0x4638], R6 ;  /* 0x0046380601007387 */ /* 0x004fe20000100a00 */
[----:B------:R-:W-:Y:S02]  /*877b0*/  STL.64 [R1+0x4630], R4 ;  /* 0x0046300401007387 */ /* 0x000fe40000100a00 */
[----:B------:R-:W2:Y:S02]  /*877c0*/  LDL.LU R8, [R1+0x46a8] ;  /* 0x0046a80001087983 */ /* 0x000ea40000300800 */
[----:B------:R-:W4:Y:S01]  /*877d0*/  LDL.LU R0, [R1+0x46a4] ;  /* 0x0046a40001007983 */ /* 0x000f220000300800 */
[----:B------:R0:W-:Y:S02]  /*877e0*/  STL.64 [R1+0x4640], R10 ;  /* 0x0046400a01007387 */ /* 0x0001e40000100a00 */
[----:B0-----:R-:W-:Y:S02]  /*877f0*/  IMAD.MOV.U32 R10, RZ, RZ, R2 ;  /* 0x000000ffff0a7224 */ /* 0x001fe400078e0002 */
[----:B------:R-:W-:Y:S01]  /*87800*/  IMAD.MOV.U32 R11, RZ, RZ, R28 ;  /* 0x000000ffff0b7224 */ /* 0x000fe200078e001c */
[----:B------:R-:W2:Y:S04]  /*87810*/  LDL.LU R2, [R1+0x46a0] ;  /* 0x0046a00001027983 */ /* 0x000ea80000300800 */
[----:B------:R0:W-:Y:S01]  /*87820*/  STL.64 [R1+0x4658], R10 ;  /* 0x0046580a01007387 */ /* 0x0001e20000100a00 */
[----:B------:R-:W2:Y:S02]  /*87830*/  LDL.LU R4, [R1+0x650] ;  /* 0x0006500001047983 */ /* 0x000ea40000300800 */
[----:B------:R-:W2:Y:S02]  /*87840*/  LDL.LU R5, [R1+0x654] ;  /* 0x0006540001057983 */ /* 0x000ea40000300800 */
[----:B------:R-:W2:Y:S01]  /*87850*/  LDL.LU R6, [R1+0x658] ;  /* 0x0006580001067983 */ /* 0x000ea20000300800 */
[----:B------:R-:W2:Y:S01]  /*87860*/  LDL.LU R7, [R1+0x65c] ;  /* 0x00065c0001077983 */ /* 0x000ea20000300800 */
[----:B0-----:R-:W-:-:S02]  /*87870*/  IMAD.MOV.U32 R10, RZ, RZ, R17 ;  /* 0x000000ffff0a7224 */ /* 0x001fc400078e0011 */
[----:B------:R-:W-:-:S05]  /*87880*/  IMAD.MOV.U32 R11, RZ, RZ, R16 ;  /* 0x000000ffff0b7224 */ /* 0x000fca00078e0010 */
[----:B------:R-:W-:Y:S04]  /*87890*/  STL.64 [R1+0x4670], R10 ;  /* 0x0046700a01007387 */ /* 0x000fe80000100a00 */
[----:B--2---:R-:W-:Y:S01]  /*878a0*/  STL.64 [R1+0x4650], R6 ;  /* 0x0046500601007387 */ /* 0x004fe20000100a00 */
[----:B------:R0:W-:Y:S03]  /*878b0*/  STL.64 [R1+0x4648], R4 ;  /* 0x0046480401007387 */ /* 0x0001e60000100a00 */
[----:B0-----:R-:W2:Y:S01]  /*878c0*/  LDL.LU R4, [R1+0x660] ;  /* 0x0006600001047983 */ /* 0x001ea20000300800 */
[----:B------:R-:W2:Y:S02]  /*878d0*/  LDL.LU R5, [R1+0x664] ;  /* 0x0006640001057983 */ /* 0x000ea40000300800 */
[----:B------:R-:W2:Y:S02]  /*878e0*/  LDL.LU R6, [R1+0x668] ;  /* 0x0006680001067983 */ /* 0x000ea40000300800 */
[----:B------:R-:W2:Y:S02]  /*878f0*/  LDL.LU R7, [R1+0x66c] ;  /* 0x00066c0001077983 */ /* 0x000ea40000300800 */
[----:B------:R-:W-:-:S02]  /*87900*/  IMAD.MOV.U32 R10, RZ, RZ, R8 ;  /* 0x000000ffff0a7224 */ /* 0x000fc400078e0008 */
[----:B---3--:R-:W-:-:S05]  /*87910*/  IMAD.MOV.U32 R11, RZ, RZ, R3 ;  /* 0x000000ffff0b7224 */ /* 0x008fca00078e0003 */
[----:B------:R-:W-:Y:S04]  /*87920*/  STL.64 [R1+0x4688], R10 ;  /* 0x0046880a01007387 */ /* 0x000fe80000100a00 */
        /* <DEDUP_REMOVED lines=19> */
[----:B------:R0:W-:Y:S04]  /*87a60*/  STL.64 [R1+0x45b0], R18 ;  /* 0x0045b01201007387 */ /* 0x0001e80000100a00 */
[----:B0-----:R-:W3:Y:S04]  /*87a70*/  LDL.64 R18, [R1+0x28] ;  /* 0x0000280001127983 */ /* 0x001ee80000100a00 */
[----:B---3--:R0:W-:Y:S01]  /*87a80*/  STL.64 [R1+0x45e8], R18 ;  /* 0x0045e81201007387 */ /* 0x0081e20000100a00 */
[----:B------:R-:W3:Y:S02]  /*87a90*/  LDL.LU R16, [R1+0x610] ;  /* 0x0006100001107983 */ /* 0x000ee40000300800 */
[----:B------:R-:W3:Y:S01]  /*87aa0*/  LDL.LU R17, [R1+0x614] ;  /* 0x0006140001117983 */ /* 0x000ee20000300800 */
[----:B0-----:R-:W2:Y:S01]  /*87ab0*/  LDL.LU R18, [R1+0x618] ;  /* 0x0006180001127983 */ /* 0x001ea20000300800 */
[----:B------:R-:W2:Y:S02]  /*87ac0*/  LDL.LU R19, [R1+0x61c] ;  /* 0x00061c0001137983 */ /* 0x000ea40000300800 */
[----:B------:R-:W-:-:S02]  /*87ad0*/  IMAD.MOV.U32 R10, RZ, RZ, R2 ;  /* 0x000000ffff0a7224 */ /* 0x000fc400078e0002 */
[----:B----4-:R-:W-:Y:S01]  /*87ae0*/  IMAD.MOV.U32 R11, RZ, RZ, R0 ;  /* 0x000000ffff0b7224 */ /* 0x010fe200078e0000 */
[----:B--2---:R-:W-:Y:S01]  /*87af0*/  STL.64 [R1+0x4600], R18 ;  /* 0x0046001201007387 */ /* 0x004fe20000100a00 */
[----:B---3--:R0:W-:Y:S03]  /*87b00*/  STL.64 [R1+0x45f8], R16 ;  /* 0x0045f81001007387 */ /* 0x0081e60000100a00 */
[----:B0-----:R-:W2:Y:S01]  /*87b10*/  LDL.LU R16, [R1+0x620] ;  /* 0x0006200001107983 */ /* 0x001ea20000300800 */
[----:B------:R-:W2:Y:S02]  /*87b20*/  LDL.LU R17, [R1+0x624] ;  /* 0x0006240001117983 */ /* 0x000ea40000300800 */
[----:B------:R-:W2:Y:S02]  /*87b30*/  LDL.LU R18, [R1+0x628] ;  /* 0x0006280001127983 */ /* 0x000ea40000300800 */
[----:B------:R-:W2:Y:S01]  /*87b40*/  LDL.LU R19, [R1+0x62c] ;  /* 0x00062c0001137983 */ /* 0x000ea20000300800 */
[----:B------:R-:W3:Y:S01]  /*87b50*/  LDL.LU R12, [R1+0x470] ;  /* 0x00047000010c7983 */ /* 0x000ee20000300800 */
        /* <DEDUP_REMOVED lines=10> */
[----:B-1----:R0:W-:Y:S01]  /*87c00*/  STL.64 [R1+0x44b8], R22 ;  /* 0x0044b81601007387 */ /* 0x0021e20000100a00 */
[----:B------:R-:W-:Y:S03]  /*87c10*/  STL.64 [R1+0x44b0], R20 ;  /* 0x0044b01401007387 */ /* 0x000fe60000100a00 */
[----:B0-----:R-:W4:Y:S01]  /*87c20*/  LDL.64 R22, [R1+0x168] ;  /* 0x0001680001167983 */ /* 0x001f220000100a00 */
[----:B------:R-:W2:Y:S02]  /*87c30*/  LDL.LU.64 R6, [R1+0x4698] ;  /* 0x0046980001067983 */ /* 0x000ea40000300a00 */
[----:B------:R-:W2:Y:S05]  /*87c40*/  LDL.LU.64 R4, [R1+0x4690] ;  /* 0x0046900001047983 */ /* 0x000eaa0000300a00 */
[----:B------:R-:W-:Y:S01]  /*87c50*/  STL.64 [R1+0x970], R8 ;  /* 0x0009700801007387 */ /* 0x000fe20000100a00 */
[----:B------:R0:W-:Y:S04]  /*87c60*/  STL.64 [R1+0x978], R10 ;  /* 0x0009780a01007387 */ /* 0x0001e80000100a00 */
        /* <DEDUP_REMOVED lines=49> */
[----:B------:R-:W-:Y:S01]  /*87f80*/  STL.64 [R1+0x7d0], R4 ;  /* 0x0007d00401007387 */ /* 0x000fe20000100a00 */
[----:B------:R0:W-:Y:S03]  /*87f90*/  STL.64 [R1+0x7d8], R6 ;  /* 0x0007d80601007387 */ /* 0x0001e60000100a00 */
[----:B0-----:R-:W2:Y:S02]  /*87fa0*/  LDL.LU.64 R6, [R1+0x45f0] ;  /* 0x0045f00001067983 */ /* 0x001ea40000300a00 */
[C---:B--2---:R-:W-:Y:S02]  /*87fb0*/  HMMA.16816.F32 R4, R24.reuse, R6, R16 ;  /* 0x000000061804723c */ /* 0x044fe40000001810 */
        /* <DEDUP_REMOVED lines=14> */
[----:B-1----:R-:W2:Y:S02]  /*880a0*/  LDL.LU R26, [R1+0x438] ;  /* 0x00043800011a7983 */ /* 0x002ea40000300800 */
[----:B------:R-:W2:Y:S01]  /*880b0*/  LDL.LU R27, [R1+0x43c] ;  /* 0x00043c00011b7983 */ /* 0x000ea20000300800 */
[----:B------:R0:W-:Y:S04]  /*880c0*/  STL.64 [R1+0x44d0], R22 ;  /* 0x0044d01601007387 */ /* 0x0001e80000100a00 */
[----:B0-----:R-:W4:Y:S04]  /*880d0*/  LDL.64 R22, [R1+0x1c8] ;  /* 0x0001c80001167983 */ /* 0x001f280000100a00 */
[----:B----4-:R0:W-:Y:S04]  /*880e0*/  STL.64 [R1+0x4540], R22 ;  /* 0x0045401601007387 */ /* 0x0101e80000100a00 */
[----:B0-----:R-:W4:Y:S01]  /*880f0*/  LDL.64 R22, [R1+0x1e8] ;  /* 0x0001e80001167983 */ /* 0x001f220000100a00 */
[----:B---3--:R-:W-:Y:S01]  /*88100*/  HMMA.16816.F32 R12, R4, R18, R12 ;  /* 0x00000012040c723c */ /* 0x008fe2000000180c */
[----:B------:R-:W-:-:S02]  /*88110*/  IMAD.MOV.U32 R2, RZ, RZ, R18 ;  /* 0x000000ffff027224 */ /* 0x000fc400078e0012 */
[----:B------:R-:W-:Y:S01]  /*88120*/  IMAD.MOV.U32 R0, RZ, RZ, R19 ;  /* 0x000000ffff007224 */ /* 0x000fe200078e0013 */
[----:B----4-:R0:W-:Y:S04]  /*88130*/  STL.64 [R1+0x4550], R22 ;  /* 0x0045501601007387 */ /* 0x0101e80000100a00 */
[----:B0-----:R-:W3:Y:S11]  /*88140*/  LDL.64 R22, [R1+0x38] ;  /* 0x0000380001167983 */ /* 0x001ef60000100a00 */
[----:B------:R-:W-:Y:S04]  /*88150*/  @!UPT UIADD3 URZ, URZ, URZ, URZ ;  /* 0x0000003f3f3ff290 */ /* 0x000fe8000fffe03f */
[----:B------:R-:W-:Y:S02]  /*88160*/  STL.64 [R1+0x620], R12 ;  /* 0x0006200c01007387 */ /* 0x000fe40000100a00 */
[----:B------:R0:W-:Y:S02]  /*88170*/  STL.64 [R1+0x628], R14 ;  /* 0x0006280e01007387 */ /* 0x0001e40000100a00 */
        /* <DEDUP_REMOVED lines=17> */
[C---:B----4-:R-:W-:Y:S11]  /*88290*/  HMMA.16816.F32 R12, R4.reuse, R18, R12 ;  /* 0x00000012040c723c */ /* 0x050ff6000000180c */
[----:B------:R-:W-:Y:S11]  /*882a0*/  @!UPT UIADD3 URZ, URZ, URZ, URZ ;  /* 0x0000003f3f3ff290 */ /* 0x000ff6000fffe03f */
[----:B------:R-:W-:Y:S01]  /*882b0*/  @!UPT UIADD3 URZ, URZ, URZ, URZ ;  /* 0x0000003f3f3ff290 */ /* 0x000fe2000fffe03f */
[----:B------:R-:W-:Y:S01]  /*882c0*/  STL.64 [R1+0x4f0], R12 ;  /* 0x0004f00c01007387 */ /* 0x000fe20000100a00 */
[----:B------:R0:W-:Y:S03]  /*882d0*/  STL.64 [R1+0x4f8], R14 ;  /* 0x0004f80e01007387 */ /* 0x0001e60000100a00 */
[----:B0-----:R-:W4:Y:S01]  /*882e0*/  LDL.LU.64 R14, [R1+0x4578] ;  /* 0x00457800010e7983 */ /* 0x001f220000300a00 */
[----:B------:R0:W-:Y:S02]  /*882f0*/  STL.64 [R1+0x4548], R18 ;  /* 0x0045481201007387 */ /* 0x0001e40000100a00 */
[----:B------:R-:W2:Y:S02]  /*88300*/  LDL.LU R16, [R1+0x790] ;  /* 0x0007900001107983 */ /* 0x000ea40000300800 */
[----:B------:R-:W2:Y:S01]  /*88310*/  LDL.LU R17, [R1+0x794] ;  /* 0x0007940001117983 */ /* 0x000ea20000300800 */
[----:B0-----:R-:W2:Y:S01]  /*88320*/  LDL.LU R18, [R1+0x798] ;  /* 0x0007980001127983 */ /* 0x001ea20000300800 */
[----:B------:R-:W2:Y:S01]  /*88330*/  LDL.LU R19, [R1+0x79c] ;  /* 0x00079c0001137983 */ /* 0x000ea20000300800 */
[----:B----4-:R-:W-:Y:S02]  /*88340*/  HMMA.16816.F32 R8, R4, R14, R8 ;  /* 0x0000000e0408723c */ /* 0x010fe40000001808 */
[----:B--2---:R-:W-:Y:S01]  /*88350*/  STL.64 [R1+0x4560], R18 ;  /* 0x0045601201007387 */ /* 0x004fe20000100a00 */
[----:B------:R0:W-:Y:S03]  /*88360*/  STL.64 [R1+0x4558], R16 ;  /* 0x0045581001007387 */ /* 0x0001e60000100a00 */
[----:B0-----:R-:W2:Y:S01]  /*88370*/  LDL.LU R16, [R1+0x7a0] ;  /* 0x0007a00001107983 */ /* 0x001ea20000300800 */
[----:B------:R-:W2:Y:S02]  /*88380*/  LDL.LU R17, [R1+0x7a4] ;  /* 0x0007a40001117983 */ /* 0x000ea40000300800 */
[----:B------:R-:W2:Y:S02]  /*88390*/  LDL.LU R18, [R1+0x7a8] ;  /* 0x0007a80001127983 */ /* 0x000ea40000300800 */
[----:B------:R-:W2:Y:S11]  /*883a0*/  LDL.LU R19, [R1+0x7ac] ;  /* 0x0007ac0001137983 */ /* 0x000eb60000300800 */
[----:B------:R-:W-:Y:S01]  /*883b0*/  @!UPT UIADD3 URZ, URZ, URZ, URZ ;  /* 0x0000003f3f3ff290 */ /* 0x000fe2000fffe03f */
[----:B------:R-:W-:Y:S01]  /*883c0*/  STL.64 [R1+0x4e0], R8 ;  /* 0x0004e00801007387 */ /* 0x000fe20000100a00 */
[----:B------:R0:W-:Y:S03]  /*883d0*/  STL.64 [R1+0x4e8], R10 ;  /* 0x0004e80a01007387 */ /* 0x0001e60000100a00 */
[----:B0-----:R-:W4:Y:S01]  /*883e0*/  LDL.LU.64 R10, [R1+0x4570] ;  /* 0x00457000010a7983 */ /* 0x001f220000300a00 */
[----:B------:R-:W2:Y:S02]  /*883f0*/  LDL.LU R9, [R1+0x4568] ;  /* 0x0045680001097983 */ /* 0x000ea40000300800 */
[----:B------:R0:W-:Y:S02]  /*88400*/  STL [R1+0x4464], R14 ;  /* 0x0044640e01007387 */ /* 0x0001e40000100800 */
[----:B------:R1:W-:Y:S01]  /*88410*/  STL [R1+0x4460], R15 ;  /* 0x0044600f01007387 */ /* 0x0003e20000100800 */
[----:B------:R-:W2:Y:S01]  /*88420*/  LDL.LU R12, [R1+0x780] ;  /* 0x00078000010c7983 */ /* 0x000ea20000300800 */
[----:B------:R-:W2:Y:S03]  /*88430*/  LDL.LU R13, [R1+0x784] ;  /* 0x00078400010d7983 */ /* 0x000ea60000300800 */
[----:B0-----:R-:W2:Y:S01]  /*88440*/  LDL.LU R14, [R1+0x788] ;  /* 0x00078800010e7983 */ /* 0x001ea20000300800 */
[----:B-1----:R-:W2:Y:S02]  /*88450*/  LDL.LU R15, [R1+0x78c] ;  /* 0x00078c00010f7983 */ /* 0x002ea40000300800 */
[----:B---3--:R-:W-:-:S02]  /*88460*/  IMAD.MOV.U32 R29, RZ, RZ, R22 ;  /* 0x000000ffff1d7224 */ /* 0x008fc400078e0016 */
[----:B------:R-:W-:Y:S01]  /*88470*/  IMAD.MOV.U32 R28, RZ, RZ, R23 ;  /* 0x000000ffff1c7224 */ /* 0x000fe200078e0017 */
[C---:B----4-:R-:W-:Y:S08]  /*88480*/  HMMA.16816.F32 R24, R4.reuse, R10, R24 ;  /* 0x0000000a0418723c */ /* 0x050ff00000001818 */
[C---:B--2---:R-:W-:Y:S11]  /*88490*/  HMMA.16816.F32 R16, R4.reuse, R22, R16 ;  /* 0x000000160410723c */ /* 0x044ff60000001810 */
[----:B------:R-:W-:Y:S04]  /*884a0*/  @!UPT UIADD3 URZ, URZ, URZ, URZ ;  /* 0x0000003f3f3ff290 */ /* 0x000fe8000fffe03f */
[----:B------:R-:W-:Y:S01]  /*884b0*/  STL.64 [R1+0x4d0], R24 ;  /* 0x0004d01801007387 */ /* 0x000fe20000100a00 */
[----:B------:R-:W-:Y:S02]  /*884c0*/  STL.64 [R1+0x4d8], R26 ;  /* 0x0004d81a01007387 */ /* 0x000fe40000100a00 */
[----:B------:R-:W0:Y:S04]  /*884d0*/  LDSM.16.MT88.4 R24, [R9+0x25000] ;  /* 0x025000000918783b */ /* 0x000e280000004200 */
[----:B------:R-:W-:Y:S01]  /*884e0*/  STL.64 [R1+0x44e0], R10 ;  /* 0x0044e00a01007387 */ /* 0x000fe20000100a00 */
[----:B------:R1:W-:Y:S01]  /*884f0*/  STL [R1+0x44d8], R9 ;  /* 0x0044d80901007387 */ /* 0x0003e20000100800 */
[----:B------:R-:W2:Y:S03]  /*88500*/  LDL.LU R8, [R1+0x770] ;  /* 0x0007700001087983 */ /* 0x000ea60000300800 */
[----:B-1----:R-:W2:Y:S01]  /*88510*/  LDL.LU R9, [R1+0x774] ;  /* 0x0007740001097983 */ /* 0x002ea20000300800 */
[----:B------:R-:W2:Y:S02]  /*88520*/  LDL.LU R10, [R1+0x778] ;  /* 0x00077800010a7983 */ /* 0x000ea40000300800 */
[----:B------:R-:W2:Y:S01]  /*88530*/  LDL.LU R11, [R1+0x77c] ;  /* 0x00077c00010b7983 */ /* 0x000ea20000300800 */
[----:B0-----:R0:W-:Y:S01]  /*88540*/  STL.64 [R1+0x4398], R26 ;  /* 0x0043981a01007387 */ /* 0x0011e20000100a00 */
[----:B------:R-:W-:Y:S03]  /*88550*/  STL.64 [R1+0x4390], R24 ;  /* 0x0043901801007387 */ /* 0x000fe60000100a00 */
[----:B0-----:R-:W3:Y:S01]  /*88560*/  LDL.64 R26, [R1+0x1d8] ;  /* 0x0001d800011a7983 */ /* 0x001ee20000100a00 */
[----:B------:R-:W-:Y:S02]  /*88570*/  STL.64 [R1+0xae0], R16 ;  /* 0x000ae01001007387 */ /* 0x000fe40000100a00 */
[----:B------:R0:W-:Y:S02]  /*88580*/  STL.64 [R1+0xae8], R18 ;  /* 0x000ae81201007387 */ /* 0x0001e40000100a00 */
        /* <DEDUP_REMOVED lines=11> */
[----:B------:R-:W-:Y:S02]  /*88640*/  IMAD.MOV.U32 R16, RZ, RZ, R22 ;  /* 0x000000ffff107224 */ /* 0x000fe400078e0016 */
[----:B------:R-:W-:Y:S02]  /*88650*/  IMAD.MOV.U32 R17, RZ, RZ, R23 ;  /* 0x000000ffff117224 */ /* 0x000fe400078e0017 */
[----:B------:R-:W2:Y:S04]  /*88660*/  LDL.LU.64 R22, [R1+0x4540] ;  /* 0x0045400001167983 */ /* 0x000ea80000300a00 */
[----:B----4-:R-:W-:Y:S01]  /*88670*/  STL.64 [R1+0x4470], R18 ;  /* 0x0044701201007387 */ /* 0x010fe20000100a00 */
[----:B------:R3:W-:Y:S01]  /*88680*/  STL.64 [R1+0x4468], R16 ;  /* 0x0044681001007387 */ /* 0x0007e20000100a00 */
[C---:B--2---:R-:W-:Y:S08]  /*88690*/  HMMA.16816.F32 R8, R4.reuse, R22, R8 ;  /* 0x000000160408723c */ /* 0x044ff00000001808 */
[----:B---3--:R-:W-:Y:S01]  /*886a0*/  HMMA.16816.F32 R16, R4, R26, R12 ;  /* 0x0000001a0410723c */ /* 0x008fe2000000180c */
[----:B------:R-:W-:-:S02]  /*886b0*/  IMAD.MOV.U32 R25, RZ, RZ, R22 ;  /* 0x000000ffff197224 */ /* 0x000fc400078e0016 */
[----:B------:R-:W-:-:S04]  /*886c0*/  IMAD.MOV.U32 R24, RZ, RZ, R23 ;  /* 0x000000ffff187224 */ /* 0x000fc800078e0017 */
[----:B------:R-:W-:Y:S02]  /*886d0*/  IMAD.MOV.U32 R14, RZ, RZ, R26 ;  /* 0x000000ffff0e7224 */ /* 0x000fe400078e001a */
[----:B------:R-:W-:Y:S11]  /*886e0*/  IMAD.MOV.U32 R15, RZ, RZ, R27 ;  /* 0x000000ffff0f7224 */ /* 0x000ff600078e001b */
[----:B------:R-:W-:Y:S03]  /*886f0*/  @!UPT UIADD3 URZ, URZ, URZ, URZ ;  /* 0x0000003f3f3ff290 */ /* 0x000fe6000fffe03f */
[----:B------:R0:W-:Y:S01]  /*88700*/  STL.64 [R1+0xac0], R16 ;  /* 0x000ac01001007387 */ /* 0x0001e20000100a00 */
[----:B------:R1:W-:Y:S02]  /*88710*/  STL.64 [R1+0xac8], R18 ;  /* 0x000ac81201007387 */ /* 0x0003e40000100a00 */
[----:B------:R-:W-:Y:S02]  /*88720*/  STL.64 [R1+0x4520], R14 ;  /* 0x0045200e01007387 */ /* 0x000fe40000100a00 */
[----:B------:R2:W-:Y:S01]  /*88730*/  STL.64 [R1+0xab0], R8 ;  /* 0x000ab00801007387 */ /* 0x0005e20000100a00 */
[----:B------:R3:W-:Y:S01]  /*88740*/  STL.64 [R1+0xab8], R10 ;  /* 0x000ab80a01007387 */ /* 0x0007e20000100a00 */
[----:B------:R3:W-:Y:S03]  /*88750*/  STL.64 [R1+0x4538], R24 ;  /* 0x0045381801007387 */ /* 0x0007e60000100a00 */
[----:B0-----:R-:W4:Y:S01]  /*88760*/  LDL.LU R16, [R1+0x210] ;  /* 0x0002100001107983 */ /* 0x001f220000300800 */
[----:B------:R-:W4:Y:S02]  /*88770*/  LDL.LU R17, [R1+0x214] ;  /* 0x0002140001117983 */ /* 0x000f240000300800 */
[----:B-1----:R-:W4:Y:S02]  /*88780*/  LDL.LU R18, [R1+0x218] ;  /* 0x0002180001127983 */ /* 0x002f240000300800 */
[----:B------:R-:W4:Y:S01]  /*88790*/  LDL.LU R19, [R1+0x21c] ;  /* 0x00021c0001137983 */ /* 0x000f220000300800 */
[----:B--2---:R-:W2:Y:S01]  /*887a0*/  LDL.LU R8, [R1+0x720] ;  /* 0x0007200001087983 */ /* 0x004ea20000300800 */
[----:B------:R-:W2:Y:S02]  /*887b0*/  LDL.LU R9, [R1+0x724] ;  /* 0x0007240001097983 */ /* 0x000ea40000300800 */
[----:B---3--:R-:W3:Y:S02]  /*887c0*/  LDL.LU R10, [R1+0x728] ;  /* 0x00072800010a7983 */ /* 0x008ee40000300800 */
[----:B------:R-:W3:Y:S01]  /*887d0*/  LDL.LU R11, [R1+0x72c] ;  /* 0x00072c00010b7983 */ /* 0x000ee20000300800 */
[----:B------:R-:W2:Y:S01]  /*887e0*/  LDL.LU R24, [R1+0x760] ;  /* 0x0007600001187983 */ /* 0x000ea20000300800 */
[----:B------:R-:W4:Y:S02]  /*887f0*/  LDL.LU R25, [R1+0x764] ;  /* 0x0007640001197983 */ /* 0x000f240000300800 */
[----:B------:R-:W4:Y:S02]  /*88800*/  LDL.LU R26, [R1+0x768] ;  /* 0x00076800011a7983 */ /* 0x000f240000300800 */
[----:B------:R-:W4:Y:S01]  /*88810*/  LDL.LU R27, [R1+0x76c] ;  /* 0x00076c00011b7983 */ /* 0x000f220000300800 */
[----:B---3--:R0:W-:Y:S01]  /*88820*/  STL.64 [R1+0x44f0], R10 ;  /* 0x0044f00a01007387 */ /* 0x0081e20000100a00 */
[----:B--2---:R-:W-:Y:S03]  /*88830*/  STL.64 [R1+0x44e8], R8 ;  /* 0x0044e80801007387 */ /* 0x004fe60000100a00 */
[----:B0-----:R-:W2:Y:S04]  /*88840*/  LDL.64 R10, [R1+0x188] ;  /* 0x00018800010a7983 */ /* 0x001ea80000100a00 */
[----:B--2---:R0:W-:Y:S04]  /*88850*/  STL.64 [R1+0x4500], R10 ;  /* 0x0045000a01007387 */ /* 0x0041e80000100a00 */
[----:B0-----:R-:W2:Y:S04]  /*88860*/  LDL.64 R10, [R1+0x198] ;  /* 0x00019800010a7983 */ /* 0x001ea80000100a00 */
[----:B--2---:R-:W-:Y:S01]  /*88870*/  STL.64 [R1+0x4518], R10 ;  /* 0x0045180a01007387 */ /* 0x004fe20000100a00 */
[----:B------:R-:W2:Y:S03]  /*88880*/  LDL.64 R22, [R1+0x178] ;  /* 0x0001780001167983 */ /* 0x000ea60000100a00 */
[----:B--2---:R0:W-:Y:S01]  /*88890*/  STL.64 [R1+0x44f8], R22 ;  /* 0x0044f81601007387 */ /* 0x0041e20000100a00 */
[----:B------:R-:W2:Y:S02]  /*888a0*/  LDL.LU R20, [R1+0x730] ;  /* 0x0007300001147983 */ /* 0x000ea40000300800 */
[----:B------:R-:W2:Y:S01]  /*888b0*/  LDL.LU R21, [R1+0x734] ;  /* 0x0007340001157983 */ /* 0x000ea20000300800 */
[----:B0-----:R-:W3:Y:S01]  /*888c0*/  LDL.LU R22, [R1+0x738] ;  /* 0x0007380001167983 */ /* 0x001ee20000300800 */
[----:B------:R-:W3:Y:S02]  /*888d0*/  LDL.LU R23, [R1+0x73c] ;  /* 0x00073c0001177983 */ /* 0x000ee40000300800 */
[----:B------:R-:W2:Y:S02]  /*888e0*/  LDL.LU R12, [R1+0x750] ;  /* 0x00075000010c7983 */ /* 0x000ea40000300800 */
[----:B------:R-:W2:Y:S01]  /*888f0*/  LDL.LU R13, [R1+0x754] ;  /* 0x00075400010d7983 */ /* 0x000ea20000300800 */
[----:B------:R-:W2:Y:S01]  /*88900*/  LDL.LU R14, [R1+0x758] ;  /* 0x00075800010e7983 */ /* 0x000ea20000300800 */
[----:B------:R-:W2:Y:S03]  /*88910*/  LDL.LU R15, [R1+0x75c] ;  /* 0x00075c00010f7983 */ /* 0x000ea60000300800 */
[----:B--2---:R0:W-:Y:S01]  /*88920*/  STL.64 [R1+0x4530], R14 ;  /* 0x0045300e01007387 */ /* 0x0041e20000100a00 */
[----:B------:R-:W-:Y:S02]  /*88930*/  STL.64 [R1+0x4528], R12 ;  /* 0x0045280c01007387 */ /* 0x000fe40000100a00 */
[----:B------:R-:W2:Y:S01]  /*88940*/  LDL.64 R10, [R1+0x1a8] ;  /* 0x0001a800010a7983 */ /* 0x000ea20000100a00 */
[----:B0-----:R-:W2:Y:S01]  /*88950*/  LDL.64 R14, [R1+0x1b8] ;  /* 0x0001b800010e7983 */ /* 0x001ea20000100a00 */
[----:B---3--:R-:W-:Y:S02]  /*88960*/  STL.64 [R1+0x4510], R22 ;  /* 0x0045101601007387 */ /* 0x008fe40000100a00 */
[----:B------:R0:W-:Y:S02]  /*88970*/  STL.64 [R1+0x4508], R20 ;  /* 0x0045081401007387 */ /* 0x0001e40000100a00 */
[----:B0-----:R-:W3:Y:S01]  /*88980*/  LDL.LU R20, [R1+0x740] ;  /* 0x0007400001147983 */ /* 0x001ee20000300800 */
[----:B------:R-:W3:Y:S02]  /*88990*/  LDL.LU R21, [R1+0x744] ;  /* 0x0007440001157983 */ /* 0x000ee40000300800 */
[----:B------:R-:W3:Y:S02]  /*889a0*/  LDL.LU R22, [R1+0x748] ;  /* 0x0007480001167983 */ /* 0x000ee40000300800 */
[----:B------:R-:W3:Y:S01]  /*889b0*/  LDL.LU R23, [R1+0x74c] ;  /* 0x00074c0001177983 */ /* 0x000ee20000300800 */
[----:B----4-:R-:W-:Y:S01]  /*889c0*/  STL.64 [R1+0x4488], R18 ;  /* 0x0044881201007387 */ /* 0x010fe20000100a00 */
[----:B------:R0:W-:Y:S03]  /*889d0*/  STL.64 [R1+0x4480], R16 ;  /* 0x0044801001007387 */ /* 0x0001e60000100a00 */
[----:B0-----:R-:W4:Y:S01]  /*889e0*/  LDL.LU R16, [R1+0x220] ;  /* 0x0002200001107983 */ /* 0x001f220000300800 */
[----:B------:R-:W4:Y:S02]  /*889f0*/  LDL.LU R17, [R1+0x224] ;  /* 0x0002240001117983 */ /* 0x000f240000300800 */
[----:B------:R-:W3:Y:S02]  /*88a00*/  LDL.LU R18, [R1+0x228] ;  /* 0x0002280001127983 */ /* 0x000ee40000300800 */
[----:B------:R-:W3:Y:S01]  /*88a10*/  LDL.LU R19, [R1+0x22c] ;  /* 0x00022c0001137983 */ /* 0x000ee20000300800 */
[C---:B--2---:R-:W-:Y:S01]  /*88a20*/  HMMA.16816.F32 R24, R4.reuse, R14, R24 ;  /* 0x0000000e0418723c */ /* 0x044fe20000001818 */
[----:B---3--:R-:W-:Y:S01]  /*88a30*/  STL.64 [R1+0x4498], R18 ;  /* 0x0044981201007387 */ /* 0x008fe20000100a00 */
[----:B----4-:R-:W-:Y:S11]  /*88a40*/  STL.64 [R1+0x4490], R16 ;  /* 0x0044901001007387 */ /* 0x010ff60000100a00 */
[----:B------:R-:W-:Y:S10]  /*88a50*/  @!UPT UIADD3 URZ, URZ, URZ, URZ ;  /* 0x0000003f3f3ff290 */ /* 0x000ff4000fffe03f */
[----:B------:R0:W-:Y:S02]  /*88a60*/  STL.64 [R1+0xaa0], R24 ;  /* 0x000aa01801007387 */ /* 0x0001e40000100a00 */
[----:B------:R1:W-:Y:S01]  /*88a70*/  STL.64 [R1+0xaa8], R26 ;  /* 0x000aa81a01007387 */ /* 0x0003e20000100a00 */
[----:B0-----:R-:W2:Y:S01]  /*88a80*/  LDL.LU.64 R24, [R1+0x4538] ;  /* 0x0045380001187983 */ /* 0x001ea20000300a00 */
[----:B-1----:R-:W-:Y:S02]  /*88a90*/  IMAD.MOV.U32 R27, RZ, RZ, R14 ;  /* 0x000000ffff1b7224 */ /* 0x002fe400078e000e */
[----:B------:R-:W-:Y:S02]  /*88aa0*/  IMAD.MOV.U32 R26, RZ, RZ, R15 ;  /* 0x000000ffff1a7224 */ /* 0x000fe400078e000f */
[----:B------:R-:W3:Y:S01]  /*88ab0*/  LDL.LU.64 R14, [R1+0x4530] ;  /* 0x00453000010e7983 */ /* 0x000ee20000300a00 */
[----:B------:R-:W3:Y:S02]  /*88ac0*/  LDL.LU.64 R12, [R1+0x4528] ;  /* 0x00452800010c7983 */ /* 0x000ee40000300a00 */
[----:B------:R-:W-:Y:S01]  /*88ad0*/  STL.64 [R1+0x44a8], R26 ;  /* 0x0044a81a01007387 */ /* 0x000fe20000100a00 */
[----:B--2---:R0:W-:Y:S04]  /*88ae0*/  STL.64 [R1+0x44a0], R24 ;  /* 0x0044a01801007387 */ /* 0x0041e80000100a00 */
[----:B0-----:R-:W2:Y:S01]  /*88af0*/  LDL.LU R24, [R1+0x230] ;  /* 0x0002300001187983 */ /* 0x001ea20000300800 */
[----:B------:R-:W2:Y:S02]  /*88b00*/  LDL.LU R25, [R1+0x234] ;  /* 0x0002340001197983 */ /* 0x000ea40000300800 */
[----:B------:R-:W4:Y:S02]  /*88b10*/  LDL.LU R26, [R1+0x238] ;  /* 0x00023800011a7983 */ /* 0x000f240000300800 */
[----:B------:R-:W4:Y:S01]  /*88b20*/  LDL.LU R27, [R1+0x23c] ;  /* 0x00023c00011b7983 */ /* 0x000f220000300800 */
[C---:B---3--:R-:W-:Y:S01]  /*88b30*/  HMMA.16816.F32 R12, R4.reuse, R10, R12 ;  /* 0x0000000a040c723c */ /* 0x048fe2000000180c */
[----:B----4-:R-:W-:Y:S01]  /*88b40*/  STL.64 [R1+0x44c8], R26 ;  /* 0x0044c81a01007387 */ /* 0x010fe20000100a00 */
[----:B--2---:R0:W-:Y:S03]  /*88b50*/  STL.64 [R1+0x44c0], R24 ;  /* 0x0044c01801007387 */ /* 0x0041e60000100a00 */
[----:B0-----:R-:W2:Y:S01]  /*88b60*/  LDL.LU R24, [R1+0x420] ;  /* 0x0004200001187983 */ /* 0x001ea20000300800 */
[----:B------:R-:W2:Y:S02]  /*88b70*/  LDL.LU R25, [R1+0x424] ;  /* 0x0004240001197983 */ /* 0x000ea40000300800 */
[----:B------:R-:W2:Y:S02]  /*88b80*/  LDL.LU R26, [R1+0x428] ;  /* 0x00042800011a7983 */ /* 0x000ea40000300800 */
[----:B------:R-:W2:Y:S11]  /*88b90*/  LDL.LU R27, [R1+0x42c] ;  /* 0x00042c00011b7983 */ /* 0x000eb60000300800 */
[----:B------:R-:W-:Y:S02]  /*88ba0*/  @!UPT UIADD3 URZ, URZ, URZ, URZ ;  /* 0x0000003f3f3ff290 */ /* 0x000fe4000fffe03f */
[----:B------:R0:W-:Y:S01]  /*88bb0*/  STL.64 [R1+0xa90], R12 ;  /* 0x000a900c01007387 */ /* 0x0001e20000100a00 */
[----:B------:R1:W-:Y:S02]  /*88bc0*/  STL.64 [R1+0xa98], R14 ;  /* 0x000a980e01007387 */ /* 0x0003e40000100a00 */
[----:B0-----:R-:W-:Y:S01]  /*88bd0*/  IMAD.MOV.U32 R13, RZ, RZ, R10 ;  /* 0x000000ffff0d7224 */ /* 0x001fe200078e000a */
[----:B-1----:R-:W3:Y:S01]  /*88be0*/  LDL.LU.64 R14, [R1+0x4520] ;  /* 0x00452000010e7983 */ /* 0x002ee20000300a00 */
[----:B------:R-:W-:Y:S02]  /*88bf0*/  IMAD.MOV.U32 R12, RZ, RZ, R11 ;  /* 0x000000ffff0c7224 */ /* 0x000fe400078e000b */
        /* <DEDUP_REMOVED lines=28> */
[----:B------:R-:W-:Y:S02]  /*88dc0*/  IMAD.MOV.U32 R18, RZ, RZ, R2 ;  /* 0x000000ffff127224 */ /* 0x000fe400078e0002 */
[----:B------:R-:W-:Y:S01]  /*88dd0*/  IMAD.MOV.U32 R19, RZ, RZ, R0 ;  /* 0x000000ffff137224 */ /* 0x000fe200078e0000 */
[----:B--2---:R-:W-:Y:S01]  /*88de0*/  HMMA.16816.F32 R4, R4, R22, R24 ;  /* 0x000000160404723c */ /* 0x004fe20000001818 */
[----:B----4-:R-:W-:Y:S01]  /*88df0*/  STL.64 [R1+0x4450], R10 ;  /* 0x0044500a01007387 */ /* 0x010fe20000100a00 */
[----:B------:R0:W-:Y:S02]  /*88e00*/  STL.64 [R1+0x4448], R8 ;  /* 0x0044480801007387 */ /* 0x0001e40000100a00 */
[----:B------:R-:W-:-:S02]  /*88e10*/  IMAD.MOV.U32 R2, RZ, RZ, R22 ;  /* 0x000000ffff027224 */ /* 0x000fc400078e0016 */
[----:B------:R-:W-:Y:S01]  /*88e20*/  IMAD.MOV.U32 R0, RZ, RZ, R23 ;  /* 0x000000ffff007224 */ /* 0x000fe200078e0017 */
[----:B0-----:R-:W2:Y:S01]  /*88e30*/  LDL.LU R8, [R1+0x200] ;  /* 0x0002000001087983 */ /* 0x001ea20000300800 */
[----:B------:R-:W2:Y:S02]  /*88e40*/  LDL.LU R9, [R1+0x204] ;  /* 0x0002040001097983 */ /* 0x000ea40000300800 */
[----:B------:R-:W2:Y:S02]  /*88e50*/  LDL.LU R10, [R1+0x208] ;  /* 0x00020800010a7983 */ /* 0x000ea40000300800 */
[----:B------:R-:W2:Y:S01]  /*88e60*/  LDL.LU R11, [R1+0x20c] ;  /* 0x00020c00010b7983 */ /* 0x000ea20000300800 */
[----:B------:R-:W4:Y:S01]  /*88e70*/  LDL.LU.64 R26, [R1+0x44c8] ;  /* 0x0044c800011a7983 */ /* 0x000f220000300a00 */
[----:B------:R-:W4:Y:S09]  /*88e80*/  LDL.LU.64 R24, [R1+0x44c0] ;  /* 0x0044c00001187983 */ /* 0x000f320000300a00 */
[----:B------:R-:W-:Y:S01]  /*88e90*/  STL.64 [R1+0x4c0], R4 ;  /* 0x0004c00401007387 */ /* 0x000fe20000100a00 */
[----:B------:R0:W-:Y:S02]  /*88ea0*/  STL.64 [R1+0x4c8], R6 ;  /* 0x0004c80601007387 */ /* 0x0001e40000100a00 */
[----:B------:R-:W4:Y:S02]  /*88eb0*/  LDL.LU.64 R22, [R1+0x44b8] ;  /* 0x0044b80001167983 */ /* 0x000f240000300a00 */
[----:B------:R-:W4:Y:S02]  /*88ec0*/  LDL.LU.64 R20, [R1+0x44b0] ;  /* 0x0044b00001147983 */ /* 0x000f240000300a00 */
[----:B0-----:R-:W-:-:S02]  /*88ed0*/  IMAD.MOV.U32 R6, RZ, RZ, R17 ;  /* 0x000000ffff067224 */ /* 0x001fc400078e0011 */
[----:B------:R-:W-:-:S05]  /*88ee0*/  IMAD.MOV.U32 R7, RZ, RZ, R16 ;  /* 0x000000ffff077224 */ /* 0x000fca00078e0010 */
[----:B------:R0:W-:Y:S04]  /*88ef0*/  STL.64 [R1+0x43a0], R6 ;  /* 0x0043a00601007387 */ /* 0x0001e80000100a00 */
[----:B0-----:R-:W2:Y:S04]  /*88f00*/  LDL R6, [R1+0x18] ;  /* 0x0000180001067983 */ /* 0x001ea80000100800 */
[----:B------:R-:W2:Y:S01]  /*88f10*/  LDL R7, [R1+0x1c] ;  /* 0x00001c0001077983 */ /* 0x000ea20000100800 */
[C---:B----4-:R-:W-:Y:S03]  /*88f20*/  HMMA.16816.F32 R16, R20.reuse, R18, R24 ;  /* 0x000000121410723c */ /* 0x050fe60000001818 */
[----:B------:R-:W4:Y:S01]  /*88f30*/  LDL.LU.64 R26, [R1+0x44a8] ;  /* 0x0044a800011a7983 */ /* 0x000f220000300a00 */
[----:B------:R-:W2:Y:S11]  /*88f40*/  LDL.LU.64 R24, [R1+0x44a0] ;  /* 0x0044a00001187983 */ /* 0x000eb60000300a00 */
[----:B------:R-:W-:Y:S08]  /*88f50*/  @!UPT UIADD3 URZ, URZ, URZ, URZ ;  /* 0x0000003f3f3ff290 */ /* 0x000ff0000fffe03f */
[----:B------:R-:W-:Y:S01]  /*88f60*/  STL.64 [R1+0x250], R16 ;  /* 0x0002501001007387 */ /* 0x000fe20000100a00 */
[----:B------:R0:W-:Y:S03]  /*88f70*/  STL.64 [R1+0x258], R18 ;  /* 0x0002581201007387 */ /* 0x0001e60000100a00 */
[----:B0-----:R-:W2:Y:S01]  /*88f80*/  LDL.LU.64 R18, [R1+0x4498] ;  /* 0x0044980001127983 */ /* 0x001ea20000300a00 */
[----:B------:R-:W2:Y:S02]  /*88f90*/  LDL.LU.64 R16, [R1+0x4490] ;  /* 0x0044900001107983 */ /* 0x000ea40000300a00 */
[C---:B--2---:R-:W-:Y:S01]  /*88fa0*/  HMMA.16816.F32 R4, R20.reuse, R6, R16 ;  /* 0x000000061404723c */ /* 0x044fe20000001810 */
[----:B------:R-:W2:Y:S01]  /*88fb0*/  LDL.LU.64 R18, [R1+0x4488] ;  /* 0x0044880001127983 */ /* 0x000ea20000300a00 */
[----:B------:R-:W2:Y:S11]  /*88fc0*/  LDL.LU.64 R16, [R1+0x4480] ;  /* 0x0044800001107983 */ /* 0x000eb60000300a00 */
[----:B------:R-:W-:Y:S10]  /*88fd0*/  @!UPT UIADD3 URZ, URZ, URZ, URZ ;  /* 0x0000003f3f3ff290 */ /* 0x000ff4000fffe03f */
[----:B------:R-:W-:Y:S01]  /*88fe0*/  STL.64 [R1+0x240], R4 ;  /* 0x0002400401007387 */ /* 0x000fe20000100a00 */
[----:B------:R0:W-:Y:S02]  /*88ff0*/  STL.64 [R1+0x248], R6 ;  /* 0x0002480601007387 */ /* 0x0001e40000100a00 */
[----:B0-----:R-:W-:Y:S02]  /*89000*/  IMAD.MOV.U32 R6, RZ, RZ, R28 ;  /* 0x000000ffff067224 */ /* 0x001fe400078e001c */
[----:B------:R-:W-:Y:S01]  /*89010*/  IMAD.MOV.U32 R7, RZ, RZ, R29 ;  /* 0x000000ffff077224 */ /* 0x000fe200078e001d */
[----:B------:R-:W2:Y:S01]  /*89020*/  LDL.LU R28, [R1+0x447c] ;  /* 0x00447c00011c7983 */ /* 0x000ea20000300800 */
[----:B------:R-:W2:Y:S03]  /*89030*/  LDL.LU R29, [R1+0x4478] ;  /* 0x00447800011d7983 */ /* 0x000ea60000300800 */
[----:B------:R0:W-:Y:S04]  /*89040*/  STL.64 [R1+0x43b8], R6 ;  /* 0x0043b80601007387 */ /* 0x0001e80000100a00 */
[----:B0-----:R-:W2:Y:S04]  /*89050*/  LDL R6, [R1+0x8] ;  /* 0x0000080001067983 */ /* 0x001ea80000100800 */
[----:B------:R-:W2:Y:S02]  /*89060*/  LDL R7, [R1+0xc] ;  /* 0x00000c0001077983 */ /* 0x000ea40000100800 */
[C---:B--2---:R-:W-:Y:S02]  /*89070*/  HMMA.16816.F32 R4, R20.reuse, R6, R16 ;  /* 0x000000061404723c */ /* 0x044fe40000001810 */
[----:B------:R-:W2:Y:S01]  /*89080*/  LDL.LU.64 R18, [R1+0x4470] ;  /* 0x0044700001127983 */ /* 0x000ea20000300a00 */
[----:B------:R-:W3:Y:S11]  /*89090*/  LDL.LU.64 R16, [R1+0x4468] ;  /* 0x0044680001107983 */ /* 0x000ef60000300a00 */
[----:B------:R-:W-:Y:S09]  /*890a0*/  @!UPT UIADD3 URZ, URZ, URZ, URZ ;  /* 0x0000003f3f3ff290 */ /* 0x000ff2000fffe03f */
[----:B------:R0:W-:Y:S01]  /*890b0*/  STL.64 [R1+0x230], R4 ;  /* 0x0002300401007387 */ /* 0x0001e20000100a00 */
[----:B------:R1:W-:Y:S03]  /*890c0*/  STL.64 [R1+0x238], R6 ;  /* 0x0002380601007387 */ /* 0x0003e60000100a00 */
[----:B0-----:R-:W3:Y:S01]  /*890d0*/  LDL.LU R4, [R1+0xf0] ;  /* 0x0000f00001047983 */ /* 0x001ee20000300800 */
[----:B------:R-:W3:Y:S02]  /*890e0*/  LDL.LU R5, [R1+0xf4] ;  /* 0x0000f40001057983 */ /* 0x000ee40000300800 */
[----:B-1----:R-:W3:Y:S02]  /*890f0*/  LDL.LU R6, [R1+0xf8] ;  /* 0x0000f80001067983 */ /* 0x002ee40000300800 */
[----:B------:R-:W3:Y:S01]  /*89100*/  LDL.LU R7, [R1+0xfc] ;  /* 0x0000fc0001077983 */ /* 0x000ee20000300800 */
[----:B--2---:R-:W-:Y:S01]  /*89110*/  HMMA.16816.F32 R8, R20, R18, R8 ;  /* 0x000000121408723c */ /* 0x004fe20000001808 */
[----:B---3--:R4:W-:Y:S01]  /*89120*/  STL.64 [R1+0x43c8], R6 ;  /* 0x0043c80601007387 */ /* 0x0089e20000100a00 */
[----:B------:R-:W-:Y:S02]  /*89130*/  STL.64 [R1+0x43c0], R4 ;  /* 0x0043c00401007387 */ /* 0x000fe40000100a00 */
[----:B----4-:R-:W-:-:S02]  /*89140*/  IMAD.MOV.U32 R6, RZ, RZ, R27 ;  /* 0x000000ffff067224 */ /* 0x010fc400078e001b */
[----:B------:R-:W-:-:S05]  /*89150*/  IMAD.MOV.U32 R7, RZ, RZ, R26 ;  /* 0x000000ffff077224 */ /* 0x000fca00078e001a */
[----:B------:R0:W-:Y:S11]  /*89160*/  STL.64 [R1+0x43e0], R6 ;  /* 0x0043e00601007387 */ /* 0x0001f60000100a00 */
[----:B------:R-:W-:Y:S01]  /*89170*/  @!UPT UIADD3 URZ, URZ, URZ, URZ ;  /* 0x0000003f3f3ff290 */ /* 0x000fe2000fffe03f */
[----:B------:R-:W-:Y:S02]  /*89180*/  STL.64 [R1+0x220], R8 ;  /* 0x0002200801007387 */ /* 0x000fe40000100a00 */
[----:B------:R-:W-:Y:S02]  /*89190*/  STL.64 [R1+0x228], R10 ;  /* 0x0002280a01007387 */ /* 0x000fe40000100a00 */
[----:B0-----:R-:W-:Y:S02]  /*891a0*/  IMAD.MOV.U32 R6, RZ, RZ, R25 ;  /* 0x000000ffff067224 */ /* 0x001fe400078e0019 */
[----:B------:R-:W-:-:S05]  /*891b0*/  IMAD.MOV.U32 R7, RZ, RZ, R24 ;  /* 0x000000ffff077224 */ /* 0x000fca00078e0018 */
[----:B------:R0:W-:Y:S01]  /*891c0*/  STL.64 [R1+0x43f8], R6 ;  /* 0x0043f80601007387 */ /* 0x0001e20000100a00 */
[----:B------:R-:W2:Y:S02]  /*891d0*/  LDL.LU R24, [R1+0x600] ;  /* 0x0006000001187983 */ /* 0x000ea40000300800 */
[----:B------:R-:W2:Y:S02]  /*891e0*/  LDL.LU R25, [R1+0x604] ;  /* 0x0006040001197983 */ /* 0x000ea40000300800 */
[----:B------:R-:W3:Y:S01]  /*891f0*/  LDL.LU R26, [R1+0x608] ;  /* 0x00060800011a7983 */ /* 0x000ee20000300800 */
[----:B------:R-:W3:Y:S01]  /*89200*/  LDL.LU R27, [R1+0x60c] ;  /* 0x00060c00011b7983 */ /* 0x000ee20000300800 */
        /* <DEDUP_REMOVED lines=25> */
[----:B------:R-:W4:Y:S02]  /*893a0*/  LDL.LU R9, [R1+0x1f4] ;  /* 0x0001f40001097983 */ /* 0x000f240000300800 */
[----:B------:R-:W4:Y:S02]  /*893b0*/  LDL.LU R10, [R1+0x1f8] ;  /* 0x0001f800010a7983 */ /* 0x000f240000300800 */
[----:B------:R-:W4:Y:S01]  /*893c0*/  LDL.LU R11, [R1+0x1fc] ;  /* 0x0001fc00010b7983 */ /* 0x000f220000300800 */
        /* <DEDUP_REMOVED lines=31> */
[----:B------:R-:W-:Y:S02]  /*895c0*/  STL.64 [R1+0x4350], R16 ;  /* 0x0043501001007387 */ /* 0x000fe40000100a00 */
[----:B------:R-:W-:Y:S02]  /*895d0*/  STL.64 [R1+0x210], R8 ;  /* 0x0002100801007387 */ /* 0x000fe40000100a00 */
[----:B------:R0:W-:Y:S02]  /*895e0*/  STL.64 [R1+0x218], R10 ;  /* 0x0002180a01007387 */ /* 0x0001e40000100a00 */
[----:B0-----:R-:W3:Y:S01]  /*895f0*/  LDL.LU.64 R10, [R1+0x4450] ;  /* 0x00445000010a7983 */ /* 0x001ee20000300a00 */
[----:B------:R-:W4:Y:S02]  /*89600*/  LDL.LU.64 R8, [R1+0x4448] ;  /* 0x0044480001087983 */ /* 0x000f240000300a00 */
[----:B------:R-:W-:-:S02]  /*89610*/  IMAD.MOV.U32 R19, RZ, RZ, R12 ;  /* 0x000000ffff137224 */ /* 0x000fc400078e000c */
[----:B------:R0:W-:Y:S02]  /*89620*/  STL.64 [R1+0x4348], R14 ;  /* 0x0043480e01007387 */ /* 0x0001e40000100a00 */
[----:B------:R-:W-:Y:S01]  /*89630*/  IMAD.MOV.U32 R18, RZ, RZ, R13 ;  /* 0x000000ffff127224 */ /* 0x000fe200078e000d */
[----:B------:R-:W2:Y:S01]  /*89640*/  LDL.LU R12, [R1+0xc0] ;  /* 0x0000c000010c7983 */ /* 0x000ea20000300800 */
[----:B------:R-:W2:Y:S03]  /*89650*/  LDL.LU R13, [R1+0xc4] ;  /* 0x0000c400010d7983 */ /* 0x000ea60000300800 */
[----:B0-----:R-:W2:Y:S01]  /*89660*/  LDL.LU R14, [R1+0xc8] ;  /* 0x0000c800010e7983 */ /* 0x001ea20000300800 */
[----:B------:R-:W2:Y:S01]  /*89670*/  LDL.LU R15, [R1+0xcc] ;  /* 0x0000cc00010f7983 */ /* 0x000ea20000300800 */
[C---:B---3--:R-:W-:Y:S11]  /*89680*/  HMMA.16816.F32 R4, R20.reuse, R10, R4 ;  /* 0x0000000a1404723c */ /* 0x048ff60000001804 */
[----:B------:R-:W-:Y:S11]  /*89690*/  @!UPT UIADD3 URZ, URZ, URZ, URZ ;  /* 0x0000003f3f3ff290 */ /* 0x000ff6000fffe03f */
[----:B------:R-:W-:Y:S01]  /*896a0*/  @!UPT UIADD3 URZ, URZ, URZ, URZ ;  /* 0x0000003f3f3ff290 */ /* 0x000fe2000fffe03f */
[----:B------:R-:W-:Y:S01]  /*896b0*/  STL.64 [R1+0x200], R4 ;  /* 0x0002000401007387 */ /* 0x000fe20000100a00 */
[----:B------:R0:W-:Y:S03]  /*896c0*/  STL.64 [R1+0x208], R6 ;  /* 0x0002080601007387 */ /* 0x0001e60000100a00 */
[----:B0-----:R-:W2:Y:S01]  /*896d0*/  LDL.LU.64 R6, [R1+0x4440] ;  /* 0x0044400001067983 */ /* 0x001ea20000300a00 */
[----:B------:R-:W-:Y:S01]  /*896e0*/  STL.64 [R1+0x4340], R10 ;  /* 0x0043400a01007387 */ /* 0x000fe20000100a00 */
        /* <DEDUP_REMOVED lines=36> */
[C---:B---3--:R-:W-:Y:S01]  /*89930*/  HMMA.16816.F32 R16, R20.reuse, R18, R4 ;  /* 0x000000121410723c */ /* 0x048fe20000001804 */
[----:B------:R-:W2:Y:S11]  /*89940*/  LDL.LU.64 R6, [R1+0x43b8] ;  /* 0x0043b80001067983 */ /* 0x000eb60000300a00 */
[----:B------:R-:W-:Y:S11]  /*89950*/  @!UPT UIADD3 URZ, URZ, URZ, URZ ;  /* 0x0000003f3f3ff290 */ /* 0x000ff6000fffe03f */
[----:B------:R-:W-:Y:S01]  /*89960*/  STL.64 [R1+0x680], R16 ;  /* 0x0006801001007387 */ /* 0x000fe20000100a00 */
[----:B------:R0:W-:Y:S03]  /*89970*/  STL.64 [R1+0x688], R18 ;  /* 0x0006881201007387 */ /* 0x0001e60000100a00 */
[----:B0-----:R-:W3:Y:S01]  /*89980*/  LDL.64 R18, [R1+0x8] ;  /* 0x0000080001127983 */ /* 0x001ee20000100a00 */
[C---:B--2---:R-:W-:Y:S03]  /*89990*/  HMMA.16816.F32 R4, R20.reuse, R6, R24 ;  /* 0x000000061404723c */ /* 0x044fe60000001818 */
[----:B---3--:R0:W-:Y:S01]  /*899a0*/  STL.64 [R1+0x4370], R18 ;  /* 0x0043701201007387 */ /* 0x0081e20000100a00 */
[----:B------:R-:W2:Y:S02]  /*899b0*/  LDL.LU R16, [R1+0xd0] ;  /* 0x0000d00001107983 */ /* 0x000ea40000300800 */
[----:B------:R-:W2:Y:S01]  /*899c0*/  LDL.LU R17, [R1+0xd4] ;  /* 0x0000d40001117983 */ /* 0x000ea20000300800 */
[----:B0-----:R-:W2:Y:S01]  /*899d0*/  LDL.LU R18, [R1+0xd8] ;  /* 0x0000d80001127983 */ /* 0x001ea20000300800 */
[----:B------:R-:W2:Y:S02]  /*899e0*/  LDL.LU R19, [R1+0xdc] ;  /* 0x0000dc0001137983 */ /* 0x000ea40000300800 */
[----:B------:R-:W3:Y:S02]  /*899f0*/  LDL.LU.64 R26, [R1+0x43b0] ;  /* 0x0043b000011a7983 */ /* 0x000ee40000300a00 */
[----:B------:R-:W3:Y:S11]  /*89a00*/  LDL.LU.64 R24, [R1+0x43a8] ;  /* 0x0043a80001187983 */ /* 0x000ef60000300a00 */
[----:B------:R-:W-:Y:S01]  /*89a10*/  STL.64 [R1+0x670], R4 ;  /* 0x0006700401007387 */ /* 0x000fe20000100a00 */
[----:B------:R0:W-:Y:S03]  /*89a20*/  STL.64 [R1+0x678], R6 ;  /* 0x0006780601007387 */ /* 0x0001e60000100a00 */
[----:B0-----:R-:W2:Y:S02]  /*89a30*/  LDL.LU.64 R6, [R1+0x43a0] ;  /* 0x0043a00001067983 */ /* 0x001ea40000300a00 */
[----:B--2---:R-:W-:Y:S02]  /*89a40*/  HMMA.16816.F32 R16, R20, R6, R16 ;  /* 0x000000061410723c */ /* 0x004fe40000001810 */
[----:B----4-:R-:W0:Y:S11]  /*89a50*/  LDSM.16.MT88.4 R4, [R9+0x25080] ;  /* 0x025080000904783b */ /* 0x010e360000004200 */
[----:B------:R-:W-:Y:S10]  /*89a60*/  @!UPT UIADD3 URZ, URZ, URZ, URZ ;  /* 0x0000003f3f3ff290 */ /* 0x000ff4000fffe03f */
[----:B------:R-:W-:Y:S01]  /*89a70*/  STL.64 [R1+0x660], R16 ;  /* 0x0006601001007387 */ /* 0x000fe20000100a00 */
[----:B------:R1:W-:Y:S03]  /*89a80*/  STL.64 [R1+0x668], R18 ;  /* 0x0006681201007387 */ /* 0x0003e60000100a00 */
[----:B-1----:R-:W2:Y:S01]  /*89a90*/  LDL.64 R18, [R1+0x18] ;  /* 0x0000180001127983 */ /* 0x002ea20000100a00 */
[----:B------:R-:W-:Y:S02]  /*89aa0*/  IMAD.MOV.U32 R10, RZ, RZ, R8 ;  /* 0x000000ffff0a7224 */ /* 0x000fe400078e0008 */
[----:B------:R-:W-:-:S07]  /*89ab0*/  IMAD.MOV.U32 R11, RZ, RZ, R3 ;  /* 0x000000ffff0b7224 */ /* 0x000fce00078e0003 */
[----:B---3--:R-:W-:Y:S01]  /*89ac0*/  HMMA.16816.F32 R8, R20, R10, R24 ;  /* 0x0000000a1408723c */ /* 0x008fe20000001818 */
[----:B--2---:R1:W-:Y:S04]  /*89ad0*/  STL.64 [R1+0x4378], R18 ;  /* 0x0043781201007387 */ /* 0x0043e80000100a00 */
[----:B-1----:R-:W2:Y:S01]  /*89ae0*/  LDL.64 R18, [R1+0x28] ;  /* 0x0000280001127983 */ /* 0x002ea20000100a00 */
[----:B0-----:R0:W-:Y:S02]  /*89af0*/  STL.64 [R1+0x4298], R6 ;  /* 0x0042980601007387 */ /* 0x0011e40000100a00 */
[----:B------:R-:W-:Y:S02]  /*89b00*/  STL.64 [R1+0x4290], R4 ;  /* 0x0042900401007387 */ /* 0x000fe40000100a00 */
[----:B------:R-:W3:Y:S01]  /*89b10*/  LDL.LU.64 R26, [R1+0x4398] ;  /* 0x00439800011a7983 */ /* 0x000ee20000300a00 */
[----:B------:R-:W3:Y:S11]  /*89b20*/  LDL.LU.64 R24, [R1+0x4390] ;  /* 0x0043900001187983 */ /* 0x000ef60000300a00 */
[----:B------:R-:W-:Y:S01]  /*89b30*/  @!UPT UIADD3 URZ, URZ, URZ, URZ ;  /* 0x0000003f3f3ff290 */ /* 0x000fe2000fffe03f */
[----:B------:R-:W-:Y:S02]  /*89b40*/  STL.64 [R1+0x650], R8 ;  /* 0x0006500801007387 */ /* 0x000fe40000100a00 */
[----:B------:R1:W-:Y:S02]  /*89b50*/  STL.64 [R1+0x658], R10 ;  /* 0x0006580a01007387 */ /* 0x0003e40000100a00 */
[----:B0-----:R-:W-:Y:S02]  /*89b60*/  IMAD.MOV.U32 R6, RZ, RZ, R2 ;  /* 0x000000ffff067224 */ /* 0x001fe400078e0002 */
[----:B------:R-:W-:-:S07]  /*89b70*/  IMAD.MOV.U32 R7, RZ, RZ, R0 ;  /* 0x000000ffff077224 */ /* 0x000fce00078e0000 */
[----:B-1----:R-:W-:Y:S01]  /*89b80*/  HMMA.16816.F32 R8, R20, R6, R12 ;  /* 0x000000061408723c */ /* 0x002fe2000000180c */
[----:B------:R-:W4:Y:S11]  /*89b90*/  LDL.LU R12, [R1+0x3e0] ;  /* 0x0003e000010c7983 */ /* 0x000f360000300800 */
[----:B------:R-:W-:Y:S11]  /*89ba0*/  @!UPT UIADD3 URZ, URZ, URZ, URZ ;  /* 0x0000003f3f3ff290 */ /* 0x000ff6000fffe03f */
[----:B------:R-:W-:Y:S01]  /*89bb0*/  STL.64 [R1+0x1f0], R8 ;  /* 0x0001f00801007387 */ /* 0x000fe20000100a00 */
[----:B------:R-:W-:Y:S02]  /*89bc0*/  STL.64 [R1+0x1f8], R10 ;  /* 0x0001f80a01007387 */ /* 0x000fe40000100a00 */
[----:B------:R-:W4:Y:S02]  /*89bd0*/  LDL.LU R13, [R1+0x3e4] ;  /* 0x0003e400010d7983 */ /* 0x000f240000300800 */
[----:B------:R-:W2:Y:S01]  /*89be0*/  LDL.LU R14, [R1+0x3e8] ;  /* 0x0003e800010e7983 */ /* 0x000ea20000300800 */
[----:B------:R-:W2:Y:S04]  /*89bf0*/  LDL.LU R15, [R1+0x3ec] ;  /* 0x0003ec00010f7983 */ /* 0x000ea80000300800 */
        /* <DEDUP_REMOVED lines=16> */
[----:B------:R-:W4:Y:S01]  /*89d00*/  LDL.64 R22, [R1+0x38] ;  /* 0x0000380001167983 */ /* 0x000f220000100a00 */
[----:B------:R-:W-:-:S02]  /*89d10*/  IMAD.MOV.U32 R3, RZ, RZ, R18 ;  /* 0x000000ffff037224 */ /* 0x000fc400078e0012 */
[----:B------:R-:W-:Y:S01]  /*89d20*/  IMAD.MOV.U32 R0, RZ, RZ, R19 ;  /* 0x000000ffff007224 */ /* 0x000fe200078e0013 */
[C---:B---3--:R-:W-:Y:S01]  /*89d30*/  HMMA.16816.F32 R12, R24.reuse, R18, R12 ;  /* 0x00000012180c723c */ /* 0x048fe2000000180c */
[----:B----4-:R0:W-:Y:S01]  /*89d40*/  STL.64 [R1+0x4338], R22 ;  /* 0x0043381601007387 */ /* 0x0101e20000100a00 */
[----:B------:R-:W3:Y:S02]  /*89d50*/  LDL.LU R20, [R1+0x3c0] ;  /* 0x0003c00001147983 */ /* 0x000ee40000300800 */
[----:B------:R-:W3:Y:S01]  /*89d60*/  LDL.LU R21, [R1+0x3c4] ;  /* 0x0003c40001157983 */ /* 0x000ee20000300800 */
[----:B0-----:R-:W3:Y:S01]  /*89d70*/  LDL.LU R22, [R1+0x3c8] ;  /* 0x0003c80001167983 */ /* 0x001ee20000300800 */
[----:B------:R-:W3:Y:S02]  /*89d80*/  LDL.LU R23, [R1+0x3cc] ;  /* 0x0003cc0001177983 */ /* 0x000ee40000300800 */
[----:B------:R0:W-:Y:S02]  /*89d90*/  STL.64 [R1+0x42b0], R6 ;  /* 0x0042b00601007387 */ /* 0x0001e40000100a00 */
[----:B------:R-:W4:Y:S01]  /*89da0*/  LDL.LU R4, [R1+0x400] ;  /* 0x0004000001047983 */ /* 0x000f220000300800 */
[----:B------:R-:W4:Y:S04]  /*89db0*/  LDL.LU R5, [R1+0x404] ;  /* 0x0004040001057983 */ /* 0x000f280000300800 */
[----:B0-----:R-:W4:Y:S01]  /*89dc0*/  LDL.LU R6, [R1+0x408] ;  /* 0x0004080001067983 */ /* 0x001f220000300800 */
[----:B------:R-:W4:Y:S07]  /*89dd0*/  LDL.LU R7, [R1+0x40c] ;  /* 0x00040c0001077983 */ /* 0x000f2e0000300800 */
[----:B------:R-:W-:Y:S02]  /*89de0*/  STL.64 [R1+0x4b0], R12 ;  /* 0x0004b00c01007387 */ /* 0x000fe40000100a00 */
[----:B------:R0:W-:Y:S02]  /*89df0*/  STL.64 [R1+0x4b8], R14 ;  /* 0x0004b80e01007387 */ /* 0x0001e40000100a00 */
[----:B0-----:R-:W2:Y:S01]  /*89e00*/  LDL.LU.64 R14, [R1+0x4388] ;  /* 0x00438800010e7983 */ /* 0x001ea20000300a00 */
[----:B------:R-:W2:Y:S02]  /*89e10*/  LDL.LU.64 R12, [R1+0x4380] ;  /* 0x00438000010c7983 */ /* 0x000ea40000300a00 */
[----:B------:R-:W4:Y:S02]  /*89e20*/  LDL.LU.64 R18, [R1+0x4378] ;  /* 0x0043780001127983 */ /* 0x000f240000300a00 */
[C---:B----4-:R-:W-:Y:S11]  /*89e30*/  HMMA.16816.F32 R4, R24.reuse, R18, R4 ;  /* 0x000000121804723c */ /* 0x050ff60000001804 */
        /* <DEDUP_REMOVED lines=16> */
[----:B------:R-:W4:Y:S01]  /*89f40*/  LDL.LU.64 R16, [R1+0x4350] ;  /* 0x0043500001107983 */ /* 0x000f220000300a00 */
[----:B------:R0:W-:Y:S01]  /*89f50*/  STL.64 [R1+0x4318], R6 ;  /* 0x0043180601007387 */ /* 0x0001e20000100a00 */
[----:B------:R-:W-:Y:S03]  /*89f60*/  STL.64 [R1+0x4310], R4 ;  /* 0x0043100401007387 */ /* 0x000fe60000100a00 */
[----:B0-----:R-:W2:Y:S04]  /*89f70*/  LDL.64 R6, [R1+0x1d8] ;  /* 0x0001d80001067983 */ /* 0x001ea80000100a00 */
[----:B--2---:R0:W-:Y:S04]  /*89f80*/  STL.64 [R1+0x4328], R6 ;  /* 0x0043280601007387 */ /* 0x0041e80000100a00 */
[----:B0-----:R-:W2:Y:S01]  /*89f90*/  LDL.64 R6, [R1+0x1e8] ;  /* 0x0001e80001067983 */ /* 0x001ea20000100a00 */
[C---:B------:R-:W-:Y:S03]  /*89fa0*/  HMMA.16816.F32 R12, R24.reuse, R18, R12 ;  /* 0x00000012180c723c */ /* 0x040fe6000000180c */
[----:B--2---:R0:W-:Y:S01]  /*89fb0*/  STL.64 [R1+0x4330], R6 ;  /* 0x0043300601007387 */ /* 0x0041e20000100a00 */
[----:B------:R-:W2:Y:S02]  /*89fc0*/  LDL.LU R4, [R1+0x3b0] ;  /* 0x0003b00001047983 */ /* 0x000ea40000300800 */
[----:B------:R-:W2:Y:S01]  /*89fd0*/  LDL.LU R5, [R1+0x3b4] ;  /* 0x0003b40001057983 */ /* 0x000ea20000300800 */
[----:B0-----:R-:W2:Y:S01]  /*89fe0*/  LDL.LU R6, [R1+0x3b8] ;  /* 0x0003b80001067983 */ /* 0x001ea20000300800 */
[----:B------:R-:W2:Y:S11]  /*89ff0*/  LDL.LU R7, [R1+0x3bc] ;  /* 0x0003bc0001077983 */ /* 0x000eb60000300800 */
[----:B------:R-:W-:Y:S04]  /*8a000*/  @!UPT UIADD3 URZ, URZ, URZ, URZ ;  /* 0x0000003f3f3ff290 */ /* 0x000fe8000fffe03f */
[----:B------:R-:W-:Y:S02]  /*8a010*/  STL.64 [R1+0x460], R12 ;  /* 0x0004600c01007387 */ /* 0x000fe40000100a00 */
[----:B------:R0:W-:Y:S02]  /*8a020*/  STL.64 [R1+0x468], R14 ;  /* 0x0004680e01007387 */ /* 0x0001e40000100a00 */
[----:B0-----:R-:W2:Y:S01]  /*8a030*/  LDL.LU.64 R14, [R1+0x4348] ;  /* 0x00434800010e7983 */ /* 0x001ea20000300a00 */
[----:B------:R-:W-:Y:S02]  /*8a040*/  STL.64 [R1+0x4248], R18 ;  /* 0x0042481201007387 */ /* 0x000fe40000100a00 */
[----:B----4-:R0:W-:Y:S02]  /*8a050*/  STL.64 [R1+0x4240], R16 ;  /* 0x0042401001007387 */ /* 0x0101e40000100a00 */
[----:B0-----:R-:W4:Y:S01]  /*8a060*/  LDL R17, [R1+0x22b8] ;  /* 0x0022b80001117983 */ /* 0x001f220000100800 */
[C---:B--2---:R-:W-:Y:S11]  /*8a070*/  HMMA.16816.F32 R8, R24.reuse, R14, R8 ;  /* 0x0000000e1808723c */ /* 0x044ff60000001808 */
[----:B------:R-:W-:Y:S11]  /*8a080*/  @!UPT UIADD3 URZ, URZ, URZ, URZ ;  /* 0x0000003f3f3ff290 */ /* 0x000ff6000fffe03f */
[----:B------:R-:W-:Y:S01]  /*8a090*/  @!UPT UIADD3 URZ, URZ, URZ, URZ ;  /* 0x0000003f3f3ff290 */ /* 0x000fe2000fffe03f */
[----:B------:R-:W-:Y:S01]  /*8a0a0*/  STL.64 [R1+0x450], R8 ;  /* 0x0004500801007387 */ /* 0x000fe20000100a00 */
[----:B------:R0:W-:Y:S03]  /*8a0b0*/  STL.64 [R1+0x458], R10 ;  /* 0x0004580a01007387 */ /* 0x0001e60000100a00 */
[----:B0-----:R-:W3:Y:S01]  /*8a0c0*/  LDL.LU.64 R10, [R1+0x4340] ;  /* 0x00434000010a7983 */ /* 0x001ee20000300a00 */
[----:B------:R0:W-:Y:S02]  /*8a0d0*/  STL.64 [R1+0x4320], R14 ;  /* 0x0043200e01007387 */ /* 0x0001e40000100a00 */
[----:B------:R-:W2:Y:S02]  /*8a0e0*/  LDL.LU R12, [R1+0x700] ;  /* 0x00070000010c7983 */ /* 0x000ea40000300800 */
[----:B------:R-:W2:Y:S01]  /*8a0f0*/  LDL.LU R13, [R1+0x704] ;  /* 0x00070400010d7983 */ /* 0x000ea20000300800 */
        /* <DEDUP_REMOVED lines=8> */
[----:B------:R0:W-:Y:S03]  /*8a180*/  STL.64 [R1+0x42b8], R10 ;  /* 0x0042b80a01007387 */ /* 0x0001e60000100a00 */
[----:B0-----:R-:W2:Y:S01]  /*8a190*/  LDL.64 R10, [R1+0x1c8] ;  /* 0x0001c800010a7983 */ /* 0x001ea20000100a00 */
[----:B---3--:R-:W-:Y:S01]  /*8a1a0*/  HMMA.16816.F32 R4, R24, R22, R4 ;  /* 0x000000161804723c */ /* 0x008fe20000001804 */
[----:B------:R-:W-:-:S02]  /*8a1b0*/  IMAD.MOV.U32 R29, RZ, RZ, R22 ;  /* 0x000000ffff1d7224 */ /* 0x000fc400078e0016 */
[----:B------:R-:W-:Y:S02]  /*8a1c0*/  IMAD.MOV.U32 R28, RZ, RZ, R23 ;  /* 0x000000ffff1c7224 */ /* 0x000fe400078e0017 */
[----:B----4-:R-:W0:Y:S11]  /*8a1d0*/  LDSM.16.MT88.4 R20, [R17+0x25000] ;  /* 0x025000001114783b */ /* 0x010e360000004200 */
[----:B------:R-:W-:Y:S07]  /*8a1e0*/  @!UPT UIADD3 URZ, URZ, URZ, URZ ;  /* 0x0000003f3f3ff290 */ /* 0x000fee000fffe03f */
[----:B------:R-:W-:Y:S01]  /*8a1f0*/  STL.64 [R1+0xa50], R4 ;  /* 0x000a500401007387 */ /* 0x000fe20000100a00 */
[----:B------:R1:W-:Y:S03]  /*8a200*/  STL.64 [R1+0xa58], R6 ;  /* 0x000a580601007387 */ /* 0x0003e60000100a00 */
[----:B-1----:R-:W3:Y:S01]  /*8a210*/  LDL.LU.64 R6, [R1+0x4330] ;  /* 0x0043300001067983 */ /* 0x002ee20000300a00 */
[----:B------:R-:W-:Y:S02]  /*8a220*/  STL [R1+0x4220], R28 ;  /* 0x0042201c01007387 */ /* 0x000fe40000100800 */
[----:B------:R-:W-:Y:S01]  /*8a230*/  STL [R1+0x421c], R29 ;  /* 0x00421c1d01007387 */ /* 0x000fe20000100800 */
[----:B0-----:R-:W-:Y:S01]  /*8a240*/  STL.64 [R1+0x4158], R22 ;  /* 0x0041581601007387 */ /* 0x001fe20000100a00 */
[----:B------:R0:W-:Y:S03]  /*8a250*/  STL.64 [R1+0x4150], R20 ;  /* 0x0041501401007387 */ /* 0x0001e60000100a00 */
[----:B0-----:R-:W3:Y:S01]  /*8a260*/  LDL.LU R20, [R1+0x710] ;  /* 0x0007100001147983 */ /* 0x001ee20000300800 */
[----:B------:R-:W3:Y:S02]  /*8a270*/  LDL.LU R21, [R1+0x714] ;  /* 0x0007140001157983 */ /* 0x000ee40000300800 */
[----:B------:R-:W3:Y:S02]  /*8a280*/  LDL.LU R22, [R1+0x718] ;  /* 0x0007180001167983 */ /* 0x000ee40000300800 */
[----:B------:R-:W3:Y:S02]  /*8a290*/  LDL.LU R23, [R1+0x71c] ;  /* 0x00071c0001177983 */ /* 0x000ee40000300800 */
[C---:B---3--:R-:W-:Y:S11]  /*8a2a0*/  HMMA.16816.F32 R20, R24.reuse, R6, R20 ;  /* 0x000000061814723c */ /* 0x048ff60000001814 */
[----:B------:R-:W-:Y:S11]  /*8a2b0*/  @!UPT UIADD3 URZ, URZ, URZ, URZ ;  /* 0x0000003f3f3ff290 */ /* 0x000ff6000fffe03f */
[----:B------:R-:W-:Y:S01]  /*8a2c0*/  @!UPT UIADD3 URZ, URZ, URZ, URZ ;  /* 0x0000003f3f3ff290 */ /* 0x000fe2000fffe03f */
[----:B------:R-:W-:Y:S01]  /*8a2d0*/  STL.64 [R1+0xa40], R20 ;  /* 0x000a401401007387 */ /* 0x000fe20000100a00 */
[----:B------:R0:W-:Y:S02]  /*8a2e0*/  STL.64 [R1+0xa48], R22 ;  /* 0x000a481601007387 */ /* 0x0001e40000100a00 */
[----:B0-----:R-:W-:Y:S02]  /*8a2f0*/  IMAD.MOV.U32 R23, RZ, RZ, R6 ;  /* 0x000000ffff177224 */ /* 0x001fe400078e0006 */
[----:B------:R-:W-:Y:S02]  /*8a300*/  IMAD.MOV.U32 R22, RZ, RZ, R7 ;  /* 0x000000ffff167224 */ /* 0x000fe400078e0007 */
[----:B------:R-:W2:Y:S03]  /*8a310*/  LDL.LU.64 R6, [R1+0x4328] ;  /* 0x0043280001067983 */ /* 0x000ea60000300a00 */
[----:B------:R0:W-:Y:S02]  /*8a320*/  STL [R1+0x4228], R22 ;  /* 0x0042281601007387 */ /* 0x0001e40000100800 */
[----:B------:R1:W-:Y:S02]  /*8a330*/  STL [R1+0x4224], R23 ;  /* 0x0042241701007387 */ /* 0x0003e40000100800 */
[----:B------:R-:W3:Y:S01]  /*8a340*/  LDL.LU R20, [R1+0x6f0] ;  /* 0x0006f00001147983 */ /* 0x000ee20000300800 */
[----:B------:R-:W3:Y:S04]  /*8a350*/  LDL.LU R21, [R1+0x6f4] ;  /* 0x0006f40001157983 */ /* 0x000ee80000300800 */
[----:B0-----:R-:W3:Y:S01]  /*8a360*/  LDL.LU R22, [R1+0x6f8] ;  /* 0x0006f80001167983 */ /* 0x001ee20000300800 */
[----:B-1----:R-:W3:Y:S01]  /*8a370*/  LDL.LU R23, [R1+0x6fc] ;  /* 0x0006fc0001177983 */ /* 0x002ee20000300800 */
[----:B--2---:R-:W-:Y:S01]  /*8a380*/  HMMA.16816.F32 R12, R24, R6, R12 ;  /* 0x00000006180c723c */ /* 0x004fe2000000180c */
[----:B------:R-:W-:-:S02]  /*8a390*/  IMAD.MOV.U32 R29, RZ, RZ, R6 ;  /* 0x000000ffff1d7224 */ /* 0x000fc400078e0006 */
[----:B------:R-:W-:Y:S11]  /*8a3a0*/  IMAD.MOV.U32 R2, RZ, RZ, R7 ;  /* 0x000000ffff027224 */ /* 0x000ff600078e0007 */
[----:B------:R-:W-:Y:S09]  /*8a3b0*/  @!UPT UIADD3 URZ, URZ, URZ, URZ ;  /* 0x0000003f3f3ff290 */ /* 0x000ff2000fffe03f */
[----:B------:R-:W-:Y:S01]  /*8a3c0*/  STL.64 [R1+0xa30], R12 ;  /* 0x000a300c01007387 */ /* 0x000fe20000100a00 */
[----:B------:R0:W-:Y:S03]  /*8a3d0*/  STL.64 [R1+0xa38], R14 ;  /* 0x000a380e01007387 */ /* 0x0001e60000100a00 */
[----:B0-----:R-:W2:Y:S01]  /*8a3e0*/  LDL.LU.64 R14, [R1+0x4320] ;  /* 0x00432000010e7983 */ /* 0x001ea20000300a00 */
[----:B------:R-:W4:Y:S01]  /*8a3f0*/  LDL.LU.64 R6, [R1+0x4318] ;  /* 0x0043180001067983 */ /* 0x000f220000300a00 */
[----:B---3--:R-:W-:Y:S01]  /*8a400*/  HMMA.16816.F32 R20, R24, R10, R20 ;  /* 0x0000000a1814723c */ /* 0x008fe20000001814 */
[----:B------:R-:W3:Y:S01]  /*8a410*/  LDL.LU.64 R4, [R1+0x4310] ;  /* 0x0043100001047983 */ /* 0x000ee20000300a00 */
[----:B------:R-:W-:Y:S01]  /*8a420*/  STL [R1+0x422c], R29 ;  /* 0x00422c1d01007387 */ /* 0x000fe20000100800 */
[----:B------:R-:W-:Y:S02]  /*8a430*/  IMAD.MOV.U32 R13, RZ, RZ, R10 ;  /* 0x000000ffff0d7224 */ /* 0x000fe400078e000a */
[----:B------:R-:W-:Y:S11]  /*8a440*/  IMAD.MOV.U32 R12, RZ, RZ, R11 ;  /* 0x000000ffff0c7224 */ /* 0x000ff600078e000b */
[----:B------:R-:W-:Y:S07]  /*8a450*/  @!UPT UIADD3 URZ, URZ, URZ, URZ ;  /* 0x0000003f3f3ff290 */ /* 0x000fee000fffe03f */
[----:B------:R-:W-:Y:S01]  /*8a460*/  STL.64 [R1+0x7a0], R20 ;  /* 0x0007a01401007387 */ /* 0x000fe20000100a00 */
[----:B------:R-:W-:Y:S02]  /*8a470*/  STL.64 [R1+0x7a8], R22 ;  /* 0x0007a81601007387 */ /* 0x000fe40000100a00 */
[----:B----4-:R-:W-:Y:S02]  /*8a480*/  IMAD.MOV.U32 R18, RZ, RZ, R7 ;  /* 0x000000ffff127224 */ /* 0x010fe400078e0007 */
[----:B------:R-:W-:-:S05]  /*8a490*/  IMAD.MOV.U32 R19, RZ, RZ, R6 ;  /* 0x000000ffff137224 */ /* 0x000fca00078e0006 */
[----:B------:R-:W-:Y:S01]  /*8a4a0*/  STL.64 [R1+0x4260], R18 ;  /* 0x0042601201007387 */ /* 0x000fe20000100a00 */
[----:B--2---:R-:W-:Y:S02]  /*8a4b0*/  STL.64 [R1+0x4238], R14 ;  /* 0x0042380e01007387 */ /* 0x004fe40000100a00 */
[----:B------:R0:W-:Y:S02]  /*8a4c0*/  STL.64 [R1+0x4230], R12 ;  /* 0x0042300c01007387 */ /* 0x0001e40000100a00 */
[----:B0-----:R-:W2:Y:S01]  /*8a4d0*/  LDL.LU R12, [R1+0x5c0] ;  /* 0x0005c000010c7983 */ /* 0x001ea20000300800 */
[----:B------:R-:W2:Y:S02]  /*8a4e0*/  LDL.LU R13, [R1+0x5c4] ;  /* 0x0005c400010d7983 */ /* 0x000ea40000300800 */
[----:B------:R-:W4:Y:S02]  /*8a4f0*/  LDL.LU R14, [R1+0x5c8] ;  /* 0x0005c800010e7983 */ /* 0x000f240000300800 */
[----:B------:R-:W4:Y:S02]  /*8a500*/  LDL.LU R15, [R1+0x5cc] ;  /* 0x0005cc00010f7983 */ /* 0x000f240000300800 */
[----:B---3--:R-:W-:-:S02]  /*8a510*/  IMAD.MOV.U32 R18, RZ, RZ, R5 ;  /* 0x000000ffff127224 */ /* 0x008fc400078e0005 */
[----:B------:R-:W-:-:S05]  /*8a520*/  IMAD.MOV.U32 R19, RZ, RZ, R4 ;  /* 0x000000ffff137224 */ /* 0x000fca00078e0004 */
[----:B------:R-:W-:Y:S04]  /*8a530*/  STL.64 [R1+0x4278], R18 ;  /* 0x0042781201007387 */ /* 0x000fe80000100a00 */
[----:B----4-:R-:W-:Y:S01]  /*8a540*/  STL.64 [R1+0x4258], R14 ;  /* 0x0042580e01007387 */ /* 0x010fe20000100a00 */
[----:B--2---:R0:W-:Y:S03]  /*8a550*/  STL.64 [R1+0x4250], R12 ;  /* 0x0042500c01007387 */ /* 0x0041e60000100a00 */
[----:B0-----:R-:W2:Y:S01]  /*8a560*/  LDL.LU R12, [R1+0x5d0] ;  /* 0x0005d000010c7983 */ /* 0x001ea20000300800 */
[----:B------:R-:W2:Y:S02]  /*8a570*/  LDL.LU R13, [R1+0x5d4] ;  /* 0x0005d400010d7983 */ /* 0x000ea40000300800 */
[----:B------:R-:W3:Y:S02]  /*8a580*/  LDL.LU R14, [R1+0x5d8] ;  /* 0x0005d800010e7983 */ /* 0x000ee40000300800 */
[----:B------:R-:W3:Y:S01]  /*8a590*/  LDL.LU R15, [R1+0x5dc] ;  /* 0x0005dc00010f7983 */ /* 0x000ee20000300800 */
[----:B------:R-:W4:Y:S01]  /*8a5a0*/  LDL.LU R8, [R1+0x6a0] ;  /* 0x0006a00001087983 */ /* 0x000f220000300800 */
[----:B------:R-:W4:Y:S02]  /*8a5b0*/  LDL.LU R9, [R1+0x6a4] ;  /* 0x0006a40001097983 */ /* 0x000f240000300800 */
[----:B------:R-:W2:Y:S02]  /*8a5c0*/  LDL.LU R10, [R1+0x6a8] ;  /* 0x0006a800010a7983 */ /* 0x000ea40000300800 */
[----:B------:R-:W2:Y:S02]  /*8a5d0*/  LDL.LU R11, [R1+0x6ac] ;  /* 0x0006ac00010b7983 */ /* 0x000ea40000300800 */
[----:B--2---:R0:W-:Y:S01]  /*8a5e0*/  STL.64 [R1+0x42c8], R10 ;  /* 0x0042c80a01007387 */ /* 0x0041e20000100a00 */
[----:B----4-:R-:W-:Y:S03]  /*8a5f0*/  STL.64 [R1+0x42c0], R8 ;  /* 0x0042c00801007387 */ /* 0x010fe60000100a00 */
[----:B0-----:R-:W2:Y:S04]  /*8a600*/  LDL.64 R10, [R1+0x188] ;  /* 0x00018800010a7983 */ /* 0x001ea80000100a00 */
[----:B--2---:R0:W-:Y:S04]  /*8a610*/  STL.64 [R1+0x42d8], R10 ;  /* 0x0042d80a01007387 */ /* 0x0041e80000100a00 */
        /* <DEDUP_REMOVED lines=8> */
[----:B0-----:R-:W4:Y:S01]  /*8a6a0*/  LDL.LU R6, [R1+0x6b8] ;  /* 0x0006b80001067983 */ /* 0x001f220000300800 */
[----:B------:R-:W4:Y:S02]  /*8a6b0*/  LDL.LU R7, [R1+0x6bc] ;  /* 0x0006bc0001077983 */ /* 0x000f240000300800 */
[----:B------:R-:W2:Y:S02]  /*8a6c0*/  LDL.LU R20, [R1+0x6e0] ;  /* 0x0006e00001147983 */ /* 0x000ea40000300800 */
[----:B------:R-:W3:Y:S01]  /*8a6d0*/  LDL.LU R21, [R1+0x6e4] ;  /* 0x0006e40001157983 */ /* 0x000ee20000300800 */
[----:B------:R-:W3:Y:S01]  /*8a6e0*/  LDL.LU R22, [R1+0x6e8] ;  /* 0x0006e80001167983 */ /* 0x000ee20000300800 */
[----:B------:R-:W3:Y:S02]  /*8a6f0*/  LDL.LU R23, [R1+0x6ec] ;  /* 0x0006ec0001177983 */ /* 0x000ee40000300800 */
[----:B------:R-:W3:Y:S01]  /*8a700*/  LDL.64 R10, [R1+0x1b8] ;  /* 0x0001b800010a7983 */ /* 0x000ee20000100a00 */
[----:B----4-:R-:W-:Y:S01]  /*8a710*/  STL.64 [R1+0x42e8], R6 ;  /* 0x0042e80601007387 */ /* 0x010fe20000100a00 */
[----:B--2---:R0:W-:Y:S03]  /*8a720*/  STL.64 [R1+0x42e0], R4 ;  /* 0x0042e00401007387 */ /* 0x0041e60000100a00 */
        /* <DEDUP_REMOVED lines=12> */
[----:B------:R-:W-:Y:S01]  /*8a7f0*/  STL.64 [R1+0x42a8], R18 ;  /* 0x0042a81201007387 */ /* 0x000fe20000100a00 */
[----:B------:R0:W-:Y:S02]  /*8a800*/  STL [R1+0x42a0], R17 ;  /* 0x0042a01101007387 */ /* 0x0001e40000100800 */
[----:B------:R-:W4:Y:S01]  /*8a810*/  LDL.LU R16, [R1+0x3a0] ;  /* 0x0003a00001107983 */ /* 0x000f220000300800 */
[----:B0-----:R-:W4:Y:S01]  /*8a820*/  LDL.LU R17, [R1+0x3a4] ;  /* 0x0003a40001117983 */ /* 0x001f220000300800 */
[----:B------:R-:W4:Y:S02]  /*8a830*/  LDL.LU R18, [R1+0x3a8] ;  /* 0x0003a80001127983 */ /* 0x000f240000300800 */
[----:B------:R-:W4:Y:S02]  /*8a840*/  LDL.LU R19, [R1+0x3ac] ;  /* 0x0003ac0001137983 */ /* 0x000f240000300800 */
[----:B---3--:R-:W-:Y:S01]  /*8a850*/  STL.64 [R1+0x4270], R14 ;  /* 0x0042700e01007387 */ /* 0x008fe20000100a00 */
[----:B------:R0:W-:Y:S04]  /*8a860*/  STL.64 [R1+0x4268], R12 ;  /* 0x0042680c01007387 */ /* 0x0001e80000100a00 */
[----:B0-----:R-:W3:Y:S01]  /*8a870*/  LDL.LU R12, [R1+0x5e0] ;  /* 0x0005e000010c7983 */ /* 0x001ee20000300800 */
[----:B------:R-:W3:Y:S02]  /*8a880*/  LDL.LU R13, [R1+0x5e4] ;  /* 0x0005e400010d7983 */ /* 0x000ee40000300800 */
[----:B------:R-:W2:Y:S02]  /*8a890*/  LDL.LU R14, [R1+0x5e8] ;  /* 0x0005e800010e7983 */ /* 0x000ea40000300800 */
[----:B------:R-:W2:Y:S01]  /*8a8a0*/  LDL.LU R15, [R1+0x5ec] ;  /* 0x0005ec00010f7983 */ /* 0x000ea20000300800 */
[C---:B------:R-:W-:Y:S01]  /*8a8b0*/  HMMA.16816.F32 R20, R24.reuse, R10, R20 ;  /* 0x0000000a1814723c */ /* 0x040fe20000001814 */
[----:B------:R-:W-:Y:S01]  /*8a8c0*/  IMAD.MOV.U32 R28, RZ, RZ, R11 ;  /* 0x000000ffff1c7224 */ /* 0x000fe200078e000b */
[----:B--2---:R-:W-:Y:S01]  /*8a8d0*/  STL.64 [R1+0x4288], R14 ;  /* 0x0042880e01007387 */ /* 0x004fe20000100a00 */
[----:B---3--:R0:W-:Y:S03]  /*8a8e0*/  STL.64 [R1+0x4280], R12 ;  /* 0x0042800c01007387 */ /* 0x0081e60000100a00 */
[----:B0-----:R-:W2:Y:S01]  /*8a8f0*/  LDL.LU R12, [R1+0x5f0] ;  /* 0x0005f000010c7983 */ /* 0x001ea20000300800 */
[----:B------:R-:W2:Y:S02]  /*8a900*/  LDL.LU R13, [R1+0x5f4] ;  /* 0x0005f400010d7983 */ /* 0x000ea40000300800 */
[----:B------:R-:W2:Y:S02]  /*8a910*/  LDL.LU R14, [R1+0x5f8] ;  /* 0x0005f800010e7983 */ /* 0x000ea40000300800 */
[----:B------:R-:W2:Y:S11]  /*8a920*/  LDL.LU R15, [R1+0x5fc] ;  /* 0x0005fc00010f7983 */ /* 0x000eb60000300800 */
[----:B------:R-:W-:Y:S01]  /*8a930*/  @!UPT UIADD3 URZ, URZ, URZ, URZ ;  /* 0x0000003f3f3ff290 */ /* 0x000fe2000fffe03f */
[----:B------:R-:W-:Y:S01]  /*8a940*/  STL.64 [R1+0x790], R20 ;  /* 0x0007901401007387 */ /* 0x000fe20000100a00 */
[----:B------:R0:W-:Y:S02]  /*8a950*/  STL.64 [R1+0x798], R22 ;  /* 0x0007981601007387 */ /* 0x0001e40000100a00 */
[----:B0-----:R-:W-:Y:S02]  /*8a960*/  IMAD.MOV.U32 R23, RZ, RZ, R10 ;  /* 0x000000ffff177224 */ /* 0x001fe400078e000a */
        /* <DEDUP_REMOVED lines=32> */
[----:B------:R1:W-:Y:S02]  /*8ab70*/  STL.64 [R1+0x6a8], R10 ;  /* 0x0006a80a01007387 */ /* 0x0003e40000100a00 */
[----:B0-----:R-:W-:Y:S01]  /*8ab80*/  IMAD.MOV.U32 R9, RZ, RZ, R6 ;  /* 0x000000ffff097224 */ /* 0x001fe200078e0006 */
[----:B-1----:R-:W3:Y:S01]  /*8ab90*/  LDL.LU.64 R10, [R1+0x42b8] ;  /* 0x0042b800010a7983 */ /* 0x002ee20000300a00 */
[----:B------:R-:W-:Y:S02]  /*8aba0*/  IMAD.MOV.U32 R8, RZ, RZ, R7 ;  /* 0x000000ffff087224 */ /* 0x000fe400078e0007 */
[----:B------:R-:W4:Y:S02]  /*8abb0*/  LDL.LU.64 R6, [R1+0x42b0] ;  /* 0x0042b00001067983 */ /* 0x000f240000300a00 */
[----:B----4-:R-:W-:Y:S01]  /*8abc0*/  HMMA.16816.F32 R24, R24, R6, R16 ;  /* 0x000000061818723c */ /* 0x010fe20000001810 */
[----:B------:R-:W2:Y:S01]  /*8abd0*/  LDL.LU.64 R18, [R1+0x42a8] ;  /* 0x0042a80001127983 */ /* 0x000ea20000300a00 */
[----:B------:R-:W4:Y:S02]  /*8abe0*/  LDL.LU R17, [R1+0x42a0] ;  /* 0x0042a00001117983 */ /* 0x000f240000300800 */
[----:B------:R-:W2:Y:S02]  /*8abf0*/  LDL.LU.64 R6, [R1+0x4298] ;  /* 0x0042980001067983 */ /* 0x000ea40000300a00 */
[----:B------:R-:W2:Y:S11]  /*8ac00*/  LDL.LU.64 R4, [R1+0x4290] ;  /* 0x0042900001047983 */ /* 0x000eb60000300a00 */
[----:B------:R-:W-:Y:S06]  /*8ac10*/  @!UPT UIADD3 URZ, URZ, URZ, URZ ;  /* 0x0000003f3f3ff290 */ /* 0x000fec000fffe03f */
[----:B------:R-:W-:Y:S01]  /*8ac20*/  STL.64 [R1+0x430], R24 ;  /* 0x0004301801007387 */ /* 0x000fe20000100a00 */
[----:B------:R-:W-:Y:S03]  /*8ac30*/  STL.64 [R1+0x438], R26 ;  /* 0x0004381a01007387 */ /* 0x000fe60000100a00 */
[----:B----4-:R-:W0:Y:S04]  /*8ac40*/  LDSM.16.MT88.4 R24, [R17+0x25080] ;  /* 0x025080001118783b */ /* 0x010e280000004200 */
[----:B0-----:R0:W-:Y:S01]  /*8ac50*/  STL.64 [R1+0x4060], R26 ;  /* 0x0040601a01007387 */ /* 0x0011e20000100a00 */
[----:B------:R1:W-:Y:S03]  /*8ac60*/  STL.64 [R1+0x4058], R24 ;  /* 0x0040581801007387 */ /* 0x0003e60000100a00 */
[----:B0-----:R-:W4:Y:S01]  /*8ac70*/  LDL.LU.64 R26, [R1+0x168] ;  /* 0x00016800011a7983 */ /* 0x001f220000300a00 */
[C---:B--2---:R-:W-:Y:S03]  /*8ac80*/  HMMA.16816.F32 R16, R4.reuse, R18, R12 ;  /* 0x000000120410723c */ /* 0x044fe6000000180c */
[----:B----4-:R0:W-:Y:S01]  /*8ac90*/  STL.64 [R1+0x4160], R26 ;  /* 0x0041601a01007387 */ /* 0x0101e20000100a00 */
[----:B-1----:R-:W3:Y:S02]  /*8aca0*/  LDL.LU R24, [R1+0x5a0] ;  /* 0x0005a00001187983 */ /* 0x002ee40000300800 */
[----:B------:R-:W3:Y:S01]  /*8acb0*/  LDL.LU R25, [R1+0x5a4] ;  /* 0x0005a40001197983 */ /* 0x000ee20000300800 */
[----:B0-----:R-:W3:Y:S01]  /*8acc0*/  LDL.LU R26, [R1+0x5a8] ;  /* 0x0005a800011a7983 */ /* 0x001ee20000300800 */
[----:B------:R-:W3:Y:S02]  /*8acd0*/  LDL.LU R27, [R1+0x5ac] ;  /* 0x0005ac00011b7983 */ /* 0x000ee40000300800 */
        /* <DEDUP_REMOVED lines=19> */
[----:B------:R-:W4:Y:S01]  /*8ae10*/  LDL.LU.64 R16, [R1+0x4240] ;  /* 0x0042400001107983 */ /* 0x000f220000300a00 */
        /* <DEDUP_REMOVED lines=8> */
[----:B----4-:R0:W-:Y:S02]  /*8aea0*/  STL.64 [R1+0x4110], R16 ;  /* 0x0041101001007387 */ /* 0x0101e40000100a00 */
[----:B0-----:R-:W2:Y:S01]  /*8aeb0*/  LDL.LU R16, [R1+0x5b0] ;  /* 0x0005b00001107983 */ /* 0x001ea20000300800 */
[----:B------:R-:W2:Y:S02]  /*8aec0*/  LDL.LU R17, [R1+0x5b4] ;  /* 0x0005b40001117983 */ /* 0x000ea40000300800 */
[----:B------:R-:W2:Y:S02]  /*8aed0*/  LDL.LU R18, [R1+0x5b8] ;  /* 0x0005b80001127983 */ /* 0x000ea40000300800 */
[----:B------:R-:W2:Y:S02]  /*8aee0*/  LDL.LU R19, [R1+0x5bc] ;  /* 0x0005bc0001137983 */ /* 0x000ea40000300800 */
[C---:B--2---:R-:W-:Y:S01]  /*8aef0*/  HMMA.16816.F32 R16, R4.reuse, R14, R16 ;  /* 0x0000000e0410723c */ /* 0x044fe20000001810 */
[----:B------:R-:W-:Y:S11]  /*8af00*/  STL.64 [R1+0x4108], R14 ;  /* 0x0041080e01007387 */ /* 0x000ff60000100a00 */
[----:B------:R-:W-:Y:S11]  /*8af10*/  @!UPT UIADD3 URZ, URZ, URZ, URZ ;  /* 0x0000003f3f3ff290 */ /* 0x000ff6000fffe03f */
[----:B------:R-:W-:Y:S01]  /*8af20*/  STL.64 [R1+0x3c0], R16 ;  /* 0x0003c01001007387 */ /* 0x000fe20000100a00 */
[----:B------:R3:W-:Y:S02]  /*8af30*/  STL.64 [R1+0x3c8], R18 ;  /* 0x0003c81201007387 */ /* 0x0007e40000100a00 */
[----:B---3--:R-:W-:Y:S01]  /*8af40*/  HMMA.16816.F32 R16, R4, R10, R24 ;  /* 0x0000000a0410723c */ /* 0x008fe20000001818 */
[----:B------:R0:W-:Y:S06]  /*8af50*/  STL.64 [R1+0x4168], R10 ;  /* 0x0041680a01007387 */ /* 0x0001ec0000100a00 */
[----:B------:R-:W-:-:S02]  /*8af60*/  IMAD.MOV.U32 R26, RZ, RZ, R9 ;  /* 0x000000ffff1a7224 */ /* 0x000fc400078e0009 */
[----:B------:R-:W-:Y:S11]  /*8af70*/  IMAD.MOV.U32 R27, RZ, RZ, R8 ;  /* 0x000000ffff1b7224 */ /* 0x000ff600078e0008 */
[----:B------:R-:W-:Y:S03]  /*8af80*/  @!UPT UIADD3 URZ, URZ, URZ, URZ ;  /* 0x0000003f3f3ff290 */ /* 0x000fe6000fffe03f */
[----:B------:R-:W-:Y:S01]  /*8af90*/  STL.64 [R1+0x3b0], R16 ;  /* 0x0003b01001007387 */ /* 0x000fe20000100a00 */
[----:B------:R1:W-:Y:S02]  /*8afa0*/  STL.64 [R1+0x3b8], R18 ;  /* 0x0003b81201007387 */ /* 0x0003e40000100a00 */
[----:B------:R2:W-:Y:S02]  /*8afb0*/  STL.64 [R1+0x4170], R26 ;  /* 0x0041701a01007387 */ /* 0x0005e40000100a00 */
[----:B------:R-:W3:Y:S01]  /*8afc0*/  LDL.LU R8, [R1+0x510] ;  /* 0x0005100001087983 */ /* 0x000ee20000300800 */
[----:B------:R-:W3:Y:S01]  /*8afd0*/  LDL.LU R9, [R1+0x514] ;  /* 0x0005140001097983 */ /* 0x000ee20000300800 */
[----:B0-----:R-:W4:Y:S02]  /*8afe0*/  LDL.LU R10, [R1+0x518] ;  /* 0x00051800010a7983 */ /* 0x001f240000300800 */
[----:B------:R-:W4:Y:S02]  /*8aff0*/  LDL.LU R11, [R1+0x51c] ;  /* 0x00051c00010b7983 */ /* 0x000f240000300800 */
[----:B-1----:R-:W-:-:S02]  /*8b000*/  IMAD.MOV.U32 R18, RZ, RZ, R23 ;  /* 0x000000ffff127224 */ /* 0x002fc400078e0017 */
[----:B--2---:R-:W-:Y:S02]  /*8b010*/  IMAD.MOV.U32 R26, RZ, RZ, R29 ;  /* 0x000000ffff1a7224 */ /* 0x004fe400078e001d */
[----:B------:R-:W-:Y:S02]  /*8b020*/  IMAD.MOV.U32 R19, RZ, RZ, R28 ;  /* 0x000000ffff137224 */ /* 0x000fe400078e001c */
[----:B------:R-:W-:Y:S01]  /*8b030*/  IMAD.MOV.U32 R27, RZ, RZ, R22 ;  /* 0x000000ffff1b7224 */ /* 0x000fe200078e0016 */
[----:B----4-:R-:W-:Y:S01]  /*8b040*/  STL.64 [R1+0x4180], R10 ;  /* 0x0041800a01007387 */ /* 0x010fe20000100a00 */
[----:B---3--:R-:W-:Y:S02]  /*8b050*/  STL.64 [R1+0x4178], R8 ;  /* 0x0041780801007387 */ /* 0x008fe40000100a00 */
[----:B------:R-:W2:Y:S02]  /*8b060*/  LDL.LU R29, [R1+0x422c] ;  /* 0x00422c00011d7983 */ /* 0x000ea40000300800 */
[----:B------:R-:W3:Y:S01]  /*8b070*/  LDL.LU R22, [R1+0x4228] ;  /* 0x0042280001167983 */ /* 0x000ee20000300800 */
[----:B------:R-:W4:Y:S01]  /*8b080*/  LDL.LU R23, [R1+0x4224] ;  /* 0x0042240001177983 */ /* 0x000f220000300800 */
[----:B------:R-:W3:Y:S02]  /*8b090*/  LDL.LU R28, [R1+0x4220] ;  /* 0x00422000011c7983 */ /* 0x000ee40000300800 */
[----:B------:R0:W-:Y:S02]  /*8b0a0*/  STL.64 [R1+0x41b8], R18 ;  /* 0x0041b81201007387 */ /* 0x0001e40000100a00 */
[----:B0-----:R-:W-:-:S02]  /*8b0b0*/  IMAD.MOV.U32 R18, RZ, RZ, R13 ;  /* 0x000000ffff127224 */ /* 0x001fc400078e000d */
[----:B------:R-:W-:-:S05]  /*8b0c0*/  IMAD.MOV.U32 R19, RZ, RZ, R12 ;  /* 0x000000ffff137224 */ /* 0x000fca00078e000c */
[----:B------:R0:W-:Y:S01]  /*8b0d0*/  STL.64 [R1+0x41d0], R18 ;  /* 0x0041d01201007387 */ /* 0x0001e20000100a00 */
[----:B------:R-:W3:Y:S02]  /*8b0e0*/  LDL.LU R12, [R1+0x550] ;  /* 0x00055000010c7983 */ /* 0x000ee40000300800 */
[----:B------:R-:W3:Y:S02]  /*8b0f0*/  LDL.LU R13, [R1+0x554] ;  /* 0x00055400010d7983 */ /* 0x000ee40000300800 */
[----:B------:R-:W3:Y:S01]  /*8b100*/  LDL.LU R14, [R1+0x558] ;  /* 0x00055800010e7983 */ /* 0x000ee20000300800 */
[----:B------:R-:W3:Y:S01]  /*8b110*/  LDL.LU R15, [R1+0x55c] ;  /* 0x00055c00010f7983 */ /* 0x000ee20000300800 */
[----:B0-----:R-:W-:Y:S02]  /*8b120*/  IMAD.MOV.U32 R19, RZ, RZ, R2 ;  /* 0x000000ffff137224 */ /* 0x001fe400078e0002 */
[----:B--2---:R-:W-:Y:S02]  /*8b130*/  IMAD.MOV.U32 R18, RZ, RZ, R29 ;  /* 0x000000ffff127224 */ /* 0x004fe400078e001d */
[----:B------:R-:W2:Y:S01]  /*8b140*/  LDL.LU R29, [R1+0x421c] ;  /* 0x00421c00011d7983 */ /* 0x000ea20000300800 */
[----:B------:R-:W2:Y:S02]  /*8b150*/  LDL.LU R2, [R1+0x4218] ;  /* 0x0042180001027983 */ /* 0x000ea40000300800 */
[----:B------:R-:W-:Y:S01]  /*8b160*/  STL.64 [R1+0x41e8], R18 ;  /* 0x0041e81201007387 */ /* 0x000fe20000100a00 */
[----:B---3--:R-:W-:Y:S01]  /*8b170*/  STL.64 [R1+0x41c8], R14 ;  /* 0x0041c80e01007387 */ /* 0x008fe20000100a00 */
[----:B------:R0:W-:Y:S03]  /*8b180*/  STL.64 [R1+0x41c0], R12 ;  /* 0x0041c00c01007387 */ /* 0x0001e60000100a00 */
[----:B0-----:R-:W3:Y:S01]  /*8b190*/  LDL.LU R12, [R1+0x560] ;  /* 0x00056000010c7983 */ /* 0x001ee20000300800 */
[----:B------:R-:W3:Y:S02]  /*8b1a0*/  LDL.LU R13, [R1+0x564] ;  /* 0x00056400010d7983 */ /* 0x000ee40000300800 */
[----:B------:R-:W2:Y:S02]  /*8b1b0*/  LDL.LU R14, [R1+0x568] ;  /* 0x00056800010e7983 */ /* 0x000ea40000300800 */
[----:B------:R-:W2:Y:S02]  /*8b1c0*/  LDL.LU R15, [R1+0x56c] ;  /* 0x00056c00010f7983 */ /* 0x000ea40000300800 */
[----:B----4-:R-:W-:-:S02]  /*8b1d0*/  IMAD.MOV.U32 R18, RZ, RZ, R23 ;  /* 0x000000ffff127224 */ /* 0x010fc400078e0017 */
        /* <DEDUP_REMOVED lines=20> */
[----:B------:R0:W-:Y:S01]  /*8b320*/  STL.64 [R1+0x4188], R26 ;  /* 0x0041881a01007387 */ /* 0x0001e20000100a00 */
[----:B------:R-:W3:Y:S02]  /*8b330*/  LDL.LU R8, [R1+0x520] ;  /* 0x0005200001087983 */ /* 0x000ee40000300800 */
[----:B------:R-:W3:Y:S02]  /*8b340*/  LDL.LU R9, [R1+0x524] ;  /* 0x0005240001097983 */ /* 0x000ee40000300800 */
[----:B------:R-:W4:Y:S01]  /*8b350*/  LDL.LU R10, [R1+0x528] ;  /* 0x00052800010a7983 */ /* 0x000f220000300800 */
[----:B------:R-:W4:Y:S01]  /*8b360*/  LDL.LU R11, [R1+0x52c] ;  /* 0x00052c00010b7983 */ /* 0x000f220000300800 */
[----:B0-----:R-:W-:-:S02]  /*8b370*/  IMAD.MOV.U32 R26, RZ, RZ, R21 ;  /* 0x000000ffff1a7224 */ /* 0x001fc400078e0015 */
[----:B------:R-:W-:Y:S02]  /*8b380*/  IMAD.MOV.U32 R27, RZ, RZ, R20 ;  /* 0x000000ffff1b7224 */ /* 0x000fe400078e0014 */
[----:B------:R-:W-:Y:S02]  /*8b390*/  IMAD.MOV.U32 R18, RZ, RZ, R29 ;  /* 0x000000ffff127224 */ /* 0x000fe400078e001d */
[----:B------:R-:W-:Y:S01]  /*8b3a0*/  IMAD.MOV.U32 R19, RZ, RZ, R28 ;  /* 0x000000ffff137224 */ /* 0x000fe200078e001c */
[----:B----4-:R-:W-:Y:S01]  /*8b3b0*/  STL.64 [R1+0x4198], R10 ;  /* 0x0041980a01007387 */ /* 0x010fe20000100a00 */
[----:B---3--:R0:W-:Y:S02]  /*8b3c0*/  STL.64 [R1+0x4190], R8 ;  /* 0x0041900801007387 */ /* 0x0081e40000100a00 */
[----:B------:R-:W-:Y:S01]  /*8b3d0*/  STL.64 [R1+0x41a0], R26 ;  /* 0x0041a01a01007387 */ /* 0x000fe20000100a00 */
        /* <DEDUP_REMOVED lines=15> */
[----:B------:R-:W4:Y:S01]  /*8b4d0*/  LDL.LU.64 R14, [R1+0x4210] ;  /* 0x00421000010e7983 */ /* 0x000f220000300a00 */
[----:B------:R-:W4:Y:S05]  /*8b4e0*/  LDL.LU.64 R12, [R1+0x4208] ;  /* 0x00420800010c7983 */ /* 0x000f2a0000300a00 */
        /* <DEDUP_REMOVED lines=24> */
[----:B----4-:R-:W-:Y:S02]  /*8b670*/  HMMA.16816.F32 R12, R4, R18, R12 ;  /* 0x00000012040c723c */ /* 0x010fe4000000180c */
[----:B------:R-:W4:Y:S04]  /*8b680*/  LDL.64 R18, [R1+0x8] ;  /* 0x0000080001127983 */ /* 0x000f280000100a00 */
[----:B----4-:R0:W-:Y:S11]  /*8b690*/  STL.64 [R1+0x4130], R18 ;  /* 0x0041301201007387 */ /* 0x0101f60000100a00 */
[----:B------:R-:W-:Y:S06]  /*8b6a0*/  @!UPT UIADD3 URZ, URZ, URZ, URZ ;  /* 0x0000003f3f3ff290 */ /* 0x000fec000fffe03f */
[----:B------:R-:W-:Y:S02]  /*8b6b0*/  STL.64 [R1+0x600], R12 ;  /* 0x0006000c01007387 */ /* 0x000fe40000100a00 */
[----:B------:R-:W-:Y:S01]  /*8b6c0*/  STL.64 [R1+0x608], R14 ;  /* 0x0006080e01007387 */ /* 0x000fe20000100a00 */
[----:B0-----:R-:W4:Y:S04]  /*8b6d0*/  LDL.LU.64 R18, [R1+0x18] ;  /* 0x0000180001127983 */ /* 0x001f280000300a00 */
[----:B----4-:R0:W-:Y:S04]  /*8b6e0*/  STL.64 [R1+0x4138], R18 ;  /* 0x0041381201007387 */ /* 0x0101e80000100a00 */
[----:B0-----:R-:W4:Y:S01]  /*8b6f0*/  LDL.LU.64 R18, [R1+0x28] ;  /* 0x0000280001127983 */ /* 0x001f220000300a00 */
[----:B------:R-:W3:Y:S02]  /*8b700*/  LDL.LU R12, [R1+0x360] ;  /* 0x00036000010c7983 */ /* 0x000ee40000300800 */
[----:B------:R-:W3:Y:S02]  /*8b710*/  LDL.LU R13, [R1+0x364] ;  /* 0x00036400010d7983 */ /* 0x000ee40000300800 */
[----:B------:R-:W3:Y:S01]  /*8b720*/  LDL.LU R14, [R1+0x368] ;  /* 0x00036800010e7983 */ /* 0x000ee20000300800 */
[----:B------:R-:W3:Y:S01]  /*8b730*/  LDL.LU R15, [R1+0x36c] ;  /* 0x00036c00010f7983 */ /* 0x000ee20000300800 */
[----:B------:R-:W-:-:S02]  /*8b740*/  IMAD.MOV.U32 R26, RZ, RZ, R3 ;  /* 0x000000ffff1a7224 */ /* 0x000fc400078e0003 */
[----:B------:R-:W-:-:S07]  /*8b750*/  IMAD.MOV.U32 R27, RZ, RZ, R0 ;  /* 0x000000ffff1b7224 */ /* 0x000fce00078e0000 */
[C---:B--2---:R-:W-:Y:S01]  /*8b760*/  HMMA.16816.F32 R24, R4.reuse, R26, R8 ;  /* 0x0000001a0418723c */ /* 0x044fe20000001808 */
        /* <DEDUP_REMOVED lines=8> */
[----:B0-----:R-:W4:Y:S01]  /*8b7f0*/  LDL.LU R12, [R1+0x390] ;  /* 0x00039000010c7983 */ /* 0x001f220000300800 */
[----:B------:R-:W4:Y:S02]  /*8b800*/  LDL.LU R13, [R1+0x394] ;  /* 0x00039400010d7983 */ /* 0x000f240000300800 */
[----:B------:R-:W4:Y:S02]  /*8b810*/  LDL.LU R14, [R1+0x398] ;  /* 0x00039800010e7983 */ /* 0x000f240000300800 */
[----:B------:R-:W4:Y:S01]  /*8b820*/  LDL.LU R15, [R1+0x39c] ;  /* 0x00039c00010f7983 */ /* 0x000f220000300800 */
        /* <DEDUP_REMOVED lines=22> */
[----:B------:R-:W-:Y:S01]  /*8b990*/  STL.64 [R1+0x5c0], R24 ;  /* 0x0005c01801007387 */ /* 0x000fe20000100a00 */
[----:B------:R0:W-:Y:S03]  /*8b9a0*/  STL.64 [R1+0x5c8], R26 ;  /* 0x0005c81a01007387 */ /* 0x0001e60000100a00 */
[----:B0-----:R-:W3:Y:S02]  /*8b9b0*/  LDL.LU.64 R26, [R1+0x4160] ;  /* 0x00416000011a7983 */ /* 0x001ee40000300a00 */
[----:B---3--:R-:W-:Y:S02]  /*8b9c0*/  HMMA.16816.F32 R4, R4, R26, R20 ;  /* 0x0000001a0404723c */ /* 0x008fe40000001814 */
[----:B------:R-:W4:Y:S01]  /*8b9d0*/  LDL.LU.64 R22, [R1+0x4158] ;  /* 0x0041580001167983 */ /* 0x000f220000300a00 */
[----:B------:R-:W4:Y:S02]  /*8b9e0*/  LDL.LU.64 R20, [R1+0x4150] ;  /* 0x0041500001147983 */ /* 0x000f240000300a00 */
[----:B------:R-:W3:Y:S02]  /*8b9f0*/  LDL R9, [R1+0xbd4] ;  /* 0x000bd40001097983 */ /* 0x000ee40000100800 */
[----:B---3--:R-:W-:Y:S11]  /*8ba00*/  STL [R1+0x4090], R9 ;  /* 0x0040900901007387 */ /* 0x008ff60000100800 */
[----:B------:R-:W-:Y:S05]  /*8ba10*/  @!UPT UIADD3 URZ, URZ, URZ, URZ ;  /* 0x0000003f3f3ff290 */ /* 0x000fea000fffe03f */
[----:B------:R-:W-:Y:S02]  /*8ba20*/  STL.64 [R1+0x3a0], R4 ;  /* 0x0003a00401007387 */ /* 0x000fe40000100a00 */
[----:B------:R0:W-:Y:S02]  /*8ba30*/  STL.64 [R1+0x3a8], R6 ;  /* 0x0003a80601007387 */ /* 0x0001e40000100a00 */
[----:B0-----:R-:W3:Y:S01]  /*8ba40*/  LDL R7, [R1+0xbd0] ;  /* 0x000bd00001077983 */ /* 0x001ee20000100800 */
[C---:B----4-:R-:W-:Y:S01]  /*8ba50*/  HMMA.16816.F32 R12, R20.reuse, R18, R12 ;  /* 0x00000012140c723c */ /* 0x050fe2000000180c */
[----:B------:R-:W-:Y:S02]  /*8ba60*/  IMAD.MOV.U32 R25, RZ, RZ, R18 ;  /* 0x000000ffff197224 */ /* 0x000fe400078e0012 */
[----:B------:R-:W-:Y:S01]  /*8ba70*/  IMAD.MOV.U32 R24, RZ, RZ, R19 ;  /* 0x000000ffff187224 */ /* 0x000fe200078e0013 */
[----:B---3--:R0:W-:Y:S01]  /*8ba80*/  STL [R1+0x408c], R7 ;  /* 0x00408c0701007387 */ /* 0x0081e20000100800 */
[----:B------:R-:W3:Y:S02]  /*8ba90*/  LDL.LU R4, [R1+0x380] ;  /* 0x0003800001047983 */ /* 0x000ee40000300800 */
[----:B------:R-:W3:Y:S02]  /*8baa0*/  LDL.LU R5, [R1+0x384] ;  /* 0x0003840001057983 */ /* 0x000ee40000300800 */
[----:B------:R-:W3:Y:S01]  /*8bab0*/  LDL.LU R6, [R1+0x388] ;  /* 0x0003880001067983 */ /* 0x000ee20000300800 */
[----:B0-----:R-:W3:Y:S11]  /*8bac0*/  LDL.LU R7, [R1+0x38c] ;  /* 0x00038c0001077983 */ /* 0x001ef60000300800 */
[----:B------:R-:W-:Y:S02]  /*8bad0*/  @!UPT UIADD3 URZ, URZ, URZ, URZ ;  /* 0x0000003f3f3ff290 */ /* 0x000fe4000fffe03f */
[----:B------:R-:W-:Y:S02]  /*8bae0*/  STL.64 [R1+0x420], R12 ;  /* 0x0004200c01007387 */ /* 0x000fe40000100a00 */
[----:B------:R0:W-:Y:S02]  /*8baf0*/  STL.64 [R1+0x428], R14 ;  /* 0x0004280e01007387 */ /* 0x0001e40000100a00 */
[----:B0-----:R-:W4:Y:S01]  /*8bb00*/  LDL.LU.64 R14, [R1+0x4148] ;  /* 0x00414800010e7983 */ /* 0x001f220000300a00 */
[----:B------:R-:W4:Y:S02]  /*8bb10*/  LDL.LU.64 R12, [R1+0x4140] ;  /* 0x00414000010c7983 */ /* 0x000f240000300a00 */
[----:B------:R-:W3:Y:S02]  /*8bb20*/  LDL.LU.64 R18, [R1+0x4138] ;  /* 0x0041380001127983 */ /* 0x000ee40000300a00 */
[----:B------:R0:W-:Y:S01]  /*8bb30*/  STL.64 [R1+0x4080], R26 ;  /* 0x0040801a01007387 */ /* 0x0001e20000100a00 */
[----:B------:R1:W-:Y:S04]  /*8bb40*/  STL.64 [R1+0x4078], R24 ;  /* 0x0040781801007387 */ /* 0x0003e80000100a00 */
[----:B0-----:R-:W2:Y:S01]  /*8bb50*/  LDL.LU.64 R26, [R1+0x38] ;  /* 0x00003800011a7983 */ /* 0x001ea20000300a00 */
[----:B---3--:R-:W-:Y:S01]  /*8bb60*/  HMMA.16816.F32 R4, R20, R18, R4 ;  /* 0x000000121404723c */ /* 0x008fe20000001804 */
[----:B------:R-:W-:-:S02]  /*8bb70*/  IMAD.MOV.U32 R3, RZ, RZ, R19 ;  /* 0x000000ffff037224 */ /* 0x000fc400078e0013 */
[----:B--2---:R0:W-:Y:S01]  /*8bb80*/  STL.64 [R1+0x4100], R26 ;  /* 0x0041001a01007387 */ /* 0x0041e20000100a00 */
[----:B-1----:R-:W2:Y:S02]  /*8bb90*/  LDL.LU R24, [R1+0x350] ;  /* 0x0003500001187983 */ /* 0x002ea40000300800 */
[----:B------:R-:W2:Y:S01]  /*8bba0*/  LDL.LU R25, [R1+0x354] ;  /* 0x0003540001197983 */ /* 0x000ea20000300800 */
[----:B0-----:R-:W2:Y:S01]  /*8bbb0*/  LDL.LU R26, [R1+0x358] ;  /* 0x00035800011a7983 */ /* 0x001ea20000300800 */
[----:B------:R-:W2:Y:S11]  /*8bbc0*/  LDL.LU R27, [R1+0x35c] ;  /* 0x00035c00011b7983 */ /* 0x000eb60000300800 */
[----:B------:R-:W-:Y:S04]  /*8bbd0*/  @!UPT UIADD3 URZ, URZ, URZ, URZ ;  /* 0x0000003f3f3ff290 */ /* 0x000fe8000fffe03f */
[----:B------:R-:W-:Y:S02]  /*8bbe0*/  STL.64 [R1+0x410], R4 ;  /* 0x0004100401007387 */ /* 0x000fe40000100a00 */
[----:B------:R0:W-:Y:S02]  /*8bbf0*/  STL.64 [R1+0x418], R6 ;  /* 0x0004180601007387 */ /* 0x0001e40000100a00 */
[----:B0-----:R-:W-:Y:S02]  /*8bc00*/  IMAD.MOV.U32 R7, RZ, RZ, R18 ;  /* 0x000000ffff077224 */ /* 0x001fe400078e0012 */
[----:B------:R-:W4:Y:S03]  /*8bc10*/  LDL.LU.64 R18, [R1+0x4130] ;  /* 0x0041300001127983 */ /* 0x000f260000300a00 */
[----:B------:R0:W-:Y:S02]  /*8bc20*/  STL [R1+0x40f8], R7 ;  /* 0x0040f80701007387 */ /* 0x0001e40000100800 */
[----:B------:R-:W3:Y:S02]  /*8bc30*/  LDL.LU R4, [R1+0x320] ;  /* 0x0003200001047983 */ /* 0x000ee40000300800 */
[----:B------:R-:W3:Y:S01]  /*8bc40*/  LDL.LU R5, [R1+0x324] ;  /* 0x0003240001057983 */ /* 0x000ee20000300800 */
[----:B------:R-:W3:Y:S04]  /*8bc50*/  LDL.LU R6, [R1+0x328] ;  /* 0x0003280001067983 */ /* 0x000ee80000300800 */
[----:B0-----:R-:W3:Y:S01]  /*8bc60*/  LDL.LU R7, [R1+0x32c] ;  /* 0x00032c0001077983 */ /* 0x001ee20000300800 */
        /* <DEDUP_REMOVED lines=8> */
[----:B------:R-:W2:Y:S01]  /*8bcf0*/  LDL.LU.64 R16, [R1+0x4110] ;  /* 0x0041100001107983 */ /* 0x000ea20000300a00 */
[C---:B----4-:R-:W-:Y:S11]  /*8bd00*/  HMMA.16816.F32 R12, R20.reuse, R18, R12 ;  /* 0x00000012140c723c */ /* 0x050ff6000000180c */
[----:B------:R-:W-:Y:S11]  /*8bd10*/  @!UPT UIADD3 URZ, URZ, URZ, URZ ;  /* 0x0000003f3f3ff290 */ /* 0x000ff6000fffe03f */
[----:B------:R-:W-:Y:S01]  /*8bd20*/  @!UPT UIADD3 URZ, URZ, URZ, URZ ;  /* 0x0000003f3f3ff290 */ /* 0x000fe2000fffe03f */
[----:B------:R-:W-:Y:S01]  /*8bd30*/  STL.64 [R1+0x380], R12 ;  /* 0x0003800c01007387 */ /* 0x000fe20000100a00 */
[----:B------:R0:W-:Y:S03]  /*8bd40*/  STL.64 [R1+0x388], R14 ;  /* 0x0003880e01007387 */ /* 0x0001e60000100a00 */
[----:B0-----:R-:W4:Y:S01]  /*8bd50*/  LDL.LU.64 R14, [R1+0x4108] ;  /* 0x00410800010e7983 */ /* 0x001f220000300a00 */
[----:B------:R-:W-:Y:S02]  /*8bd60*/  STL.64 [R1+0x4010], R18 ;  /* 0x0040101201007387 */ /* 0x000fe40000100a00 */
[----:B--2---:R0:W-:Y:S02]  /*8bd70*/  STL.64 [R1+0x4008], R16 ;  /* 0x0040081001007387 */ /* 0x0041e40000100a00 */
[----:B0-----:R-:W2:Y:S01]  /*8bd80*/  LDL.LU R16, [R1+0x330] ;  /* 0x0003300001107983 */ /* 0x001ea20000300800 */
[----:B------:R-:W2:Y:S02]  /*8bd90*/  LDL.LU R17, [R1+0x334] ;  /* 0x0003340001117983 */ /* 0x000ea40000300800 */
[----:B------:R-:W2:Y:S02]  /*8bda0*/  LDL.LU R18, [R1+0x338] ;  /* 0x0003380001127983 */ /* 0x000ea40000300800 */
[----:B------:R-:W2:Y:S01]  /*8bdb0*/  LDL.LU R19, [R1+0x33c] ;  /* 0x00033c0001137983 */ /* 0x000ea20000300800 */
[C---:B----4-:R-:W-:Y:S11]  /*8bdc0*/  HMMA.16816.F32 R24, R20.reuse, R14, R24 ;  /* 0x0000000e1418723c */ /* 0x050ff60000001818 */
[----:B------:R-:W-:Y:S11]  /*8bdd0*/  @!UPT UIADD3 URZ, URZ, URZ, URZ ;  /* 0x0000003f3f3ff290 */ /* 0x000ff6000fffe03f */
[----:B------:R-:W-:Y:S01]  /*8bde0*/  @!UPT UIADD3 URZ, URZ, URZ, URZ ;  /* 0x0000003f3f3ff290 */ /* 0x000fe2000fffe03f */
[----:B------:R-:W-:Y:S01]  /*8bdf0*/  STL.64 [R1+0x370], R24 ;  /* 0x0003701801007387 */ /* 0x000fe20000100a00 */
[----:B------:R0:W-:Y:S03]  /*8be00*/  STL.64 [R1+0x378], R26 ;  /* 0x0003781a01007387 */ /* 0x0001e60000100a00 */
[----:B0-----:R-:W2:Y:S01]  /*8be10*/  LDL.LU.64 R26, [R1+0x4100] ;  /* 0x00410000011a7983 */ /* 0x001ea20000300a00 */
[----:B------:R0:W-:Y:S02]  /*8be20*/  STL.64 [R1+0x40f0], R14 ;  /* 0x0040f00e01007387 */ /* 0x0001e40000100a00 */
[----:B------:R-:W4:Y:S02]  /*8be30*/  LDL.LU R12, [R1+0x340] ;  /* 0x00034000010c7983 */ /* 0x000f240000300800 */
[----:B------:R-:W4:Y:S01]  /*8be40*/  LDL.LU R13, [R1+0x344] ;  /* 0x00034400010d7983 */ /* 0x000f220000300800 */
[----:B0-----:R-:W4:Y:S01]  /*8be50*/  LDL.LU R14, [R1+0x348] ;  /* 0x00034800010e7983 */ /* 0x001f220000300800 */
[----:B------:R-:W4:Y:S02]  /*8be60*/  LDL.LU R15, [R1+0x34c] ;  /* 0x00034c00010f7983 */ /* 0x000f240000300800 */
[C---:B----4-:R-:W-:Y:S11]  /*8be70*/  HMMA.16816.F32 R12, R20.reuse, R10, R12 ;  /* 0x0000000a140c723c */ /* 0x050ff6000000180c */
[----:B------:R-:W-:Y:S11]  /*8be80*/  @!UPT UIADD3 URZ, URZ, URZ, URZ ;  /* 0x0000003f3f3ff290 */ /* 0x000ff6000fffe03f */
[----:B------:R-:W-:Y:S01]  /*8be90*/  @!UPT UIADD3 URZ, URZ, URZ, URZ ;  /* 0x0000003f3f3ff290 */ /* 0x000fe2000fffe03f */
[----:B------:R0:W-:Y:S01]  /*8bea0*/  STL.64 [R1+0x360], R12 ;  /* 0x0003600c01007387 */ /* 0x0001e20000100a00 */
[----:B------:R1:W-:Y:S03]  /*8beb0*/  STL.64 [R1+0x368], R14 ;  /* 0x0003680e01007387 */ /* 0x0003e60000100a00 */
[----:B0-----:R-:W4:Y:S01]  /*8bec0*/  LDL.LU R12, [R1+0x310] ;  /* 0x00031000010c7983 */ /* 0x001f220000300800 */
[----:B------:R-:W4:Y:S02]  /*8bed0*/  LDL.LU R13, [R1+0x314] ;  /* 0x00031400010d7983 */ /* 0x000f240000300800 */
[----:B-1----:R-:W4:Y:S02]  /*8bee0*/  LDL.LU R14, [R1+0x318] ;  /* 0x00031800010e7983 */ /* 0x002f240000300800 */
[----:B------:R-:W4:Y:S01]  /*8bef0*/  LDL.LU R15, [R1+0x31c] ;  /* 0x00031c00010f7983 */ /* 0x000f220000300800 */
[----:B------:R-:W-:Y:S01]  /*8bf00*/  STL.64 [R1+0x40d8], R10 ;  /* 0x0040d80a01007387 */ /* 0x000fe20000100a00 */
[----:B------:R0:W-:Y:S02]  /*8bf10*/  STL [R1+0x40d0], R9 ;  /* 0x0040d00901007387 */ /* 0x0001e40000100800 */
[----:B------:R-:W3:Y:S01]  /*8bf20*/  LDL.LU R8, [R1+0x300] ;  /* 0x0003000001087983 */ /* 0x000ee20000300800 */
[----:B0-----:R-:W3:Y:S01]  /*8bf30*/  LDL.LU R9, [R1+0x304] ;  /* 0x0003040001097983 */ /* 0x001ee20000300800 */
[----:B------:R-:W3:Y:S02]  /*8bf40*/  LDL.LU R10, [R1+0x308] ;  /* 0x00030800010a7983 */ /* 0x000ee40000300800 */
[----:B------:R-:W3:Y:S01]  /*8bf50*/  LDL.LU R11, [R1+0x30c] ;  /* 0x00030c00010b7983 */ /* 0x000ee20000300800 */
[----:B--2---:R-:W-:Y:S01]  /*8bf60*/  HMMA.16816.F32 R16, R20, R26, R16 ;  /* 0x0000001a1410723c */ /* 0x004fe20000001810 */
[----:B------:R-:W-:-:S02]  /*8bf70*/  IMAD.MOV.U32 R28, RZ, RZ, R26 ;  /* 0x000000ffff1c7224 */ /* 0x000fc400078e001a */
[----:B------:R-:W-:Y:S01]  /*8bf80*/  IMAD.MOV.U32 R29, RZ, RZ, R27 ;  /* 0x000000ffff1d7224 */ /* 0x000fe200078e001b */
[----:B---3--:R0:W-:Y:S01]  /*8bf90*/  STL.64 [R1+0x40e8], R10 ;  /* 0x0040e80a01007387 */ /* 0x0081e20000100a00 */
[----:B------:R-:W-:Y:S03]  /*8bfa0*/  STL.64 [R1+0x40e0], R8 ;  /* 0x0040e00801007387 */ /* 0x000fe60000100a00 */
[----:B0-----:R-:W4:Y:S11]  /*8bfb0*/  LDL.LU.64 R10, [R1+0x1d8] ;  /* 0x0001d800010a7983 */ /* 0x001f360000300a00 */
[----:B------:R-:W-:Y:S04]  /*8bfc0*/  @!UPT UIADD3 URZ, URZ, URZ, URZ ;  /* 0x0000003f3f3ff290 */ /* 0x000fe8000fffe03f */
[----:B------:R-:W-:Y:S02]  /*8bfd0*/  STL.64 [R1+0x350], R16 ;  /* 0x0003501001007387 */ /* 0x000fe40000100a00 */
[----:B------:R-:W-:Y:S02]  /*8bfe0*/  STL.64 [R1+0x358], R18 ;  /* 0x0003581201007387 */ /* 0x000fe40000100a00 */
[----:B------:R-:W2:Y:S02]  /*8bff0*/  LDL.LU.64 R26, [R1+0x1b8] ;  /* 0x0001b800011a7983 */ /* 0x000ea40000300a00 */
[----:B--2---:R0:W-:Y:S04]  /*8c000*/  STL.64 [R1+0x40c8], R26 ;  /* 0x0040c81a01007387 */ /* 0x0041e80000100a00 */
[----:B0-----:R-:W2:Y:S01]  /*8c010*/  LDL.LU.64 R26, [R1+0x1c8] ;  /* 0x0001c800011a7983 */ /* 0x001ea20000300a00 */
[----:B------:R-:W3:Y:S03]  /*8c020*/  LDL.LU.64 R18, [R1+0x198] ;  /* 0x0001980001127983 */ /* 0x000ee60000300a00 */
[----:B---3--:R0:W-:Y:S04]  /*8c030*/  STL.64 [R1+0x40a0], R18 ;  /* 0x0040a01201007387 */ /* 0x0081e80000100a00 */
[----:B0-----:R-:W3:Y:S02]  /*8c040*/  LDL.LU.64 R18, [R1+0x1e8] ;  /* 0x0001e80001127983 */ /* 0x001ee40000300a00 */
[C---:B---3--:R-:W-:Y:S11]  /*8c050*/  HMMA.16816.F32 R4, R20.reuse, R18, R4 ;  /* 0x000000121404723c */ /* 0x048ff60000001804 */
[----:B------:R-:W-:Y:S11]  /*8c060*/  @!UPT UIADD3 URZ, URZ, URZ, URZ ;  /* 0x0000003f3f3ff290 */ /* 0x000ff6000fffe03f */
[----:B------:R-:W-:Y:S01]  /*8c070*/  @!UPT UIADD3 URZ, URZ, URZ, URZ ;  /* 0x0000003f3f3ff290 */ /* 0x000fe2000fffe03f */
[----:B------:R-:W-:Y:S01]  /*8c080*/  STL.64 [R1+0x9f0], R4 ;  /* 0x0009f00401007387 */ /* 0x000fe20000100a00 */
[----:B------:R0:W-:Y:S03]  /*8c090*/  STL.64 [R1+0x9f8], R6 ;  /* 0x0009f80601007387 */ /* 0x0001e60000100a00 */
[----:B0-----:R-:W3:Y:S01]  /*8c0a0*/  LDL.LU R7, [R1+0x40f8] ;  /* 0x0040f80001077983 */ /* 0x001ee20000300800 */
[----:B------:R-:W2:Y:S02]  /*8c0b0*/  LDL.LU R16, [R1+0x2e0] ;  /* 0x0002e00001107983 */ /* 0x000ea40000300800 */
[----:B------:R-:W-:Y:S02]  /*8c0c0*/  IMAD.MOV.U32 R5, RZ, RZ, R18 ;  /* 0x000000ffff057224 */ /* 0x000fe400078e0012 */
[----:B------:R-:W2:Y:S02]  /*8c0d0*/  LDL.LU R17, [R1+0x2e4] ;  /* 0x0002e40001117983 */ /* 0x000ea40000300800 */
[----:B------:R-:W-:Y:S01]  /*8c0e0*/  IMAD.MOV.U32 R4, RZ, RZ, R19 ;  /* 0x000000ffff047224 */ /* 0x000fe200078e0013 */
[----:B------:R-:W2:Y:S01]  /*8c0f0*/  LDL.LU R18, [R1+0x2e8] ;  /* 0x0002e80001127983 */ /* 0x000ea20000300800 */
[----:B------:R-:W2:Y:S01]  /*8c100*/  LDL.LU R19, [R1+0x2ec] ;  /* 0x0002ec0001137983 */ /* 0x000ea20000300800 */
[C---:B----4-:R-:W-:Y:S01]  /*8c110*/  HMMA.16816.F32 R12, R20.reuse, R10, R12 ;  /* 0x0000000a140c723c */ /* 0x050fe2000000180c */
[----:B------:R-:W-:Y:S01]  /*8c120*/  IMAD.MOV.U32 R6, RZ, RZ, R11 ;  /* 0x000000ffff067224 */ /* 0x000fe200078e000b */
[----:B--2---:R-:W-:Y:S01]  /*8c130*/  STL.64 [R1+0x40c0], R18 ;  /* 0x0040c01201007387 */ /* 0x004fe20000100a00 */
[----:B------:R0:W-:Y:S03]  /*8c140*/  STL.64 [R1+0x40b8], R16 ;  /* 0x0040b81001007387 */ /* 0x0001e60000100a00 */
[----:B0-----:R-:W2:Y:S01]  /*8c150*/  LDL.LU R16, [R1+0x2f0] ;  /* 0x0002f00001107983 */ /* 0x001ea20000300800 */
[----:B------:R-:W2:Y:S02]  /*8c160*/  LDL.LU R17, [R1+0x2f4] ;  /* 0x0002f40001117983 */ /* 0x000ea40000300800 */
[----:B------:R-:W2:Y:S02]  /*8c170*/  LDL.LU R18, [R1+0x2f8] ;  /* 0x0002f80001127983 */ /* 0x000ea40000300800 */
[----:B------:R-:W2:Y:S01]  /*8c180*/  LDL.LU R19, [R1+0x2fc] ;  /* 0x0002fc0001137983 */ /* 0x000ea20000300800 */
[----:B------:R-:W-:Y:S01]  /*8c190*/  STL [R1+0x3f9c], R4 ;  /* 0x003f9c0401007387 */ /* 0x000fe20000100800 */
[----:B------:R-:W-:Y:S10]  /*8c1a0*/  STL [R1+0x3f98], R5 ;  /* 0x003f980501007387 */ /* 0x000ff40000100800 */
[----:B------:R0:W-:Y:S02]  /*8c1b0*/  STL.64 [R1+0x9e0], R12 ;  /* 0x0009e00c01007387 */ /* 0x0001e40000100a00 */
        /* <DEDUP_REMOVED lines=10> */
[----:B------:R-:W-:Y:S01]  /*8c260*/  STL.64 [R1+0x9d0], R8 ;  /* 0x0009d00801007387 */ /* 0x000fe20000100a00 */
[----:B------:R0:W-:Y:S03]  /*8c270*/  STL.64 [R1+0x9d8], R10 ;  /* 0x0009d80a01007387 */ /* 0x0001e60000100a00 */
[----:B0-----:R-:W2:Y:S01]  /*8c280*/  LDL.LU.64 R10, [R1+0x40d8] ;  /* 0x0040d800010a7983 */ /* 0x001ea20000300a00 */
[----:B------:R-:W3:Y:S02]  /*8c290*/  LDL.LU R9, [R1+0x40d0] ;  /* 0x0040d00001097983 */ /* 0x000ee40000300800 */
[----:B------:R-:W-:Y:S02]  /*8c2a0*/  IMAD.MOV.U32 R8, RZ, RZ, R26 ;  /* 0x000000ffff087224 */ /* 0x000fe400078e001a */
[----:B------:R-:W-:Y:S02]  /*8c2b0*/  IMAD.MOV.U32 R12, RZ, RZ, R27 ;  /* 0x000000ffff0c7224 */ /* 0x000fe400078e001b */
[----:B------:R-:W4:Y:S03]  /*8c2c0*/  LDL.LU.64 R26, [R1+0x40c8] ;  /* 0x0040c800011a7983 */ /* 0x000f260000300a00 */
[----:B------:R-:W-:Y:S02]  /*8c2d0*/  STL [R1+0x3fac], R12 ;  /* 0x003fac0c01007387 */ /* 0x000fe40000100800 */
[----:B------:R0:W-:Y:S01]  /*8c2e0*/  STL [R1+0x3fa8], R8 ;  /* 0x003fa80801007387 */ /* 0x0001e20000100800 */
[----:B--2---:R-:W-:Y:S01]  /*8c2f0*/  STL.64 [R1+0x4098], R10 ;  /* 0x0040980a01007387 */ /* 0x004fe20000100a00 */
[----:B---3--:R1:W-:Y:S02]  /*8c300*/  STL [R1+0x4094], R9 ;  /* 0x0040940901007387 */ /* 0x0083e40000100800 */
[----:B0-----:R-:W2:Y:S01]  /*8c310*/  LDL.LU R8, [R1+0x2d0] ;  /* 0x0002d00001087983 */ /* 0x001ea20000300800 */
[----:B-1----:R-:W2:Y:S01]  /*8c320*/  LDL.LU R9, [R1+0x2d4] ;  /* 0x0002d40001097983 */ /* 0x002ea20000300800 */
[----:B------:R-:W3:Y:S02]  /*8c330*/  LDL.LU R10, [R1+0x2d8] ;  /* 0x0002d800010a7983 */ /* 0x000ee40000300800 */
[----:B------:R-:W3:Y:S01]  /*8c340*/  LDL.LU R11, [R1+0x2dc] ;  /* 0x0002dc00010b7983 */ /* 0x000ee20000300800 */
[C---:B----4-:R-:W-:Y:S01]  /*8c350*/  HMMA.16816.F32 R16, R20.reuse, R26, R16 ;  /* 0x0000001a1410723c */ /* 0x050fe20000001810 */
[----:B---3--:R0:W-:Y:S01]  /*8c360*/  STL.64 [R1+0x40b0], R10 ;  /* 0x0040b00a01007387 */ /* 0x0081e20000100a00 */
[----:B--2---:R-:W-:Y:S03]  /*8c370*/  STL.64 [R1+0x40a8], R8 ;  /* 0x0040a80801007387 */ /* 0x004fe60000100a00 */
[----:B0-----:R-:W2:Y:S11]  /*8c380*/  LDL.LU.64 R10, [R1+0x1a8] ;  /* 0x0001a800010a7983 */ /* 0x001eb60000300a00 */
[----:B------:R-:W-:Y:S07]  /*8c390*/  @!UPT UIADD3 URZ, URZ, URZ, URZ ;  /* 0x0000003f3f3ff290 */ /* 0x000fee000fffe03f */
[----:B------:R-:W-:Y:S02]  /*8c3a0*/  STL.64 [R1+0x9c0], R16 ;  /* 0x0009c01001007387 */ /* 0x000fe40000100a00 */
[----:B------:R0:W-:Y:S02]  /*8c3b0*/  STL.64 [R1+0x9c8], R18 ;  /* 0x0009c81201007387 */ /* 0x0001e40000100a00 */
[----:B0-----:R-:W2:Y:S01]  /*8c3c0*/  LDL.LU.64 R18, [R1+0x40c0] ;  /* 0x0040c00001127983 */ /* 0x001ea20000300a00 */
[----:B------:R-:W2:Y:S02]  /*8c3d0*/  LDL.LU.64 R16, [R1+0x40b8] ;  /* 0x0040b80001107983 */ /* 0x000ea40000300a00 */
[----:B------:R-:W-:Y:S02]  /*8c3e0*/  IMAD.MOV.U32 R0, RZ, RZ, R27 ;  /* 0x000000ffff007224 */ /* 0x000fe400078e001b */
[----:B------:R-:W-:Y:S01]  /*8c3f0*/  IMAD.MOV.U32 R5, RZ, RZ, R26 ;  /* 0x000000ffff057224 */ /* 0x000fe200078e001a */
[----:B------:R-:W3:Y:S01]  /*8c400*/  LDL.LU R24, [R1+0x2b0] ;  /* 0x0002b00001187983 */ /* 0x000ee20000300800 */
[----:B------:R-:W3:Y:S02]  /*8c410*/  LDL.LU R25, [R1+0x2b4] ;  /* 0x0002b40001197983 */ /* 0x000ee40000300800 */
[----:B------:R-:W3:Y:S02]  /*8c420*/  LDL.LU R26, [R1+0x2b8] ;  /* 0x0002b800011a7983 */ /* 0x000ee40000300800 */
[----:B------:R-:W-:Y:S01]  /*8c430*/  STL [R1+0x3fb4], R0 ;  /* 0x003fb40001007387 */ /* 0x000fe20000100800 */
[----:B------:R-:W-:Y:S01]  /*8c440*/  STL [R1+0x3fb0], R5 ;  /* 0x003fb00501007387 */ /* 0x000fe20000100800 */
[----:B------:R-:W-:Y:S01]  /*8c450*/  IMAD.MOV.U32 R27, RZ, RZ, R2 ;  /* 0x000000ffff1b7224 */ /* 0x000fe200078e0002 */
[----:B--2---:R-:W-:Y:S01]  /*8c460*/  HMMA.16816.F32 R16, R20, R10, R16 ;  /* 0x0000000a1410723c */ /* 0x004fe20000001810 */
[----:B------:R-:W-:-:S02]  /*8c470*/  IMAD.MOV.U32 R13, RZ, RZ, R10 ;  /* 0x000000ffff0d7224 */ /* 0x000fc400078e000a */
[----:B------:R-:W-:Y:S02]  /*8c480*/  IMAD.MOV.U32 R4, RZ, RZ, R11 ;  /* 0x000000ffff047224 */ /* 0x000fe400078e000b */
[----:B------:R-:W2:Y:S01]  /*8c490*/  LDL.LU.64 R10, [R1+0x40b0] ;  /* 0x0040b000010a7983 */ /* 0x000ea20000300a00 */
[----:B------:R-:W2:Y:S11]  /*8c4a0*/  LDL.LU.64 R8, [R1+0x40a8] ;  /* 0x0040a80001087983 */ /* 0x000eb60000300a00 */
[----:B------:R-:W-:Y:S06]  /*8c4b0*/  @!UPT UIADD3 URZ, URZ, URZ, URZ ;  /* 0x0000003f3f3ff290 */ /* 0x000fec000fffe03f */
[----:B------:R-:W-:Y:S01]  /*8c4c0*/  STL.64 [R1+0x9b0], R16 ;  /* 0x0009b01001007387 */ /* 0x000fe20000100a00 */
[----:B------:R0:W-:Y:S02]  /*8c4d0*/  STL [R1+0x9b8], R18 ;  /* 0x0009b81201007387 */ /* 0x0001e40000100800 */
[----:B------:R-:W-:Y:S02]  /*8c4e0*/  IMAD.MOV.U32 R2, RZ, RZ, R19 ;  /* 0x000000ffff027224 */ /* 0x000fe400078e0013 */
[----:B0-----:R-:W2:Y:S01]  /*8c4f0*/  LDL.LU.64 R18, [R1+0x40a0] ;  /* 0x0040a00001127983 */ /* 0x001ea20000300a00 */
[----:B------:R-:W-:Y:S02]  /*8c500*/  STL [R1+0x3fbc], R4 ;  /* 0x003fbc0401007387 */ /* 0x000fe40000100800 */
[----:B------:R-:W-:Y:S02]  /*8c510*/  STL [R1+0x3fb8], R13 ;  /* 0x003fb80d01007387 */ /* 0x000fe40000100800 */
[----:B------:R-:W-:Y:S01]  /*8c520*/  STL [R1+0x3820], R2 ;  /* 0x0038200201007387 */ /* 0x000fe20000100800 */
[----:B--2---:R-:W-:Y:S11]  /*8c530*/  HMMA.16816.F32 R8, R20, R18, R8 ;  /* 0x000000121408723c */ /* 0x004ff60000001808 */
[----:B------:R-:W-:Y:S11]  /*8c540*/  @!UPT UIADD3 URZ, URZ, URZ, URZ ;  /* 0x0000003f3f3ff290 */ /* 0x000ff6000fffe03f */
[----:B------:R-:W-:Y:S01]  /*8c550*/  @!UPT UIADD3 URZ, URZ, URZ, URZ ;  /* 0x0000003f3f3ff290 */ /* 0x000fe2000fffe03f */
[----:B------:R-:W-:Y:S01]  /*8c560*/  STL.64 [R1+0x9a0], R8 ;  /* 0x0009a00801007387 */ /* 0x000fe20000100a00 */
[----:B------:R0:W-:Y:S03]  /*8c570*/  STL.64 [R1+0x9a8], R10 ;  /* 0x0009a80a01007387 */ /* 0x0001e60000100a00 */
[----:B0-----:R-:W2:Y:S01]  /*8c580*/  LDL.LU.64 R10, [R1+0x4098] ;  /* 0x00409800010a7983 */ /* 0x001ea20000300a00 */
[----:B------:R-:W4:Y:S02]  /*8c590*/  LDL.LU R9, [R1+0x4094] ;  /* 0x0040940001097983 */ /* 0x000f240000300800 */
[----:B------:R-:W-:Y:S02]  /*8c5a0*/  IMAD.MOV.U32 R8, RZ, RZ, R18 ;  /* 0x000000ffff087224 */ /* 0x000fe400078e0012 */
[----:B------:R-:W2:Y:S01]  /*8c5b0*/  LDL.LU R18, [R1+0x8] ;  /* 0x0000080001127983 */ /* 0x000ea20000300800 */
[----:B------:R-:W-:-:S02]  /*8c5c0*/  IMAD.MOV.U32 R6, RZ, RZ, R19 ;  /* 0x000000ffff067224 */ /* 0x000fc400078e0013 */
[----:B----4-:R-:W-:Y:S02]  /*8c5d0*/  IMAD.MOV.U32 R19, RZ, RZ, R9 ;  /* 0x000000ffff137224 */ /* 0x010fe400078e0009 */
[----:B------:R-:W4:Y:S03]  /*8c5e0*/  LDL.LU R9, [R1+0x4090] ;  /* 0x0040900001097983 */ /* 0x000f260000300800 */
[----:B--2---:R0:W-:Y:S02]  /*8c5f0*/  STL.64 [R1+0x4028], R18 ;  /* 0x0040281201007387 */ /* 0x0041e40000100a00 */
[----:B------:R-:W2:Y:S02]  /*8c600*/  LDL.LU R16, [R1+0x2c0] ;  /* 0x0002c00001107983 */ /* 0x000ea40000300800 */
[----:B------:R-:W2:Y:S01]  /*8c610*/  LDL.LU R17, [R1+0x2c4] ;  /* 0x0002c40001117983 */ /* 0x000ea20000300800 */
[----:B0-----:R-:W2:Y:S01]  /*8c620*/  LDL.LU R18, [R1+0x2c8] ;  /* 0x0002c80001127983 */ /* 0x001ea20000300800 */
[----:B------:R-:W2:Y:S02]  /*8c630*/  LDL.LU R19, [R1+0x2cc] ;  /* 0x0002cc0001137983 */ /* 0x000ea40000300800 */
[----:B------:R-:W-:Y:S02]  /*8c640*/  STL [R1+0x3fc0], R8 ;  /* 0x003fc00801007387 */ /* 0x000fe40000100800 */
[----:B------:R0:W-:Y:S01]  /*8c650*/  STL.64 [R1+0x4070], R10 ;  /* 0x0040700a01007387 */ /* 0x0001e20000100a00 */
[----:B----4-:R-:W-:Y:S01]  /*8c660*/  STL [R1+0x4068], R9 ;  /* 0x0040680901007387 */ /* 0x010fe20000100800 */
[----:B0-----:R-:W2:Y:S02]  /*8c670*/  LDL.LU.64 R10, [R1+0x188] ;  /* 0x00018800010a7983 */ /* 0x001ea40000300a00 */
[----:B--2---:R-:W-:Y:S01]  /*8c680*/  HMMA.16816.F32 R16, R20, R10, R16 ;  /* 0x0000000a1410723c */ /* 0x004fe20000001810 */
[----:B------:R-:W-:-:S02]  /*8c690*/  IMAD.MOV.U32 R5, RZ, RZ, R10 ;  /* 0x000000ffff057224 */ /* 0x000fc400078e000a */
[----:B------:R-:W-:Y:S11]  /*8c6a0*/  IMAD.MOV.U32 R12, RZ, RZ, R11 ;  /* 0x000000ffff0c7224 */ /* 0x000ff600078e000b */
[----:B------:R-:W-:Y:S09]  /*8c6b0*/  @!UPT UIADD3 URZ, URZ, URZ, URZ ;  /* 0x0000003f3f3ff290 */ /* 0x000ff2000fffe03f */
[----:B------:R-:W-:Y:S01]  /*8c6c0*/  STL.64 [R1+0x990], R16 ;  /* 0x0009901001007387 */ /* 0x000fe20000100a00 */
[----:B------:R0:W-:Y:S02]  /*8c6d0*/  STL [R1+0x998], R18 ;  /* 0x0009981201007387 */ /* 0x0001e40000100800 */
[----:B------:R-:W-:Y:S02]  /*8c6e0*/  IMAD.MOV.U32 R2, RZ, RZ, R19 ;  /* 0x000000ffff027224 */ /* 0x000fe400078e0013 */
[----:B------:R-:W-:Y:S02]  /*8c6f0*/  IMAD.MOV.U32 R19, RZ, RZ, R3 ;  /* 0x000000ffff137224 */ /* 0x000fe400078e0003 */
[----:B0-----:R-:W-:Y:S02]  /*8c700*/  IMAD.MOV.U32 R18, RZ, RZ, R7 ;  /* 0x000000ffff127224 */ /* 0x001fe400078e0007 */
[----:B------:R-:W2:Y:S01]  /*8c710*/  LDL.LU R7, [R1+0x408c] ;  /* 0x00408c0001077983 */ /* 0x000ea20000300800 */
[----:B------:R-:W4:Y:S02]  /*8c720*/  LDL.LU R3, [R1+0x4088] ;  /* 0x0040880001037983 */ /* 0x000f240000300800 */
[----:B------:R-:W2:Y:S02]  /*8c730*/  LDL.LU R8, [R1+0xa0] ;  /* 0x0000a00001087983 */ /* 0x000ea40000300800 */
[----:B------:R-:W2:Y:S01]  /*8c740*/  LDL.LU R9, [R1+0xa4] ;  /* 0x0000a40001097983 */ /* 0x000ea20000300800 */
[----:B------:R-:W2:Y:S01]  /*8c750*/  LDL.LU R10, [R1+0xa8] ;  /* 0x0000a800010a7983 */ /* 0x000ea20000300800 */
[----:B------:R-:W2:Y:S02]  /*8c760*/  LDL.LU R11, [R1+0xac] ;  /* 0x0000ac00010b7983 */ /* 0x000ea40000300800 */
[----:B------:R0:W-:Y:S02]  /*8c770*/  STL.64 [R1+0x4040], R18 ;  /* 0x0040401201007387 */ /* 0x0001e40000100a00 */
[----:B0-----:R-:W3:Y:S01]  /*8c780*/  LDL.LU.64 R18, [R1+0x178] ;  /* 0x0001780001127983 */ /* 0x001ee20000300a00 */
[----:B------:R-:W-:Y:S01]  /*8c790*/  STL [R1+0x3918], R2 ;  /* 0x0039180201007387 */ /* 0x000fe20000100800 */
[C---:B---3--:R-:W-:Y:S01]  /*8c7a0*/  HMMA.16816.F32 R24, R20.reuse, R18, R24 ;  /* 0x000000121418723c */ /* 0x048fe20000001818 */
[----:B------:R-:W-:Y:S11]  /*8c7b0*/  IMAD.MOV.U32 R13, RZ, RZ, R18 ;  /* 0x000000ffff0d7224 */ /* 0x000ff600078e0012 */
[----:B------:R-:W-:Y:S11]  /*8c7c0*/  @!UPT UIADD3 URZ, URZ, URZ, URZ ;  /* 0x0000003f3f3ff290 */ /* 0x000ff6000fffe03f */
[----:B------:R-:W-:Y:S01]  /*8c7d0*/  STL.64 [R1+0x980], R24 ;  /* 0x0009801801007387 */ /* 0x000fe20000100a00 */
[----:B------:R0:W-:Y:S03]  /*8c7e0*/  STL.64 [R1+0x988], R26 ;  /* 0x0009881a01007387 */ /* 0x0001e60000100a00 */
[----:B0-----:R-:W2:Y:S01]  /*8c7f0*/  LDL.LU.64 R26, [R1+0x4080] ;  /* 0x00408000011a7983 */ /* 0x001ea20000300a00 */
[----:B------:R-:W3:Y:S02]  /*8c800*/  LDL.LU.64 R24, [R1+0x4078] ;  /* 0x0040780001187983 */ /* 0x000ee40000300a00 */
[----:B------:R-:W-:Y:S02]  /*8c810*/  STL.64 [R1+0x4000], R14 ;  /* 0x0040000e01007387 */ /* 0x000fe40000100a00 */
        /* <DEDUP_REMOVED lines=18> */
[----:B------:R-:W-:-:S02]  /*8c940*/  IMAD.MOV.U32 R0, RZ, RZ, R19 ;  /* 0x000000ffff007224 */ /* 0x000fc400078e0013 */
[----:B------:R-:W-:Y:S02]  /*8c950*/  IMAD.MOV.U32 R8, RZ, RZ, R26 ;  /* 0x000000ffff087224 */ /* 0x000fe400078e001a */
[----:B------:R-:W-:Y:S02]  /*8c960*/  IMAD.MOV.U32 R4, RZ, RZ, R27 ;  /* 0x000000ffff047224 */ /* 0x000fe400078e001b */
[----:B---3--:R-:W-:Y:S02]  /*8c970*/  IMAD.MOV.U32 R18, RZ, RZ, R25 ;  /* 0x000000ffff127224 */ /* 0x008fe400078e0019 */
[----:B------:R-:W-:Y:S01]  /*8c980*/  IMAD.MOV.U32 R19, RZ, RZ, R24 ;  /* 0x000000ffff137224 */ /* 0x000fe200078e0018 */
[----:B--2---:R-:W-:Y:S01]  /*8c990*/  STL.64 [R1+0x4050], R14 ;  /* 0x0040500e01007387 */ /* 0x004fe20000100a00 */
[----:B------:R0:W-:Y:S03]  /*8c9a0*/  STL.64 [R1+0x4048], R12 ;  /* 0x0040480c01007387 */ /* 0x0001e60000100a00 */
[----:B0-----:R-:W2:Y:S01]  /*8c9b0*/  LDL.LU R12, [R1+0x90] ;  /* 0x00009000010c7983 */ /* 0x001ea20000300800 */
[----:B------:R-:W2:Y:S02]  /*8c9c0*/  LDL.LU R13, [R1+0x94] ;  /* 0x00009400010d7983 */ /* 0x000ea40000300800 */
[----:B------:R-:W2:Y:S02]  /*8c9d0*/  LDL.LU R14, [R1+0x98] ;  /* 0x00009800010e7983 */ /* 0x000ea40000300800 */
[----:B------:R-:W2:Y:S01]  /*8c9e0*/  LDL.LU R15, [R1+0x9c] ;  /* 0x00009c00010f7983 */ /* 0x000ea20000300800 */
[----:B------:R-:W3:Y:S01]  /*8c9f0*/  LDL.LU.64 R10, [R1+0x4070] ;  /* 0x00407000010a7983 */ /* 0x000ee20000300a00 */
[----:B------:R-:W2:Y:S02]  /*8ca00*/  LDL.LU R9, [R1+0x4068] ;  /* 0x0040680001097983 */ /* 0x000ea40000300800 */
[----:B------:R-:W-:Y:S02]  /*8ca10*/  STL.64 [R1+0x940], R20 ;  /* 0x0009401401007387 */ /* 0x000fe40000100a00 */
[----:B------:R-:W-:Y:S01]  /*8ca20*/  STL.64 [R1+0x948], R22 ;  /* 0x0009481601007387 */ /* 0x000fe20000100a00 */
[----:B------:R-:W2:Y:S01]  /*8ca30*/  LDL.LU.64 R26, [R1+0x4060] ;  /* 0x00406000011a7983 */ /* 0x000ea20000300a00 */
[----:B------:R-:W2:Y:S02]  /*8ca40*/  LDL.LU.64 R24, [R1+0x4058] ;  /* 0x0040580001187983 */ /* 0x000ea40000300a00 */
[C---:B--2---:R-:W-:Y:S01]  /*8ca50*/  HMMA.16816.F32 R16, R24.reuse, R18, R12 ;  /* 0x000000121810723c */ /* 0x044fe2000000180c */
[----:B---3--:R-:W-:Y:S01]  /*8ca60*/  STL.64 [R1+0x3fe8], R10 ;  /* 0x003fe80a01007387 */ /* 0x008fe20000100a00 */
[----:B------:R0:W-:Y:S03]  /*8ca70*/  STL.64 [R1+0x3fe0], R8 ;  /* 0x003fe00801007387 */ /* 0x0001e60000100a00 */
        /* <DEDUP_REMOVED lines=8> */
[----:B------:R-:W2:Y:S01]  /*8cb00*/  LDL.LU.64 R14, [R1+0x4050] ;  /* 0x00405000010e7983 */ /* 0x000ea20000300a00 */
[----:B------:R-:W2:Y:S05]  /*8cb10*/  LDL.LU.64 R12, [R1+0x4048] ;  /* 0x00404800010c7983 */ /* 0x000eaa0000300a00 */
        /* <DEDUP_REMOVED lines=17> */
[----:B------:R-:W3:Y:S01]  /*8cc30*/  LDL.LU.64 R16, [R1+0x4008] ;  /* 0x0040080001107983 */ /* 0x000ee20000300a00 */
        /* <DEDUP_REMOVED lines=9> */
[----:B------:R-:W3:Y:S02]  /*8ccd0*/  LDL.LU R28, [R1+0x3ff0] ;  /* 0x003ff000011c7983 */ /* 0x000ee40000300800 */
[----:B------:R-:W-:Y:S01]  /*8cce0*/  STL.64 [R1+0x3fd8], R18 ;  /* 0x003fd81201007387 */ /* 0x000fe20000100a00 */
[C---:B--2---:R-:W-:Y:S11]  /*8ccf0*/  HMMA.16816.F32 R8, R24.reuse, R14, R8 ;  /* 0x0000000e1808723c */ /* 0x044ff60000001808 */
[----:B------:R-:W-:Y:S11]  /*8cd00*/  @!UPT UIADD3 URZ, URZ, URZ, URZ ;  /* 0x0000003f3f3ff290 */ /* 0x000ff6000fffe03f */
[----:B------:R-:W-:Y:S01]  /*8cd10*/  @!UPT UIADD3 URZ, URZ, URZ, URZ ;  /* 0x0000003f3f3ff290 */ /* 0x000fe2000fffe03f */
[----:B------:R-:W-:Y:S01]  /*8cd20*/  STL.64 [R1+0x8f0], R8 ;  /* 0x0008f00801007387 */ /* 0x000fe20000100a00 */
[----:B------:R0:W-:Y:S03]  /*8cd30*/  STL.64 [R1+0x8f8], R10 ;  /* 0x0008f80a01007387 */ /* 0x0001e60000100a00 */
[----:B0-----:R-:W3:Y:S01]  /*8cd40*/  LDL.LU.64 R10, [R1+0x3fe8] ;  /* 0x003fe800010a7983 */ /* 0x001ee20000300a00 */
[----:B------:R-:W2:Y:S01]  /*8cd50*/  LDL.LU.64 R8, [R1+0x3fe0] ;  /* 0x003fe00001087983 */ /* 0x000ea20000300a00 */
[----:B---3--:R-:W-:Y:S11]  /*8cd60*/  HMMA.16816.F32 R20, R24, R10, R20 ;  /* 0x0000000a1814723c */ /* 0x008ff60000001814 */
[----:B------:R-:W-:Y:S11]  /*8cd70*/  @!UPT UIADD3 URZ, URZ, URZ, URZ ;  /* 0x0000003f3f3ff290 */ /* 0x000ff6000fffe03f */
[----:B------:R-:W-:Y:S01]  /*8cd80*/  @!UPT UIADD3 URZ, URZ, URZ, URZ ;  /* 0x0000003f3f3ff290 */ /* 0x000fe2000fffe03f */
[----:B------:R-:W-:Y:S01]  /*8cd90*/  STL.64 [R1+0xf0], R20 ;  /* 0x0000f01401007387 */ /* 0x000fe20000100a00 */
[----:B------:R-:W-:Y:S02]  /*8cda0*/  STL.64 [R1+0xf8], R22 ;  /* 0x0000f81601007387 */ /* 0x000fe40000100a00 */
[----:B------:R0:W-:Y:S02]  /*8cdb0*/  STL.64 [R1+0x3fd0], R6 ;  /* 0x003fd00601007387 */ /* 0x0001e40000100a00 */
[----:B------:R-:W1:Y:S01]  /*8cdc0*/  LDSM.16.MT88.4 R20, [R7+0x26000] ;  /* 0x026000000714783b */ /* 0x000e620000004200 */
[----:B------:R3:W-:Y:S03]  /*8cdd0*/  STL.64 [R1+0x3fc8], R4 ;  /* 0x003fc80401007387 */ /* 0x0007e60000100a00 */
[----:B0-----:R-:W-:Y:S02]  /*8cde0*/  IMAD.MOV.U32 R6, RZ, RZ, R16 ;  /* 0x000000ffff067224 */ /* 0x001fe400078e0010 */
[----:B---3--:R-:W-:-:S02]  /*8cdf0*/  IMAD.MOV.U32 R5, RZ, RZ, R17 ;  /* 0x000000ffff057224 */ /* 0x008fc400078e0011 */
[----:B--2---:R-:W0:Y:S01]  /*8ce00*/  LDSM.16.M88.4 R16, [R9+0x80] ;  /* 0x000080000910783b */ /* 0x004e220000000200 */
[----:B------:R-:W-:Y:S02]  /*8ce10*/  IMAD.MOV.U32 R4, RZ, RZ, R28 ;  /* 0x000000ffff047224 */ /* 0x000fe400078e001c */
[----:B----4-:R-:W-:Y:S01]  /*8ce20*/  IMAD.MOV.U32 R7, RZ, RZ, R3 ;  /* 0x000000ffff077224 */ /* 0x010fe200078e0003 */
[----:B-1----:R-:W-:Y:S01]  /*8ce30*/  STL.64 [R1+0x3eb0], R22 ;  /* 0x003eb01601007387 */ /* 0x002fe20000100a00 */
[----:B------:R-:W-:Y:S03]  /*8ce40*/  STL.64 [R1+0x3ea8], R20 ;  /* 0x003ea81401007387 */ /* 0x000fe60000100a00 */
[----:B0-----:R-:W-:Y:S01]  /*8ce50*/  STL.64 [R1+0xc0], R16 ;  /* 0x0000c01001007387 */ /* 0x001fe20000100a00 */
[----:B------:R-:W-:Y:S02]  /*8ce60*/  IMAD.MOV.U32 R11, RZ, RZ, R16 ;  /* 0x000000ffff0b7224 */ /* 0x000fe400078e0010 */
[----:B------:R-:W-:-:S02]  /*8ce70*/  IMAD.MOV.U32 R10, RZ, RZ, R17 ;  /* 0x000000ffff0a7224 */ /* 0x000fc400078e0011 */
[----:B------:R-:W-:Y:S01]  /*8ce80*/  IMAD.MOV.U32 R28, RZ, RZ, R18 ;  /* 0x000000ffff1c7224 */ /* 0x000fe200078e0012 */
[----:B------:R-:W-:Y:S01]  /*8ce90*/  STL.64 [R1+0xc8], R18 ;  /* 0x0000c81201007387 */ /* 0x000fe20000100a00 */
[----:B------:R-:W-:Y:S02]  /*8cea0*/  IMAD.MOV.U32 R3, RZ, RZ, R19 ;  /* 0x000000ffff037224 */ /* 0x000fe400078e0013 */
[----:B------:R-:W0:Y:S03]  /*8ceb0*/  LDSM.16.M88.4 R16, [R9+0x2080] ;  /* 0x002080000910783b */ /* 0x000e260000000200 */
[----:B------:R-:W-:Y:S01]  /*8cec0*/  STL [R1+0x3624], R3 ;  /* 0x0036240301007387 */ /* 0x000fe20000100800 */
[----:B------:R-:W-:Y:S03]  /*8ced0*/  STL [R1+0x3620], R28 ;  /* 0x0036201c01007387 */ /* 0x000fe60000100800 */
[----:B0-----:R-:W-:Y:S01]  /*8cee0*/  STL.64 [R1+0xb0], R16 ;  /* 0x0000b01001007387 */ /* 0x001fe20000100a00 */
[----:B------:R-:W-:-:S02]  /*8cef0*/  IMAD.MOV.U32 R15, RZ, RZ, R16 ;  /* 0x000000ffff0f7224 */ /* 0x000fc400078e0010 */
[----:B------:R-:W-:Y:S02]  /*8cf00*/  STL.64 [R1+0xb8], R18 ;  /* 0x0000b81201007387 */ /* 0x000fe40000100a00 */
[----:B------:R-:W-:Y:S02]  /*8cf10*/  IMAD.MOV.U32 R14, RZ, RZ, R17 ;  /* 0x000000ffff0e7224 */ /* 0x000fe400078e0011 */
[----:B------:R-:W0:Y:S04]  /*8cf20*/  LDSM.16.M88.4 R16, [R9+0x4080] ;  /* 0x004080000910783b */ /* 0x000e280000000200 */
[----:B0-----:R-:W-:Y:S01]  /*8cf30*/  STL.64 [R1+0xa0], R16 ;  /* 0x0000a01001007387 */ /* 0x001fe20000100a00 */
[----:B------:R-:W-:Y:S02]  /*8cf40*/  IMAD.MOV.U32 R20, RZ, RZ, R16 ;  /* 0x000000ffff147224 */ /* 0x000fe400078e0010 */
[----:B------:R-:W-:Y:S02]  /*8cf50*/  STL.64 [R1+0xa8], R18 ;  /* 0x0000a81201007387 */ /* 0x000fe40000100a00 */
[----:B------:R-:W-:-:S02]  /*8cf60*/  IMAD.MOV.U32 R3, RZ, RZ, R17 ;  /* 0x000000ffff037224 */ /* 0x000fc400078e0011 */
        /* <DEDUP_REMOVED lines=8> */
[----:B------:R-:W0:Y:S04]  /*8cff0*/  LDSM.16.M88.4 R16, [R9+0xa080] ;  /* 0x00a080000910783b */ /* 0x000e280000000200 */
[----:B------:R-:W-:Y:S01]  /*8d000*/  STL [R1+0x3e70], R2 ;  /* 0x003e700201007387 */ /* 0x000fe20000100800 */
[----:B------:R-:W-:Y:S03]  /*8d010*/  STL [R1+0x3e6c], R29 ;  /* 0x003e6c1d01007387 */ /* 0x000fe60000100800 */
[----:B0-----:R-:W-:Y:S01]  /*8d020*/  STL.64 [R1+0x70], R16 ;  /* 0x0000701001007387 */ /* 0x001fe20000100a00 */
[----:B------:R0:W-:Y:S03]  /*8d030*/  STL.64 [R1+0x78], R18 ;  /* 0x0000781201007387 */ /* 0x0001e60000100a00 */
[----:B0-----:R-:W2:Y:S02]  /*8d040*/  LDL.LU.64 R18, [R1+0x3fd8] ;  /* 0x003fd80001127983 */ /* 0x001ea40000300a00 */
[----:B--2---:R-:W-:Y:S02]  /*8d050*/  HMMA.16816.F32 R16, R24, R18, R4 ;  /* 0x000000121810723c */ /* 0x004fe40000001804 */
[----:B------:R-:W2:Y:S01]  /*8d060*/  LDL.LU.64 R6, [R1+0x3fd0] ;  /* 0x003fd00001067983 */ /* 0x000ea20000300a00 */
[----:B------:R-:W3:Y:S11]  /*8d070*/  LDL.LU.64 R4, [R1+0x3fc8] ;  /* 0x003fc80001047983 */ /* 0x000ef60000300a00 */
[----:B------:R-:W-:Y:S09]  /*8d080*/  @!UPT UIADD3 URZ, URZ, URZ, URZ ;  /* 0x0000003f3f3ff290 */ /* 0x000ff2000fffe03f */
[----:B------:R-:W-:Y:S01]  /*8d090*/  STL.64 [R1+0xe0], R16 ;  /* 0x0000e01001007387 */ /* 0x000fe20000100a00 */
        /* <DEDUP_REMOVED lines=23> */
[----:B0-----:R-:W-:Y:S01]  /*8d210*/  STL.64 [R1+0x10], R16 ;  /* 0x0000101001007387 */ /* 0x001fe20000100a00 */
[----:B------:R-:W-:Y:S02]  /*8d220*/  STL.64 [R1+0x18], R18 ;  /* 0x0000181201007387 */ /* 0x000fe40000100a00 */
[----:B------:R-:W0:Y:S02]  /*8d230*/  LDSM.16.M88.4 R16, [R9+0x18080] ;  /* 0x018080000910783b */ /* 0x000e240000000200 */
[----:B0-----:R-:W-:Y:S02]  /*8d240*/  STL.64 [R1], R16 ;  /* 0x0000001001007387 */ /* 0x001fe40000100a00 */
[----:B------:R-:W-:Y:S02]  /*8d250*/  STL.64 [R1+0x8], R18 ;  /* 0x0000081201007387 */ /* 0x000fe40000100a00 */
[----:B------:R-:W0:Y:S02]  /*8d260*/  LDSM.16.M88.4 R16, [R9+0x1a080] ;  /* 0x01a080000910783b */ /* 0x000e240000000200 */
[----:B0-----:R-:W-:Y:S02]  /*8d270*/  STL [R1+0x3554], R18 ;  /* 0x0035541201007387 */ /* 0x001fe40000100800 */
[----:B------:R-:W-:Y:S02]  /*8d280*/  STL [R1+0x3550], R19 ;  /* 0x0035501301007387 */ /* 0x000fe40000100800 */
[----:B------:R0:W-:Y:S02]  /*8d290*/  STL.64 [R1+0x3df8], R16 ;  /* 0x003df81001007387 */ /* 0x0001e40000100a00 */
[----:B0-----:R-:W4:Y:S01]  /*8d2a0*/  LDL.64 R16, [R1+0x90] ;  /* 0x0000900001107983 */ /* 0x001f220000100a00 */
[----:B------:R-:W-:-:S02]  /*8d2b0*/  IMAD.MOV.U32 R22, RZ, RZ, R8 ;  /* 0x000000ffff167224 */ /* 0x000fc400078e0008 */
[----:B---3--:R-:W-:Y:S01]  /*8d2c0*/  IMAD.MOV.U32 R23, RZ, RZ, R4 ;  /* 0x000000ffff177224 */ /* 0x008fe200078e0004 */
[----:B----4-:R0:W-:Y:S02]  /*8d2d0*/  STL.64 [R1+0x3e80], R16 ;  /* 0x003e801001007387 */ /* 0x0101e40000100a00 */
[----:B0-----:R-:W-:Y:S02]  /*8d2e0*/  IMAD.MOV.U32 R16, RZ, RZ, R15 ;  /* 0x000000ffff107224 */ /* 0x001fe400078e000f */
[----:B------:R-:W-:-:S05]  /*8d2f0*/  IMAD.MOV.U32 R17, RZ, RZ, R14 ;  /* 0x000000ffff117224 */ /* 0x000fca00078e000e */
[----:B------:R0:W-:Y:S02]  /*8d300*/  STL.64 [R1+0x3e90], R16 ;  /* 0x003e901001007387 */ /* 0x0001e40000100a00 */
[----:B0-----:R-:W-:Y:S02]  /*8d310*/  IMAD.MOV.U32 R16, RZ, RZ, R11 ;  /* 0x000000ffff107224 */ /* 0x001fe400078e000b */
[----:B------:R-:W-:-:S05]  /*8d320*/  IMAD.MOV.U32 R17, RZ, RZ, R10 ;  /* 0x000000ffff117224 */ /* 0x000fca00078e000a */
[----:B------:R0:W-:Y:S01]  /*8d330*/  STL.64 [R1+0x3eb8], R16 ;  /* 0x003eb81001007387 */ /* 0x0001e20000100a00 */
[----:B------:R-:W3:Y:S02]  /*8d340*/  LDL.LU R8, [R1+0x3fc0] ;  /* 0x003fc00001087983 */ /* 0x000ee40000300800 */
[----:B------:R-:W4:Y:S02]  /*8d350*/  LDL.LU R4, [R1+0x3fbc] ;  /* 0x003fbc0001047983 */ /* 0x000f240000300800 */
[----:B------:R1:W-:Y:S01]  /*8d360*/  STL.64 [R1+0x3ec0], R22 ;  /* 0x003ec01601007387 */ /* 0x0003e20000100a00 */
[----:B0-----:R-:W2:Y:S01]  /*8d370*/  LDL.LU R16, [R1+0x8b0] ;  /* 0x0008b00001107983 */ /* 0x001ea20000300800 */
[----:B------:R-:W2:Y:S02]  /*8d380*/  LDL.LU R17, [R1+0x8b4] ;  /* 0x0008b40001117983 */ /* 0x000ea40000300800 */
[----:B------:R-:W2:Y:S02]  /*8d390*/  LDL.LU R18, [R1+0x8b8] ;  /* 0x0008b80001127983 */ /* 0x000ea40000300800 */
[----:B------:R-:W2:Y:S02]  /*8d3a0*/  LDL.LU R19, [R1+0x8bc] ;  /* 0x0008bc0001137983 */ /* 0x000ea40000300800 */
[----:B-1----:R-:W-:-:S02]  /*8d3b0*/  IMAD.MOV.U32 R22, RZ, RZ, R13 ;  /* 0x000000ffff167224 */ /* 0x002fc400078e000d */
[----:B------:R-:W-:Y:S01]  /*8d3c0*/  IMAD.MOV.U32 R23, RZ, RZ, R0 ;  /* 0x000000ffff177224 */ /* 0x000fe200078e0000 */
[----:B--2---:R-:W-:Y:S01]  /*8d3d0*/  STL.64 [R1+0x3ed0], R18 ;  /* 0x003ed01201007387 */ /* 0x004fe20000100a00 */
[----:B------:R0:W-:Y:S02]  /*8d3e0*/  STL.64 [R1+0x3ec8], R16 ;  /* 0x003ec81001007387 */ /* 0x0001e40000100a00 */
[----:B------:R-:W2:Y:S02]  /*8d3f0*/  LDL.LU R13, [R1+0x3fb8] ;  /* 0x003fb800010d7983 */ /* 0x000ea40000300800 */
[----:B------:R-:W2:Y:S01]  /*8d400*/  LDL.LU R0, [R1+0x3fb4] ;  /* 0x003fb40001007983 */ /* 0x000ea20000300800 */
[----:B------:R1:W-:Y:S04]  /*8d410*/  STL.64 [R1+0x3ed8], R22 ;  /* 0x003ed81601007387 */ /* 0x0003e80000100a00 */
        /* <DEDUP_REMOVED lines=15> */
[----:B---3--:R-:W-:-:S02]  /*8d510*/  IMAD.MOV.U32 R22, RZ, RZ, R8 ;  /* 0x000000ffff167224 */ /* 0x008fc400078e0008 */
[----:B------:R-:W-:Y:S01]  /*8d520*/  IMAD.MOV.U32 R23, RZ, RZ, R6 ;  /* 0x000000ffff177224 */ /* 0x000fe200078e0006 */
[----:B--2---:R-:W-:Y:S01]  /*8d530*/  STL.64 [R1+0x3f00], R18 ;  /* 0x003f001201007387 */ /* 0x004fe20000100a00 */
        /* <DEDUP_REMOVED lines=8> */
[----:B-1----:R-:W-:-:S02]  /*8d5c0*/  IMAD.MOV.U32 R22, RZ, RZ, R13 ;  /* 0x000000ffff167224 */ /* 0x002fc400078e000d */
[----:B----4-:R-:W-:Y:S01]  /*8d5d0*/  IMAD.MOV.U32 R23, RZ, RZ, R4 ;  /* 0x000000ffff177224 */ /* 0x010fe200078e0004 */
[----:B--2---:R-:W-:Y:S01]  /*8d5e0*/  STL.64 [R1+0x3f18], R18 ;  /* 0x003f181201007387 */ /* 0x004fe20000100a00 */
[----:B------:R0:W-:Y:S02]  /*8d5f0*/  STL.64 [R1+0x3f10], R16 ;  /* 0x003f101001007387 */ /* 0x0001e40000100a00 */
[----:B------:R-:W2:Y:S02]  /*8d600*/  LDL.LU R13, [R1+0x3fa0] ;  /* 0x003fa000010d7983 */ /* 0x000ea40000300800 */
[----:B------:R-:W4:Y:S01]  /*8d610*/  LDL.LU R4, [R1+0x3f9c] ;  /* 0x003f9c0001047983 */ /* 0x000f220000300800 */
        /* <DEDUP_REMOVED lines=8> */
[----:B------:R-:W-:Y:S02]  /*8d6a0*/  STL.64 [R1+0x3f28], R16 ;  /* 0x003f281001007387 */ /* 0x000fe40000100a00 */
[----:B------:R-:W2:Y:S02]  /*8d6b0*/  LDL.LU R5, [R1+0x3f98] ;  /* 0x003f980001057983 */ /* 0x000ea40000300800 */
[----:B------:R-:W2:Y:S01]  /*8d6c0*/  LDL.LU R0, [R1+0x3f94] ;  /* 0x003f940001007983 */ /* 0x000ea20000300800 */
[----:B------:R0:W-:Y:S02]  /*8d6d0*/  STL.64 [R1+0x3f38], R22 ;  /* 0x003f381601007387 */ /* 0x0001e40000100a00 */
[----:B0-----:R-:W-:Y:S02]  /*8d6e0*/  IMAD.MOV.U32 R22, RZ, RZ, R8 ;  /* 0x000000ffff167224 */ /* 0x001fe400078e0008 */
[----:B------:R-:W-:Y:S01]  /*8d6f0*/  IMAD.MOV.U32 R23, RZ, RZ, R12 ;  /* 0x000000ffff177224 */ /* 0x000fe200078e000c */
[----:B------:R-:W2:Y:S01]  /*8d700*/  LDL.LU R8, [R1+0x3f90] ;  /* 0x003f900001087983 */ /* 0x000ea20000300800 */
[----:B------:R-:W2:Y:S03]  /*8d710*/  LDL.LU R12, [R1+0x3f8c] ;  /* 0x003f8c00010c7983 */ /* 0x000ea60000300800 */
[----:B------:R0:W-:Y:S01]  /*8d720*/  STL.64 [R1+0x3f50], R22 ;  /* 0x003f501601007387 */ /* 0x0001e20000100a00 */
[----:B------:R-:W2:Y:S02]  /*8d730*/  LDL.LU R16, [R1+0xb90] ;  /* 0x000b900001107983 */ /* 0x000ea40000300800 */
[----:B------:R-:W2:Y:S02]  /*8d740*/  LDL.LU R17, [R1+0xb94] ;  /* 0x000b940001117983 */ /* 0x000ea40000300800 */
[----:B------:R-:W2:Y:S01]  /*8d750*/  LDL.LU R18, [R1+0xb98] ;  /* 0x000b980001127983 */ /* 0x000ea20000300800 */
[----:B------:R-:W2:Y:S01]  /*8d760*/  LDL.LU R19, [R1+0xb9c] ;  /* 0x000b9c0001137983 */ /* 0x000ea20000300800 */
[----:B0-----:R-:W-:-:S02]  /*8d770*/  IMAD.MOV.U32 R22, RZ, RZ, R13 ;  /* 0x000000ffff167224 */ /* 0x001fc400078e000d */
[----:B---3--:R-:W-:Y:S01]  /*8d780*/  IMAD.MOV.U32 R23, RZ, RZ, R6 ;  /* 0x000000ffff177224 */ /* 0x008fe200078e0006 */
[----:B------:R-:W3:Y:S04]  /*8d790*/  LDL.LU R13, [R1+0x3f88] ;  /* 0x003f8800010d7983 */ /* 0x000ee80000300800 */
[----:B------:R-:W-:Y:S04]  /*8d7a0*/  STL.64 [R1+0x3f68], R22 ;  /* 0x003f681601007387 */ /* 0x000fe80000100a00 */
[----:B--2---:R-:W-:Y:S01]  /*8d7b0*/  STL.64 [R1+0x3f48], R18 ;  /* 0x003f481201007387 */ /* 0x004fe20000100a00 */
[----:B------:R0:W-:Y:S03]  /*8d7c0*/  STL.64 [R1+0x3f40], R16 ;  /* 0x003f401001007387 */ /* 0x0001e60000100a00 */
[----:B0-----:R-:W2:Y:S01]  /*8d7d0*/  LDL.LU R16, [R1+0xba0] ;  /* 0x000ba00001107983 */ /* 0x001ea20000300800 */
[----:B------:R-:W2:Y:S02]  /*8d7e0*/  LDL.LU R17, [R1+0xba4] ;  /* 0x000ba40001117983 */ /* 0x000ea40000300800 */
[----:B------:R-:W-:-:S02]  /*8d7f0*/  IMAD.MOV.U32 R18, RZ, RZ, R12 ;  /* 0x000000ffff127224 */ /* 0x000fc400078e000c */
[----:B---3--:R-:W-:Y:S01]  /*8d800*/  IMAD.MOV.U32 R19, RZ, RZ, R13 ;  /* 0x000000ffff137224 */ /* 0x008fe200078e000d */
[----:B------:R-:W3:Y:S01]  /*8d810*/  LDL.LU R12, [R1+0x3f84] ;  /* 0x003f8400010c7983 */ /* 0x000ee20000300800 */
[----:B------:R-:W3:Y:S03]  /*8d820*/  LDL.LU R13, [R1+0x3f80] ;  /* 0x003f8000010d7983 */ /* 0x000ee60000300800 */
[----:B------:R-:W-:Y:S04]  /*8d830*/  STL.64 [R1+0x3f60], R18 ;  /* 0x003f601201007387 */ /* 0x000fe80000100a00 */
[----:B--2---:R0:W-:Y:S04]  /*8d840*/  STL.64 [R1+0x3f58], R16 ;  /* 0x003f581001007387 */ /* 0x0041e80000100a00 */
[----:B0-----:R-:W2:Y:S01]  /*8d850*/  LDL.LU R16, [R1+0xbb0] ;  /* 0x000bb00001107983 */ /* 0x001ea20000300800 */
[----:B------:R-:W2:Y:S02]  /*8d860*/  LDL.LU R17, [R1+0xbb4] ;  /* 0x000bb40001117983 */ /* 0x000ea40000300800 */
[----:B------:R-:W2:Y:S02]  /*8d870*/  LDL.LU R18, [R1+0xbb8] ;  /* 0x000bb80001127983 */ /* 0x000ea40000300800 */
[----:B------:R-:W2:Y:S02]  /*8d880*/  LDL.LU R19, [R1+0xbbc] ;  /* 0x000bbc0001137983 */ /* 0x000ea40000300800 */
[----:B--2---:R3:W-:Y:S02]  /*8d890*/  STL.64 [R1+0x3f78], R18 ;  /* 0x003f781201007387 */ /* 0x0047e40000100a00 */
[----:B---3--:R-:W-:-:S02]  /*8d8a0*/  IMAD.MOV.U32 R18, RZ, RZ, R13 ;  /* 0x000000ffff127224 */ /* 0x008fc400078e000d */
[----:B------:R-:W-:Y:S02]  /*8d8b0*/  IMAD.MOV.U32 R19, RZ, RZ, R12 ;  /* 0x000000ffff137224 */ /* 0x000fe400078e000c */
[----:B------:R-:W0:Y:S04]  /*8d8c0*/  LDSM.16.M88.4 R12, [R9+0x1c080] ;  /* 0x01c08000090c783b */ /* 0x000e280000000200 */
[----:B------:R1:W-:Y:S04]  /*8d8d0*/  STL.64 [R1+0x3f70], R16 ;  /* 0x003f701001007387 */ /* 0x0003e80000100a00 */
[----:B-1----:R-:W2:Y:S01]  /*8d8e0*/  LDL.LU R16, [R1+0xbc0] ;  /* 0x000bc00001107983 */ /* 0x002ea20000300800 */
[----:B------:R-:W2:Y:S03]  /*8d8f0*/  LDL.LU R17, [R1+0xbc4] ;  /* 0x000bc40001117983 */ /* 0x000ea60000300800 */
[----:B0-----:R-:W-:Y:S01]  /*8d900*/  STL [R1+0x34ec], R14 ;  /* 0x0034ec0e01007387 */ /* 0x001fe20000100800 */
[----:B------:R-:W-:Y:S02]  /*8d910*/  STL [R1+0x34e8], R15 ;  /* 0x0034e80f01007387 */ /* 0x000fe40000100800 */
[----:B------:R0:W-:Y:S02]  /*8d920*/  STL.64 [R1+0x3e88], R12 ;  /* 0x003e880c01007387 */ /* 0x0001e40000100a00 */
[----:B0-----:R-:W3:Y:S01]  /*8d930*/  LDL.LU R12, [R1+0x880] ;  /* 0x00088000010c7983 */ /* 0x001ee20000300800 */
[----:B------:R-:W3:Y:S02]  /*8d940*/  LDL.LU R13, [R1+0x884] ;  /* 0x00088400010d7983 */ /* 0x000ee40000300800 */
[----:B------:R-:W2:Y:S02]  /*8d950*/  LDL.LU R14, [R1+0x888] ;  /* 0x00088800010e7983 */ /* 0x000ea40000300800 */
[----:B------:R-:W2:Y:S02]  /*8d960*/  LDL.LU R15, [R1+0x88c] ;  /* 0x00088c00010f7983 */ /* 0x000ea40000300800 */
[----:B------:R-:W-:-:S02]  /*8d970*/  IMAD.MOV.U32 R22, RZ, RZ, R5 ;  /* 0x000000ffff167224 */ /* 0x000fc400078e0005 */
[----:B----4-:R-:W-:Y:S02]  /*8d980*/  IMAD.MOV.U32 R23, RZ, RZ, R4 ;  /* 0x000000ffff177224 */ /* 0x010fe400078e0004 */
[----:B------:R-:W-:Y:S04]  /*8d990*/  LDSM.16.MT88.4 R4, [R7+0x26080] ;  /* 0x026080000704783b */ /* 0x000fe80000004200 */
[----:B--2---:R0:W-:Y:S02]  /*8d9a0*/  STL.64 [R1+0x3ea0], R14 ;  /* 0x003ea00e01007387 */ /* 0x0041e40000100a00 */
[----:B0-----:R-:W-:Y:S02]  /*8d9b0*/  IMAD.MOV.U32 R15, RZ, RZ, R8 ;  /* 0x000000ffff0f7224 */ /* 0x001fe400078e0008 */
[----:B------:R-:W0:Y:S04]  /*8d9c0*/  LDSM.16.M88.4 R8, [R9+0x1e080] ;  /* 0x01e080000908783b */ /* 0x000e280000000200 */
[----:B---3--:R1:W-:Y:S04]  /*8d9d0*/  STL.64 [R1+0x3e98], R12 ;  /* 0x003e980c01007387 */ /* 0x0083e80000100a00 */
[----:B-1----:R-:W2:Y:S01]  /*8d9e0*/  LDL.LU R12, [R1+0x8a0] ;  /* 0x0008a000010c7983 */ /* 0x002ea20000300800 */
[----:B------:R-:W2:Y:S02]  /*8d9f0*/  LDL.LU R13, [R1+0x8a4] ;  /* 0x0008a400010d7983 */ /* 0x000ea40000300800 */
[----:B------:R-:W2:Y:S01]  /*8da00*/  LDL.LU R14, [R1+0x8a8] ;  /* 0x0008a800010e7983 */ /* 0x000ea20000300800 */
[----:B0-----:R-:W-:Y:S01]  /*8da10*/  STL [R1+0x3748], R10 ;  /* 0x0037480a01007387 */ /* 0x001fe20000100800 */
[----:B------:R-:W-:Y:S02]  /*8da20*/  STL [R1+0x3744], R11 ;  /* 0x0037440b01007387 */ /* 0x000fe40000100800 */
[----:B------:R0:W-:Y:S02]  /*8da30*/  STL.64 [R1+0x3d98], R8 ;  /* 0x003d980801007387 */ /* 0x0001e40000100a00 */
[----:B0-----:R-:W3:Y:S01]  /*8da40*/  LDL.LU R8, [R1+0x860] ;  /* 0x0008600001087983 */ /* 0x001ee20000300800 */
[----:B------:R-:W3:Y:S02]  /*8da50*/  LDL.LU R9, [R1+0x864] ;  /* 0x0008640001097983 */ /* 0x000ee40000300800 */
[----:B------:R-:W3:Y:S02]  /*8da60*/  LDL.LU R10, [R1+0x868] ;  /* 0x00086800010a7983 */ /* 0x000ee40000300800 */
[----:B------:R-:W3:Y:S01]  /*8da70*/  LDL.LU R11, [R1+0x86c] ;  /* 0x00086c00010b7983 */ /* 0x000ee20000300800 */
[----:B------:R-:W-:Y:S01]  /*8da80*/  STL.64 [R1+0x3d90], R6 ;  /* 0x003d900601007387 */ /* 0x000fe20000100a00 */
[----:B------:R0:W-:Y:S02]  /*8da90*/  STL.64 [R1+0x3d88], R4 ;  /* 0x003d880401007387 */ /* 0x0001e40000100a00 */
[----:B0-----:R-:W-:-:S02]  /*8daa0*/  IMAD.MOV.U32 R4, RZ, RZ, R20 ;  /* 0x000000ffff047224 */ /* 0x001fc400078e0014 */
[C---:B------:R-:W-:Y:S01]  /*8dab0*/  HMMA.16816.F32 R20, R24.reuse, R22, R16 ;  /* 0x000000161814723c */ /* 0x040fe20000001810 */
        /* <DEDUP_REMOVED lines=56> */
[----:B------:R-:W2:Y:S01]  /*8de40*/  LDL.LU.64 R16, [R1+0x3eb8] ;  /* 0x003eb80001107983 */ /* 0x000ea20000300a00 */
[----:B------:R-:W2:Y:S02]  /*8de50*/  LDL.LU.64 R22, [R1+0x3eb0] ;  /* 0x003eb00001167983 */ /* 0x000ea40000300a00 */
[----:B------:R-:W2:Y:S11]  /*8de60*/  LDL.LU.64 R20, [R1+0x3ea8] ;  /* 0x003ea80001147983 */ /* 0x000eb60000300a00 */
[----:B------:R-:W-:Y:S07]  /*8de70*/  @!UPT UIADD3 URZ, URZ, URZ, URZ ;  /* 0x0000003f3f3ff290 */ /* 0x000fee000fffe03f */
[----:B------:R0:W-:Y:S01]  /*8de80*/  STL.64 [R1+0xd0], R24 ;  /* 0x0000d01801007387 */ /* 0x0001e20000100a00 */
[----:B------:R1:W-:Y:S03]  /*8de90*/  STL.64 [R1+0xd8], R26 ;  /* 0x0000d81a01007387 */ /* 0x0003e60000100a00 */
[----:B0-----:R-:W4:Y:S01]  /*8dea0*/  LDL.LU R24, [R1+0x870] ;  /* 0x0008700001187983 */ /* 0x001f220000300800 */
[----:B------:R-:W4:Y:S02]  /*8deb0*/  LDL.LU R25, [R1+0x874] ;  /* 0x0008740001197983 */ /* 0x000f240000300800 */
[----:B-1----:R-:W4:Y:S01]  /*8dec0*/  LDL.LU R26, [R1+0x878] ;  /* 0x00087800011a7983 */ /* 0x002f220000300800 */
[C---:B--2---:R-:W-:Y:S01]  /*8ded0*/  HMMA.16816.F32 R16, R20.reuse, R16, R12 ;  /* 0x000000101410723c */ /* 0x044fe2000000180c */
[----:B------:R-:W2:Y:S01]  /*8dee0*/  LDL.LU.64 R14, [R1+0x3ea0] ;  /* 0x003ea000010e7983 */ /* 0x000ea20000300a00 */
[----:B------:R-:W2:Y:S11]  /*8def0*/  LDL.LU.64 R12, [R1+0x3e98] ;  /* 0x003e9800010c7983 */ /* 0x000eb60000300a00 */
[----:B------:R-:W-:Y:S10]  /*8df00*/  @!UPT UIADD3 URZ, URZ, URZ, URZ ;  /* 0x0000003f3f3ff290 */ /* 0x000ff4000fffe03f */
[----:B------:R0:W-:Y:S01]  /*8df10*/  STL.64 [R1+0x590], R16 ;  /* 0x0005901001007387 */ /* 0x0001e20000100a00 */
[----:B------:R2:W-:Y:S03]  /*8df20*/  STL.64 [R1+0x598], R18 ;  /* 0x0005981201007387 */ /* 0x0005e60000100a00 */
[----:B0-----:R-:W2:Y:S02]  /*8df30*/  LDL.LU.64 R16, [R1+0x3e90] ;  /* 0x003e900001107983 */ /* 0x001ea40000300a00 */
[----:B--2---:R-:W-:Y:S02]  /*8df40*/  HMMA.16816.F32 R16, R20, R16, R12 ;  /* 0x000000101410723c */ /* 0x004fe4000000180c */
[----:B------:R-:W2:Y:S11]  /*8df50*/  LDL.LU.64 R12, [R1+0x3e88] ;  /* 0x003e8800010c7983 */ /* 0x000eb60000300a00 */
[----:B------:R-:W-:Y:S10]  /*8df60*/  @!UPT UIADD3 URZ, URZ, URZ, URZ ;  /* 0x0000003f3f3ff290 */ /* 0x000ff4000fffe03f */
[----:B------:R0:W-:Y:S01]  /*8df70*/  STL.64 [R1+0x580], R16 ;  /* 0x0005801001007387 */ /* 0x0001e20000100a00 */
[----:B------:R-:W-:Y:S03]  /*8df80*/  STL.64 [R1+0x588], R18 ;  /* 0x0005881201007387 */ /* 0x000fe60000100a00 */
[----:B0-----:R-:W3:Y:S01]  /*8df90*/  LDL.LU.64 R16, [R1+0x3e80] ;  /* 0x003e800001107983 */ /* 0x001ee20000300a00 */
[----:B------:R-:W-:Y:S02]  /*8dfa0*/  IMAD.MOV.U32 R5, RZ, RZ, R3 ;  /* 0x000000ffff057224 */ /* 0x000fe400078e0003 */
[----:B------:R-:W-:-:S07]  /*8dfb0*/  IMAD.MOV.U32 R27, RZ, RZ, R0 ;  /* 0x000000ffff1b7224 */ /* 0x000fce00078e0000 */
[C---:B----4-:R-:W-:Y:S11]  /*8dfc0*/  HMMA.16816.F32 R24, R20.reuse, R4, R24 ;  /* 0x000000041418723c */ /* 0x050ff60000001818 */
[----:B------:R-:W-:Y:S11]  /*8dfd0*/  @!UPT UIADD3 URZ, URZ, URZ, URZ ;  /* 0x0000003f3f3ff290 */ /* 0x000ff6000fffe03f */
[----:B------:R-:W-:Y:S01]  /*8dfe0*/  @!UPT UIADD3 URZ, URZ, URZ, URZ ;  /* 0x0000003f3f3ff290 */ /* 0x000fe2000fffe03f */
[----:B------:R-:W-:Y:S01]  /*8dff0*/  STL.64 [R1+0x570], R24 ;  /* 0x0005701801007387 */ /* 0x000fe20000100a00 */
[----:B------:R-:W-:Y:S01]  /*8e000*/  STL.64 [R1+0x578], R26 ;  /* 0x0005781a01007387 */ /* 0x000fe20000100a00 */
[----:B---3--:R-:W-:Y:S01]  /*8e010*/  HMMA.16816.F32 R4, R20, R16, R8 ;  /* 0x000000101404723c */ /* 0x008fe20000001808 */
[----:B------:R-:W-:Y:S02]  /*8e020*/  IMAD.MOV.U32 R15, RZ, RZ, R16 ;  /* 0x000000ffff0f7224 */ /* 0x000fe400078e0010 */
[----:B------:R-:W-:Y:S11]  /*8e030*/  IMAD.MOV.U32 R14, RZ, RZ, R17 ;  /* 0x000000ffff0e7224 */ /* 0x000ff600078e0011 */
[----:B------:R-:W-:Y:S09]  /*8e040*/  @!UPT UIADD3 URZ, URZ, URZ, URZ ;  /* 0x0000003f3f3ff290 */ /* 0x000ff2000fffe03f */
[----:B------:R-:W-:Y:S01]  /*8e050*/  STL [R1+0x560], R4 ;  /* 0x0005600401007387 */ /* 0x000fe20000100800 */
[----:B------:R-:W-:Y:S02]  /*8e060*/  STL.64 [R1+0x3da8], R14 ;  /* 0x003da80e01007387 */ /* 0x000fe40000100a00 */
[----:B--2---:R0:W-:Y:S02]  /*8e070*/  STL.64 [R1+0x3da0], R12 ;  /* 0x003da00c01007387 */ /* 0x0041e40000100a00 */
[----:B0-----:R-:W2:Y:S01]  /*8e080*/  LDL.LU R12, [R1+0xb00] ;  /* 0x000b0000010c7983 */ /* 0x001ea20000300800 */
[----:B------:R-:W2:Y:S02]  /*8e090*/  LDL.LU R13, [R1+0xb04] ;  /* 0x000b0400010d7983 */ /* 0x000ea40000300800 */
[----:B------:R-:W3:Y:S02]  /*8e0a0*/  LDL.LU R14, [R1+0xb08] ;  /* 0x000b0800010e7983 */ /* 0x000ee40000300800 */
[----:B------:R-:W3:Y:S02]  /*8e0b0*/  LDL.LU R15, [R1+0xb0c] ;  /* 0x000b0c00010f7983 */ /* 0x000ee40000300800 */
[----:B---3--:R-:W-:Y:S01]  /*8e0c0*/  STL.64 [R1+0x3db8], R14 ;  /* 0x003db80e01007387 */ /* 0x008fe20000100a00 */
[----:B--2---:R0:W-:Y:S03]  /*8e0d0*/  STL.64 [R1+0x3db0], R12 ;  /* 0x003db00c01007387 */ /* 0x0041e60000100a00 */
[----:B0-----:R-:W2:Y:S04]  /*8e0e0*/  LDL.64 R12, [R1] ;  /* 0x00000000010c7983 */ /* 0x001ea80000100a00 */
[----:B--2---:R0:W-:Y:S04]  /*8e0f0*/  STL.64 [R1+0x3dc0], R12 ;  /* 0x003dc00c01007387 */ /* 0x0041e80000100a00 */
[----:B0-----:R-:W2:Y:S04]  /*8e100*/  LDL R12, [R1+0x10] ;  /* 0x00001000010c7983 */ /* 0x001ea80000100800 */
[----:B------:R-:W2:Y:S04]  /*8e110*/  LDL R13, [R1+0x14] ;  /* 0x00001400010d7983 */ /* 0x000ea80000100800 */
[----:B--2---:R0:W-:Y:S01]  /*8e120*/  STL.64 [R1+0x3dd8], R12 ;  /* 0x003dd80c01007387 */ /* 0x0041e20000100a00 */
[----:B------:R-:W2:Y:S02]  /*8e130*/  LDL.LU R8, [R1+0xaf0] ;  /* 0x000af00001087983 */ /* 0x000ea40000300800 */
[----:B------:R-:W2:Y:S02]  /*8e140*/  LDL.LU R9, [R1+0xaf4] ;  /* 0x000af40001097983 */ /* 0x000ea40000300800 */
[----:B------:R-:W3:Y:S01]  /*8e150*/  LDL.LU R10, [R1+0xaf8] ;  /* 0x000af800010a7983 */ /* 0x000ee20000300800 */
[----:B------:R-:W3:Y:S01]  /*8e160*/  LDL.LU R11, [R1+0xafc] ;  /* 0x000afc00010b7983 */ /* 0x000ee20000300800 */
        /* <DEDUP_REMOVED lines=10> */
[----:B------:R-:W3:Y:S01]  /*8e210*/  LDL.LU R11, [R1+0xb2c] ;  /* 0x000b2c00010b7983 */ /* 0x000ee20000300800 */
[----:B------:R-:W2:Y:S01]  /*8e220*/  LDL.LU R16, [R1+0xb40] ;  /* 0x000b400001107983 */ /* 0x000ea20000300800 */
[----:B------:R-:W2:Y:S02]  /*8e230*/  LDL.LU R17, [R1+0xb44] ;  /* 0x000b440001117983 */ /* 0x000ea40000300800 */
[----:B------:R-:W2:Y:S02]  /*8e240*/  LDL.LU R18, [R1+0xb48] ;  /* 0x000b480001127983 */ /* 0x000ea40000300800 */
[----:B------:R-:W2:Y:S02]  /*8e250*/  LDL.LU R19, [R1+0xb4c] ;  /* 0x000b4c0001137983 */ /* 0x000ea40000300800 */
[----:B--2---:R-:W-:Y:S01]  /*8e260*/  STL.64 [R1+0x3e08], R18 ;  /* 0x003e081201007387 */ /* 0x004fe20000100a00 */
[----:B------:R0:W-:Y:S03]  /*8e270*/  STL.64 [R1+0x3e00], R16 ;  /* 0x003e001001007387 */ /* 0x0001e60000100a00 */
[----:B0-----:R-:W2:Y:S04]  /*8e280*/  LDL R16, [R1+0x40] ;  /* 0x0000400001107983 */ /* 0x001ea80000100800 */
[----:B------:R-:W2:Y:S04]  /*8e290*/  LDL R17, [R1+0x44] ;  /* 0x0000440001117983 */ /* 0x000ea80000100800 */
[----:B--2---:R4:W-:Y:S02]  /*8e2a0*/  STL.64 [R1+0x3e18], R16 ;  /* 0x003e181001007387 */ /* 0x0049e40000100a00 */
[----:B----4-:R-:W-:-:S02]  /*8e2b0*/  IMAD.MOV.U32 R16, RZ, RZ, R2 ;  /* 0x000000ffff107224 */ /* 0x010fc400078e0002 */
[----:B------:R-:W-:Y:S01]  /*8e2c0*/  IMAD.MOV.U32 R17, RZ, RZ, R29 ;  /* 0x000000ffff117224 */ /* 0x000fe200078e001d */
[----:B------:R-:W2:Y:S01]  /*8e2d0*/  LDL.LU R2, [R1+0x3e70] ;  /* 0x003e700001027983 */ /* 0x000ea20000300800 */
[----:B------:R-:W4:Y:S02]  /*8e2e0*/  LDL.LU R29, [R1+0x3e6c] ;  /* 0x003e6c00011d7983 */ /* 0x000f240000300800 */
[----:B------:R-:W2:Y:S02]  /*8e2f0*/  LDL R24, [R1+0x70] ;  /* 0x0000700001187983 */ /* 0x000ea40000100800 */
[----:B------:R-:W2:Y:S02]  /*8e300*/  LDL R25, [R1+0x74] ;  /* 0x0000740001197983 */ /* 0x000ea40000100800 */
[----:B--2---:R4:W-:Y:S01]  /*8e310*/  STL.64 [R1+0x3e50], R24 ;  /* 0x003e501801007387 */ /* 0x0049e20000100a00 */
[----:B------:R-:W-:Y:S02]  /*8e320*/  STL.64 [R1+0x3e30], R16 ;  /* 0x003e301001007387 */ /* 0x000fe40000100a00 */
[----:B------:R-:W2:Y:S02]  /*8e330*/  LDL.64 R12, [R1+0x30] ;  /* 0x00003000010c7983 */ /* 0x000ea40000100a00 */
[----:B----4-:R-:W-:Y:S01]  /*8e340*/  IMAD.MOV.U32 R24, RZ, RZ, R29 ;  /* 0x000000ffff187224 */ /* 0x010fe200078e001d */
[----:B--2---:R0:W-:Y:S04]  /*8e350*/  STL.64 [R1+0x3e10], R12 ;  /* 0x003e100c01007387 */ /* 0x0041e80000100a00 */
[----:B0-----:R-:W2:Y:S01]  /*8e360*/  LDL.LU R12, [R1+0x8c0] ;  /* 0x0008c000010c7983 */ /* 0x001ea20000300800 */
[----:B------:R-:W2:Y:S02]  /*8e370*/  LDL.LU R13, [R1+0x8c4] ;  /* 0x0008c400010d7983 */ /* 0x000ea40000300800 */
[----:B------:R-:W4:Y:S02]  /*8e380*/  LDL.LU R14, [R1+0x8c8] ;  /* 0x0008c800010e7983 */ /* 0x000f240000300800 */
[----:B------:R-:W4:Y:S01]  /*8e390*/  LDL.LU R15, [R1+0x8cc] ;  /* 0x0008cc00010f7983 */ /* 0x000f220000300800 */
[----:B------:R-:W2:Y:S01]  /*8e3a0*/  LDL.LU R29, [R1+0x3e68] ;  /* 0x003e6800011d7983 */ /* 0x000ea20000300800 */
[----:B------:R-:W2:Y:S03]  /*8e3b0*/  LDL.64 R16, [R1+0x60] ;  /* 0x0000600001107983 */ /* 0x000ea60000100a00 */
[----:B--2---:R0:W-:Y:S04]  /*8e3c0*/  STL.64 [R1+0x3e48], R16 ;  /* 0x003e481001007387 */ /* 0x0041e80000100a00 */
        /* <DEDUP_REMOVED lines=10> */
[----:B----4-:R-:W-:Y:S01]  /*8e470*/  STL.64 [R1+0x3e28], R14 ;  /* 0x003e280e01007387 */ /* 0x010fe20000100a00 */
[----:B------:R0:W-:Y:S03]  /*8e480*/  STL.64 [R1+0x3e20], R12 ;  /* 0x003e200c01007387 */ /* 0x0001e60000100a00 */
[----:B0-----:R-:W4:Y:S01]  /*8e490*/  LDL.LU R12, [R1+0x8d0] ;  /* 0x0008d000010c7983 */ /* 0x001f220000300800 */
[----:B------:R-:W4:Y:S02]  /*8e4a0*/  LDL.LU R13, [R1+0x8d4] ;  /* 0x0008d400010d7983 */ /* 0x000f240000300800 */
[----:B------:R-:W3:Y:S02]  /*8e4b0*/  LDL.LU R14, [R1+0x8d8] ;  /* 0x0008d800010e7983 */ /* 0x000ee40000300800 */
[----:B------:R-:W3:Y:S02]  /*8e4c0*/  LDL.LU R15, [R1+0x8dc] ;  /* 0x0008dc00010f7983 */ /* 0x000ee40000300800 */
[----:B------:R-:W-:-:S02]  /*8e4d0*/  IMAD.MOV.U32 R25, RZ, RZ, R2 ;  /* 0x000000ffff197224 */ /* 0x000fc400078e0002 */
[----:B------:R-:W-:Y:S02]  /*8e4e0*/  IMAD.MOV.U32 R0, RZ, RZ, R7 ;  /* 0x000000ffff007224 */ /* 0x000fe400078e0007 */
[----:B------:R-:W-:Y:S02]  /*8e4f0*/  IMAD.MOV.U32 R28, RZ, RZ, R6 ;  /* 0x000000ffff1c7224 */ /* 0x000fe400078e0006 */
[----:B------:R-:W-:Y:S01]  /*8e500*/  IMAD.MOV.U32 R3, RZ, RZ, R5 ;  /* 0x000000ffff037224 */ /* 0x000fe200078e0005 */
[C---:B--2---:R-:W-:Y:S01]  /*8e510*/  HMMA.16816.F32 R24, R20.reuse, R24, R16 ;  /* 0x000000181418723c */ /* 0x044fe20000001810 */
[----:B---3--:R-:W-:Y:S01]  /*8e520*/  STL.64 [R1+0x3e40], R14 ;  /* 0x003e400e01007387 */ /* 0x008fe20000100a00 */
[----:B----4-:R0:W-:Y:S03]  /*8e530*/  STL.64 [R1+0x3e38], R12 ;  /* 0x003e380c01007387 */ /* 0x0101e60000100a00 */
        /* <DEDUP_REMOVED lines=13> */
[----:B------:R-:W-:Y:S01]  /*8e610*/  STL [R1+0x374c], R0 ;  /* 0x00374c0001007387 */ /* 0x000fe20000100800 */
[----:B------:R0:W-:Y:S04]  /*8e620*/  STL [R1+0x3740], R28 ;  /* 0x0037401c01007387 */ /* 0x0001e80000100800 */
[----:B0-----:R-:W2:Y:S01]  /*8e630*/  LDL R28, [R1+0x22c0] ;  /* 0x0022c000011c7983 */ /* 0x001ea20000100800 */
[----:B------:R-:W-:Y:S02]  /*8e640*/  STL [R1+0x36a0], R3 ;  /* 0x0036a00301007387 */ /* 0x000fe40000100800 */
[----:B------:R-:W2:Y:S02]  /*8e650*/  LDL.LU.64 R18, [R1+0x3e60] ;  /* 0x003e600001127983 */ /* 0x000ea40000300a00 */
[----:B------:R-:W2:Y:S01]  /*8e660*/  LDL.LU.64 R16, [R1+0x3e58] ;  /* 0x003e580001107983 */ /* 0x000ea20000300a00 */
[----:B------:R0:W-:Y:S01]  /*8e670*/  STL.64 [R1+0x550], R24 ;  /* 0x0005501801007387 */ /* 0x0001e20000100a00 */
[----:B------:R2:W-:Y:S03]  /*8e680*/  STL.64 [R1+0x558], R26 ;  /* 0x0005581a01007387 */ /* 0x0005e60000100a00 */
[----:B0-----:R-:W2:Y:S01]  /*8e690*/  LDL.LU.64 R24, [R1+0x3e50] ;  /* 0x003e500001187983 */ /* 0x001ea20000300a00 */
[----:B------:R-:W-:Y:S01]  /*8e6a0*/  IMAD.MOV.U32 R7, RZ, RZ, R29 ;  /* 0x000000ffff077224 */ /* 0x000fe200078e001d */
[C---:B--2---:R-:W-:Y:S02]  /*8e6b0*/  HMMA.16816.F32 R24, R20.reuse, R24, R16 ;  /* 0x000000181418723c */ /* 0x044fe40000001810 */
[----:B------:R-:W2:Y:S11]  /*8e6c0*/  LDL.LU.64 R16, [R1+0x3e48] ;  /* 0x003e480001107983 */ /* 0x000eb60000300a00 */
[----:B------:R-:W-:Y:S10]  /*8e6d0*/  @!UPT UIADD3 URZ, URZ, URZ, URZ ;  /* 0x0000003f3f3ff290 */ /* 0x000ff4000fffe03f */
[----:B------:R-:W-:Y:S01]  /*8e6e0*/  STL.64 [R1+0x540], R24 ;  /* 0x0005401801007387 */ /* 0x000fe20000100a00 */
[----:B------:R-:W-:Y:S02]  /*8e6f0*/  STL [R1+0x548], R26 ;  /* 0x0005481a01007387 */ /* 0x000fe40000100800 */
[----:B------:R-:W-:Y:S02]  /*8e700*/  IMAD.MOV.U32 R29, RZ, RZ, R27 ;  /* 0x000000ffff1d7224 */ /* 0x000fe400078e001b */
[----:B------:R-:W0:Y:S04]  /*8e710*/  LDSM.16.MT88.4 R24, [R28+0x26000] ;  /* 0x026000001c18783b */ /* 0x000e280000004200 */
[----:B------:R-:W-:Y:S04]  /*8e720*/  STL [R1+0x3750], R29 ;  /* 0x0037501d01007387 */ /* 0x000fe80000100800 */
[----:B0-----:R-:W-:Y:S01]  /*8e730*/  STL.64 [R1+0x3cc0], R26 ;  /* 0x003cc01a01007387 */ /* 0x001fe20000100a00 */
[----:B------:R0:W-:Y:S03]  /*8e740*/  STL.64 [R1+0x3cb8], R24 ;  /* 0x003cb81801007387 */ /* 0x0001e60000100a00 */
[----:B0-----:R-:W3:Y:S01]  /*8e750*/  LDL.LU R24, [R1+0xb10] ;  /* 0x000b100001187983 */ /* 0x001ee20000300800 */
[----:B------:R-:W3:Y:S02]  /*8e760*/  LDL.LU R25, [R1+0xb14] ;  /* 0x000b140001197983 */ /* 0x000ee40000300800 */
[----:B------:R-:W3:Y:S02]  /*8e770*/  LDL.LU R26, [R1+0xb18] ;  /* 0x000b1800011a7983 */ /* 0x000ee40000300800 */
        /* <DEDUP_REMOVED lines=32> */
[----:B------:R-:W3:Y:S02]  /*8e980*/  LDL.LU.64 R12, [R1+0x3df0] ;  /* 0x003df000010c7983 */ /* 0x000ee40000300a00 */
        /* <DEDUP_REMOVED lines=13> */
[----:B0-----:R-:W2:Y:S02]  /*8ea60*/  LDL.LU.64 R12, [R1+0x3dc0] ;  /* 0x003dc000010c7983 */ /* 0x001ea40000300a00 */
[C---:B--2---:R-:W-:Y:S11]  /*8ea70*/  HMMA.16816.F32 R24, R20.reuse, R12, R24 ;  /* 0x0000000c1418723c */ /* 0x044ff60000001818 */
[----:B------:R-:W-:Y:S11]  /*8ea80*/  @!UPT UIADD3 URZ, URZ, URZ, URZ ;  /* 0x0000003f3f3ff290 */ /* 0x000ff6000fffe03f */
[----:B------:R-:W-:Y:S01]  /*8ea90*/  @!UPT UIADD3 URZ, URZ, URZ, URZ ;  /* 0x0000003f3f3ff290 */ /* 0x000fe2000fffe03f */
[----:B------:R-:W-:Y:S01]  /*8eaa0*/  STL.64 [R1+0x880], R24 ;  /* 0x0008801801007387 */ /* 0x000fe20000100a00 */
[----:B------:R0:W-:Y:S02]  /*8eab0*/  STL.64 [R1+0x888], R26 ;  /* 0x0008881a01007387 */ /* 0x0001e40000100a00 */
[----:B-1----:R-:W2:Y:S02]  /*8eac0*/  LDL.LU.64 R14, [R1+0x3db8] ;  /* 0x003db800010e7983 */ /* 0x002ea40000300a00 */
        /* <DEDUP_REMOVED lines=10> */
[----:B------:R0:W-:Y:S02]  /*8eb70*/  STL.64 [R1+0x3ce0], R16 ;  /* 0x003ce01001007387 */ /* 0x0001e40000100a00 */
[----:B------:R-:W-:Y:S01]  /*8eb80*/  STL.64 [R1+0x3d40], R18 ;  /* 0x003d401201007387 */ /* 0x000fe20000100a00 */
[----:B0-----:R-:W2:Y:S01]  /*8eb90*/  LDL.64 R16, [R1+0xc0] ;  /* 0x0000c00001107983 */ /* 0x001ea20000100a00 */
[C---:B---3--:R-:W-:Y:S11]  /*8eba0*/  HMMA.16816.F32 R8, R20.reuse, R12, R8 ;  /* 0x0000000c1408723c */ /* 0x048ff60000001808 */
[----:B------:R-:W-:Y:S11]  /*8ebb0*/  @!UPT UIADD3 URZ, URZ, URZ, URZ ;  /* 0x0000003f3f3ff290 */ /* 0x000ff6000fffe03f */
[----:B------:R-:W-:Y:S01]  /*8ebc0*/  @!UPT UIADD3 URZ, URZ, URZ, URZ ;  /* 0x0000003f3f3ff290 */ /* 0x000fe2000fffe03f */
[----:B------:R0:W-:Y:S01]  /*8ebd0*/  STL.64 [R1+0x860], R8 ;  /* 0x0008600801007387 */ /* 0x0001e20000100a00 */
[----:B------:R-:W-:Y:S03]  /*8ebe0*/  STL.64 [R1+0x868], R10 ;  /* 0x0008680a01007387 */ /* 0x000fe60000100a00 */
[----:B0-----:R-:W4:Y:S01]  /*8ebf0*/  LDL.LU.64 R8, [R1+0x3d98] ;  /* 0x003d980001087983 */ /* 0x001f220000300a00 */
[----:B------:R-:W-:Y:S02]  /*8ec00*/  STL [R1+0x3ce8], R12 ;  /* 0x003ce80c01007387 */ /* 0x000fe40000100800 */
[----:B------:R-:W-:Y:S01]  /*8ec10*/  STL [R1+0x3cd8], R13 ;  /* 0x003cd80d01007387 */ /* 0x000fe20000100800 */
[----:B----4-:R-:W-:Y:S01]  /*8ec20*/  HMMA.16816.F32 R20, R20, R8, R4 ;  /* 0x000000081414723c */ /* 0x010fe20000001804 */
[----:B------:R-:W3:Y:S01]  /*8ec30*/  LDL.LU.64 R6, [R1+0x3d90] ;  /* 0x003d900001067983 */ /* 0x000ee20000300a00 */
[----:B------:R-:W3:Y:S11]  /*8ec40*/  LDL.LU.64 R4, [R1+0x3d88] ;  /* 0x003d880001047983 */ /* 0x000ef60000300a00 */
        /* <DEDUP_REMOVED lines=8> */
[----:B--2---:R-:W-:-:S02]  /*8ecd0*/  IMAD.MOV.U32 R25, RZ, RZ, R16 ;  /* 0x000000ffff197224 */ /* 0x004fc400078e0010 */
[----:B------:R-:W-:Y:S01]  /*8ece0*/  IMAD.MOV.U32 R24, RZ, RZ, R17 ;  /* 0x000000ffff187224 */ /* 0x000fe200078e0011 */
[----:B---3--:R-:W-:Y:S11]  /*8ecf0*/  HMMA.16816.F32 R8, R4, R16, R20 ;  /* 0x000000100408723c */ /* 0x008ff60000001814 */
[----:B------:R-:W-:Y:S11]  /*8ed00*/  @!UPT UIADD3 URZ, URZ, URZ, URZ ;  /* 0x0000003f3f3ff290 */ /* 0x000ff6000fffe03f */
[----:B------:R-:W-:Y:S01]  /*8ed10*/  @!UPT UIADD3 URZ, URZ, URZ, URZ ;  /* 0x0000003f3f3ff290 */ /* 0x000fe2000fffe03f */
[----:B------:R0:W-:Y:S01]  /*8ed20*/  STL.64 [R1+0x340], R8 ;  /* 0x0003400801007387 */ /* 0x0001e20000100a00 */
[----:B------:R1:W-:Y:S02]  /*8ed30*/  STL.64 [R1+0x348], R10 ;  /* 0x0003480a01007387 */ /* 0x0003e40000100a00 */
[----:B------:R-:W2:Y:S02]  /*8ed40*/  LDL.64 R12, [R1+0xb0] ;  /* 0x0000b000010c7983 */ /* 0x000ea40000100a00 */
[----:B------:R-:W3:Y:S01]  /*8ed50*/  LDL.LU R16, [R1+0x270] ;  /* 0x0002700001107983 */ /* 0x000ee20000300800 */
[----:B------:R-:W3:Y:S01]  /*8ed60*/  LDL.LU R17, [R1+0x274] ;  /* 0x0002740001117983 */ /* 0x000ee20000300800 */
[----:B------:R-:W4:Y:S02]  /*8ed70*/  LDL.LU R18, [R1+0x278] ;  /* 0x0002780001127983 */ /* 0x000f240000300800 */
[----:B------:R-:W4:Y:S01]  /*8ed80*/  LDL.LU R19, [R1+0x27c] ;  /* 0x00027c0001137983 */ /* 0x000f220000300800 */
[----:B0-----:R-:W2:Y:S01]  /*8ed90*/  LDL.LU R8, [R1+0x2a0] ;  /* 0x0002a00001087983 */ /* 0x001ea20000300800 */
[----:B------:R-:W2:Y:S02]  /*8eda0*/  LDL.LU R9, [R1+0x2a4] ;  /* 0x0002a40001097983 */ /* 0x000ea40000300800 */
[----:B-1----:R-:W2:Y:S02]  /*8edb0*/  LDL.LU R10, [R1+0x2a8] ;  /* 0x0002a800010a7983 */ /* 0x002ea40000300800 */
[----:B------:R-:W2:Y:S01]  /*8edc0*/  LDL.LU R11, [R1+0x2ac] ;  /* 0x0002ac00010b7983 */ /* 0x000ea20000300800 */
[----:B----4-:R-:W-:Y:S01]  /*8edd0*/  STL.64 [R1+0x3d50], R18 ;  /* 0x003d501201007387 */ /* 0x010fe20000100a00 */
[----:B---3--:R0:W-:Y:S03]  /*8ede0*/  STL.64 [R1+0x3d48], R16 ;  /* 0x003d481001007387 */ /* 0x0081e60000100a00 */
[----:B0-----:R-:W3:Y:S04]  /*8edf0*/  LDL.64 R16, [R1+0x80] ;  /* 0x0000800001107983 */ /* 0x001ee80000100a00 */
[----:B---3--:R0:W-:Y:S02]  /*8ee00*/  STL.64 [R1+0x3d60], R16 ;  /* 0x003d601001007387 */ /* 0x0081e40000100a00 */
[----:B0-----:R-:W-:-:S02]  /*8ee10*/  IMAD.MOV.U32 R16, RZ, RZ, R15 ;  /* 0x000000ffff107224 */ /* 0x001fc400078e000f */
[----:B------:R-:W-:-:S05]  /*8ee20*/  IMAD.MOV.U32 R17, RZ, RZ, R14 ;  /* 0x000000ffff117224 */ /* 0x000fca00078e000e */
[----:B------:R0:W-:Y:S01]  /*8ee30*/  STL.64 [R1+0x3d78], R16 ;  /* 0x003d781001007387 */ /* 0x0001e20000100a00 */
[----:B------:R-:W3:Y:S03]  /*8ee40*/  LDL.64 R20, [R1+0x70] ;  /* 0x0000700001147983 */ /* 0x000ee60000100a00 */
[----:B0-----:R-:W4:Y:S04]  /*8ee50*/  LDL.64 R16, [R1+0xa0] ;  /* 0x0000a00001107983 */ /* 0x001f280000100a00 */
[----:B---3--:R0:W-:Y:S04]  /*8ee60*/  STL.64 [R1+0x3d58], R20 ;  /* 0x003d581401007387 */ /* 0x0081e80000100a00 */
        /* <DEDUP_REMOVED lines=19> */
[----:B------:R0:W-:Y:S04]  /*8efa0*/  STL.64 [R1+0x330], R24 ;  /* 0x0003301801007387 */ /* 0x0001e80000100a00 */
[----:B0-----:R-:W3:Y:S01]  /*8efb0*/  LDL.64 R24, [R1+0x50] ;  /* 0x0000500001187983 */ /* 0x001ee20000100a00 */
[C---:B----4-:R-:W-:Y:S01]  /*8efc0*/  HMMA.16816.F32 R8, R4.reuse, R16, R8 ;  /* 0x000000100408723c */ /* 0x050fe20000001808 */
[----:B------:R-:W-:Y:S02]  /*8efd0*/  IMAD.MOV.U32 R15, RZ, RZ, R27 ;  /* 0x000000ffff0f7224 */ /* 0x000fe400078e001b */
[----:B------:R-:W-:Y:S02]  /*8efe0*/  IMAD.MOV.U32 R14, RZ, RZ, R26 ;  /* 0x000000ffff0e7224 */ /* 0x000fe400078e001a */
[----:B------:R-:W-:Y:S01]  /*8eff0*/  IMAD.MOV.U32 R3, RZ, RZ, R17 ;  /* 0x000000ffff037224 */ /* 0x000fe200078e0011 */
[----:B---3--:R-:W-:Y:S01]  /*8f000*/  STL.64 [R1+0x3d28], R24 ;  /* 0x003d281801007387 */ /* 0x008fe20000100a00 */
[----:B------:R-:W-:Y:S02]  /*8f010*/  STL [R1+0x34f4], R15 ;  /* 0x0034f40f01007387 */ /* 0x000fe40000100800 */
[----:B------:R-:W-:Y:S11]  /*8f020*/  STL [R1+0x34f0], R14 ;  /* 0x0034f00e01007387 */ /* 0x000ff60000100800 */
[----:B------:R-:W-:Y:S03]  /*8f030*/  @!UPT UIADD3 URZ, URZ, URZ, URZ ;  /* 0x0000003f3f3ff290 */ /* 0x000fe6000fffe03f */
[----:B------:R0:W-:Y:S01]  /*8f040*/  STL.64 [R1+0x320], R8 ;  /* 0x0003200801007387 */ /* 0x0001e20000100a00 */
[----:B------:R1:W-:Y:S04]  /*8f050*/  STL.64 [R1+0x328], R10 ;  /* 0x0003280a01007387 */ /* 0x0003e80000100a00 */
[----:B0-----:R-:W3:Y:S01]  /*8f060*/  LDL.LU.64 R8, [R1+0x3d80] ;  /* 0x003d800001087983 */ /* 0x001ee20000300a00 */
[----:B-1----:R-:W-:Y:S02]  /*8f070*/  IMAD.MOV.U32 R10, RZ, RZ, R16 ;  /* 0x000000ffff0a7224 */ /* 0x002fe400078e0010 */
[----:B------:R-:W2:Y:S03]  /*8f080*/  LDL.LU.64 R16, [R1+0x3d78] ;  /* 0x003d780001107983 */ /* 0x000ea60000300a00 */
[----:B------:R-:W-:Y:S04]  /*8f090*/  STL [R1+0x3d20], R10 ;  /* 0x003d200a01007387 */ /* 0x000fe80000100800 */
[----:B---3--:R0:W-:Y:S04]  /*8f0a0*/  STL.64 [R1+0x3d18], R8 ;  /* 0x003d180801007387 */ /* 0x0081e80000100a00 */
[----:B0-----:R-:W3:Y:S01]  /*8f0b0*/  LDL.LU R8, [R1+0x830] ;  /* 0x0008300001087983 */ /* 0x001ee20000300800 */
[----:B------:R-:W3:Y:S02]  /*8f0c0*/  LDL.LU R9, [R1+0x834] ;  /* 0x0008340001097983 */ /* 0x000ee40000300800 */
[----:B------:R-:W4:Y:S02]  /*8f0d0*/  LDL.LU R10, [R1+0x838] ;  /* 0x00083800010a7983 */ /* 0x000f240000300800 */
[----:B------:R-:W4:Y:S01]  /*8f0e0*/  LDL.LU R11, [R1+0x83c] ;  /* 0x00083c00010b7983 */ /* 0x000f220000300800 */
[----:B--2---:R-:W-:Y:S01]  /*8f0f0*/  HMMA.16816.F32 R16, R4, R16, R20 ;  /* 0x000000100410723c */ /* 0x004fe20000001814 */
[----:B----4-:R-:W-:Y:S01]  /*8f100*/  STL.64 [R1+0x3d38], R10 ;  /* 0x003d380a01007387 */ /* 0x010fe20000100a00 */
[----:B---3--:R0:W-:Y:S03]  /*8f110*/  STL.64 [R1+0x3d30], R8 ;  /* 0x003d300801007387 */ /* 0x0081e60000100a00 */
[----:B0-----:R-:W2:Y:S01]  /*8f120*/  LDL.LU R8, [R1+0x970] ;  /* 0x0009700001087983 */ /* 0x001ea20000300800 */
[----:B------:R-:W2:Y:S02]  /*8f130*/  LDL.LU R9, [R1+0x974] ;  /* 0x0009740001097983 */ /* 0x000ea40000300800 */
[----:B------:R-:W2:Y:S02]  /*8f140*/  LDL.LU R10, [R1+0x978] ;  /* 0x00097800010a7983 */ /* 0x000ea40000300800 */
[----:B------:R-:W2:Y:S01]  /*8f150*/  LDL.LU R11, [R1+0x97c] ;  /* 0x00097c00010b7983 */ /* 0x000ea20000300800 */
[----:B------:R-:W3:Y:S01]  /*8f160*/  LDL.LU.64 R22, [R1+0x3d70] ;  /* 0x003d700001167983 */ /* 0x000ee20000300a00 */
[----:B------:R-:W3:Y:S11]  /*8f170*/  LDL.LU.64 R20, [R1+0x3d68] ;  /* 0x003d680001147983 */ /* 0x000ef60000300a00 */
[----:B------:R0:W-:Y:S02]  /*8f180*/  STL.64 [R1+0x310], R16 ;  /* 0x0003101001007387 */ /* 0x0001e40000100a00 */
[----:B0-----:R-:W3:Y:S01]  /*8f190*/  LDL.LU.64 R16, [R1+0x3d60] ;  /* 0x003d600001107983 */ /* 0x001ee20000300a00 */
[----:B------:R-:W-:-:S02]  /*8f1a0*/  IMAD.MOV.U32 R14, RZ, RZ, R19 ;  /* 0x000000ffff0e7224 */ /* 0x000fc400078e0013 */
[----:B------:R-:W-:-:S03]  /*8f1b0*/  IMAD.MOV.U32 R15, RZ, RZ, R18 ;  /* 0x000000ffff0f7224 */ /* 0x000fc600078e0012 */
[----:B------:R-:W-:Y:S02]  /*8f1c0*/  STL [R1+0x34fc], R14 ;  /* 0x0034fc0e01007387 */ /* 0x000fe40000100800 */
[----:B------:R-:W-:Y:S02]  /*8f1d0*/  STL [R1+0x34f8], R15 ;  /* 0x0034f80f01007387 */ /* 0x000fe40000100800 */
[----:B------:R-:W-:Y:S02]  /*8f1e0*/  IMAD.MOV.U32 R24, RZ, RZ, R2 ;  /* 0x000000ffff187224 */ /* 0x000fe400078e0002 */
[----:B------:R-:W-:Y:S01]  /*8f1f0*/  IMAD.MOV.U32 R25, RZ, RZ, R0 ;  /* 0x000000ffff197224 */ /* 0x000fe200078e0000 */
[C---:B---3--:R-:W-:Y:S01]  /*8f200*/  HMMA.16816.F32 R20, R4.reuse, R16, R20 ;  /* 0x000000100414723c */ /* 0x048fe20000001814 */
[----:B------:R-:W-:Y:S02]  /*8f210*/  IMAD.MOV.U32 R2, RZ, RZ, R16 ;  /* 0x000000ffff027224 */ /* 0x000fe400078e0010 */
[----:B------:R-:W-:Y:S11]  /*8f220*/  IMAD.MOV.U32 R0, RZ, RZ, R17 ;  /* 0x000000ffff007224 */ /* 0x000ff600078e0011 */
[----:B------:R-:W-:Y:S09]  /*8f230*/  @!UPT UIADD3 URZ, URZ, URZ, URZ ;  /* 0x0000003f3f3ff290 */ /* 0x000ff2000fffe03f */
[----:B------:R0:W-:Y:S01]  /*8f240*/  STL.64 [R1+0x300], R20 ;  /* 0x0003001401007387 */ /* 0x0001e20000100a00 */
[----:B------:R-:W-:Y:S03]  /*8f250*/  STL.64 [R1+0x308], R22 ;  /* 0x0003081601007387 */ /* 0x000fe60000100a00 */
[----:B0-----:R-:W3:Y:S01]  /*8f260*/  LDL.LU.64 R20, [R1+0x3d58] ;  /* 0x003d580001147983 */ /* 0x001ee20000300a00 */
[----:B------:R-:W3:Y:S02]  /*8f270*/  LDL.LU.64 R18, [R1+0x3d50] ;  /* 0x003d500001127983 */ /* 0x000ee40000300a00 */
[----:B------:R-:W3:Y:S02]  /*8f280*/  LDL.LU.64 R16, [R1+0x3d48] ;  /* 0x003d480001107983 */ /* 0x000ee40000300a00 */
[----:B------:R-:W-:Y:S01]  /*8f290*/  IMAD.MOV.U32 R12, RZ, RZ, R13 ;  /* 0x000000ffff0c7224 */ /* 0x000fe200078e000d */
[C---:B---3--:R-:W-:Y:S11]  /*8f2a0*/  HMMA.16816.F32 R16, R4.reuse, R20, R16 ;  /* 0x000000140410723c */ /* 0x048ff60000001810 */
[----:B------:R-:W-:Y:S11]  /*8f2b0*/  @!UPT UIADD3 URZ, URZ, URZ, URZ ;  /* 0x0000003f3f3ff290 */ /* 0x000ff6000fffe03f */
[----:B------:R-:W-:Y:S01]  /*8f2c0*/  @!UPT UIADD3 URZ, URZ, URZ, URZ ;  /* 0x0000003f3f3ff290 */ /* 0x000fe2000fffe03f */
[----:B------:R-:W-:Y:S01]  /*8f2d0*/  STL.64 [R1+0x2f0], R16 ;  /* 0x0002f01001007387 */ /* 0x000fe20000100a00 */
[----:B------:R0:W-:Y:S03]  /*8f2e0*/  STL.64 [R1+0x2f8], R18 ;  /* 0x0002f81201007387 */ /* 0x0001e60000100a00 */
[----:B0-----:R-:W3:Y:S01]  /*8f2f0*/  LDL.LU.64 R18, [R1+0x3d40] ;  /* 0x003d400001127983 */ /* 0x001ee20000300a00 */
[----:B------:R-:W-:Y:S02]  /*8f300*/  IMAD.MOV.U32 R13, RZ, RZ, R20 ;  /* 0x000000ffff0d7224 */ /* 0x000fe400078e0014 */
[----:B------:R-:W-:Y:S02]  /*8f310*/  IMAD.MOV.U32 R29, RZ, RZ, R21 ;  /* 0x000000ffff1d7224 */ /* 0x000fe400078e0015 */
[----:B------:R-:W0:Y:S01]  /*8f320*/  LDSM.16.MT88.4 R20, [R28+0x26080] ;  /* 0x026080001c14783b */ /* 0x000e220000004200 */
[----:B--2---:R-:W-:Y:S01]  /*8f330*/  HMMA.16816.F32 R24, R4, R24, R8 ;  /* 0x000000180418723c */ /* 0x004fe20000001808 */
[----:B---3--:R-:W-:-:S02]  /*8f340*/  IMAD.MOV.U32 R16, RZ, RZ, R19 ;  /* 0x000000ffff107224 */ /* 0x008fc400078e0013 */
[----:B------:R-:W-:-:S05]  /*8f350*/  IMAD.MOV.U32 R17, RZ, RZ, R18 ;  /* 0x000000ffff117224 */ /* 0x000fca00078e0012 */
[----:B------:R1:W-:Y:S04]  /*8f360*/  STL.64 [R1+0x3d10], R16 ;  /* 0x003d101001007387 */ /* 0x0003e80000100a00 */
[----:B-1----:R-:W2:Y:S01]  /*8f370*/  LDL.LU R16, [R1+0x820] ;  /* 0x0008200001107983 */ /* 0x002ea20000300800 */
[----:B------:R-:W2:Y:S02]  /*8f380*/  LDL.LU R17, [R1+0x824] ;  /* 0x0008240001117983 */ /* 0x000ea40000300800 */
[----:B------:R-:W2:Y:S02]  /*8f390*/  LDL.LU R18, [R1+0x828] ;  /* 0x0008280001127983 */ /* 0x000ea40000300800 */
[----:B------:R-:W2:Y:S01]  /*8f3a0*/  LDL.LU R19, [R1+0x82c] ;  /* 0x00082c0001137983 */ /* 0x000ea20000300800 */
[----:B0-----:R-:W-:Y:S01]  /*8f3b0*/  STL.64 [R1+0x3ba0], R22 ;  /* 0x003ba01601007387 */ /* 0x001fe20000100a00 */
[----:B------:R0:W-:Y:S03]  /*8f3c0*/  STL.64 [R1+0x3b98], R20 ;  /* 0x003b981401007387 */ /* 0x0001e60000100a00 */
[----:B0-----:R-:W2:Y:S01]  /*8f3d0*/  LDL.64 R20, [R1+0x40] ;  /* 0x0000400001147983 */ /* 0x001ea20000100a00 */
[----:B------:R-:W3:Y:S02]  /*8f3e0*/  LDL.LU.64 R10, [R1+0x3d38] ;  /* 0x003d3800010a7983 */ /* 0x000ee40000300a00 */
[----:B------:R-:W3:Y:S02]  /*8f3f0*/  LDL.LU.64 R8, [R1+0x3d30] ;  /* 0x003d300001087983 */ /* 0x000ee40000300a00 */
[----:B------:R0:W-:Y:S02]  /*8f400*/  STL.64 [R1+0x740], R24 ;  /* 0x0007401801007387 */ /* 0x0001e40000100a00 */
[----:B0-----:R-:W3:Y:S01]  /*8f410*/  LDL.LU.64 R24, [R1+0x3d28] ;  /* 0x003d280001187983 */ /* 0x001ee20000300a00 */
[----:B------:R-:W-:-:S02]  /*8f420*/  IMAD.MOV.U32 R15, RZ, RZ, R27 ;  /* 0x000000ffff0f7224 */ /* 0x000fc400078e001b */
[----:B------:R-:W-:-:S03]  /*8f430*/  IMAD.MOV.U32 R14, RZ, RZ, R26 ;  /* 0x000000ffff0e7224 */ /* 0x000fc600078e001a */
[----:B------:R-:W-:Y:S02]  /*8f440*/  STL [R1+0x3504], R15 ;  /* 0x0035040f01007387 */ /* 0x000fe40000100800 */
[----:B------:R-:W-:Y:S01]  /*8f450*/  STL [R1+0x3500], R14 ;  /* 0x0035000e01007387 */ /* 0x000fe20000100800 */
[C---:B---3--:R-:W-:Y:S11]  /*8f460*/  HMMA.16816.F32 R8, R4.reuse, R24, R8 ;  /* 0x000000180408723c */ /* 0x048ff60000001808 */
[----:B------:R-:W-:Y:S11]  /*8f470*/  @!UPT UIADD3 URZ, URZ, URZ, URZ ;  /* 0x0000003f3f3ff290 */ /* 0x000ff6000fffe03f */
[----:B------:R-:W-:Y:S01]  /*8f480*/  @!UPT UIADD3 URZ, URZ, URZ, URZ ;  /* 0x0000003f3f3ff290 */ /* 0x000fe2000fffe03f */
[----:B------:R-:W-:Y:S01]  /*8f490*/  STL.64 [R1+0x730], R8 ;  /* 0x0007300801007387 */ /* 0x000fe20000100a00 */
[----:B------:R0:W-:Y:S03]  /*8f4a0*/  STL.64 [R1+0x738], R10 ;  /* 0x0007380a01007387 */ /* 0x0001e60000100a00 */
[----:B0-----:R-:W3:Y:S01]  /*8f4b0*/  LDL.LU R10, [R1+0x3d20] ;  /* 0x003d2000010a7983 */ /* 0x001ee20000300800 */
[----:B------:R-:W4:Y:S01]  /*8f4c0*/  LDL.LU.64 R8, [R1+0x3d18] ;  /* 0x003d180001087983 */ /* 0x000f220000300a00 */
[----:B--2---:R-:W-:Y:S01]  /*8f4d0*/  HMMA.16816.F32 R16, R4, R20, R16 ;  /* 0x000000140410723c */ /* 0x004fe20000001810 */
[----:B------:R-:W-:Y:S02]  /*8f4e0*/  IMAD.MOV.U32 R11, RZ, RZ, R25 ;  /* 0x000000ffff0b7224 */ /* 0x000fe400078e0019 */
[----:B------:R-:W-:-:S03]  /*8f4f0*/  IMAD.MOV.U32 R22, RZ, RZ, R24 ;  /* 0x000000ffff167224 */ /* 0x000fc600078e0018 */
[----:B---3--:R-:W-:Y:S01]  /*8f500*/  STL.64 [R1+0x3d08], R10 ;  /* 0x003d080a01007387 */ /* 0x008fe20000100a00 */
[----:B----4-:R0:W-:Y:S03]  /*8f510*/  STL.64 [R1+0x3d00], R8 ;  /* 0x003d000801007387 */ /* 0x0101e60000100a00 */
[----:B0-----:R-:W2:Y:S01]  /*8f520*/  LDL.LU R8, [R1+0x800] ;  /* 0x0008000001087983 */ /* 0x001ea20000300800 */
[----:B------:R-:W2:Y:S02]  /*8f530*/  LDL.LU R9, [R1+0x804] ;  /* 0x0008040001097983 */ /* 0x000ea40000300800 */
[----:B------:R-:W2:Y:S02]  /*8f540*/  LDL.LU R10, [R1+0x808] ;  /* 0x00080800010a7983 */ /* 0x000ea40000300800 */
[----:B------:R-:W2:Y:S01]  /*8f550*/  LDL.LU R11, [R1+0x80c] ;  /* 0x00080c00010b7983 */ /* 0x000ea20000300800 */
[----:B------:R-:W3:Y:S01]  /*8f560*/  LDL.LU R24, [R1+0x7f0] ;  /* 0x0007f00001187983 */ /* 0x000ee20000300800 */
[----:B------:R-:W3:Y:S02]  /*8f570*/  LDL.LU R25, [R1+0x7f4] ;  /* 0x0007f40001197983 */ /* 0x000ee40000300800 */
[----:B------:R-:W3:Y:S02]  /*8f580*/  LDL.LU R26, [R1+0x7f8] ;  /* 0x0007f800011a7983 */ /* 0x000ee40000300800 */
[----:B------:R-:W3:Y:S02]  /*8f590*/  LDL.LU R27, [R1+0x7fc] ;  /* 0x0007fc00011b7983 */ /* 0x000ee40000300800 */
[----:B------:R0:W-:Y:S04]  /*8f5a0*/  STL.64 [R1+0x720], R16 ;  /* 0x0007201001007387 */ /* 0x0001e80000100a00 */
[----:B0-----:R-:W4:Y:S01]  /*8f5b0*/  LDL.LU.64 R16, [R1+0x3d10] ;  /* 0x003d100001107983 */ /* 0x001f220000300a00 */
[----:B------:R-:W2:Y:S02]  /*8f5c0*/  LDL R28, [R1+0x22bc] ;  /* 0x0022bc00011c7983 */ /* 0x000ea40000100800 */
[----:B------:R0:W-:Y:S02]  /*8f5d0*/  STL.64 [R1+0x3c20], R20 ;  /* 0x003c201401007387 */ /* 0x0001e40000100a00 */
[----:B------:R1:W-:Y:S01]  /*8f5e0*/  STL [R1+0x3c50], R22 ;  /* 0x003c501601007387 */ /* 0x0003e20000100800 */
[----:B0-----:R-:W4:Y:S01]  /*8f5f0*/  LDL.LU R20, [R1+0x810] ;  /* 0x0008100001147983 */ /* 0x001f220000300800 */
[----:B------:R-:W4:Y:S02]  /*8f600*/  LDL.LU R21, [R1+0x814] ;  /* 0x0008140001157983 */ /* 0x000f240000300800 */
[----:B-1----:R-:W4:Y:S02]  /*8f610*/  LDL.LU R22, [R1+0x818] ;  /* 0x0008180001167983 */ /* 0x002f240000300800 */
[----:B------:R-:W4:Y:S02]  /*8f620*/  LDL.LU R23, [R1+0x81c] ;  /* 0x00081c0001177983 */ /* 0x000f240000300800 */
[----:B------:R-:W-:-:S02]  /*8f630*/  IMAD.MOV.U32 R14, RZ, RZ, R19 ;  /* 0x000000ffff0e7224 */ /* 0x000fc400078e0013 */
[----:B------:R-:W-:-:S03]  /*8f640*/  IMAD.MOV.U32 R15, RZ, RZ, R18 ;  /* 0x000000ffff0f7224 */ /* 0x000fc600078e0012 */
[----:B------:R-:W-:Y:S02]  /*8f650*/  STL [R1+0x350c], R14 ;  /* 0x00350c0e01007387 */ /* 0x000fe40000100800 */
[----:B------:R-:W-:Y:S01]  /*8f660*/  STL [R1+0x3508], R15 ;  /* 0x0035080f01007387 */ /* 0x000fe20000100800 */
[C---:B----4-:R-:W-:Y:S01]  /*8f670*/  HMMA.16816.F32 R20, R4.reuse, R16, R20 ;  /* 0x000000100414723c */ /* 0x050fe20000001814 */
[----:B------:R-:W4:Y:S11]  /*8f680*/  LDL.LU R16, [R1+0x7e0] ;  /* 0x0007e00001107983 */ /* 0x000f360000300800 */
[----:B------:R-:W-:Y:S11]  /*8f690*/  @!UPT UIADD3 URZ, URZ, URZ, URZ ;  /* 0x0000003f3f3ff290 */ /* 0x000ff6000fffe03f */
[----:B------:R0:W-:Y:S01]  /*8f6a0*/  STL.64 [R1+0x710], R20 ;  /* 0x0007101401007387 */ /* 0x0001e20000100a00 */
[----:B------:R1:W-:Y:S02]  /*8f6b0*/  STL.64 [R1+0x718], R22 ;  /* 0x0007181601007387 */ /* 0x0003e40000100a00 */
[----:B------:R-:W4:Y:S02]  /*8f6c0*/  LDL.LU R17, [R1+0x7e4] ;  /* 0x0007e40001117983 */ /* 0x000f240000300800 */
[----:B------:R-:W4:Y:S01]  /*8f6d0*/  LDL.LU R18, [R1+0x7e8] ;  /* 0x0007e80001127983 */ /* 0x000f220000300800 */
[----:B------:R-:W4:Y:S04]  /*8f6e0*/  LDL.LU R19, [R1+0x7ec] ;  /* 0x0007ec0001137983 */ /* 0x000f280000300800 */
[----:B0-----:R-:W2:Y:S01]  /*8f6f0*/  LDL.LU R20, [R1+0x4e0] ;  /* 0x0004e00001147983 */ /* 0x001ea20000300800 */
[----:B------:R-:W2:Y:S02]  /*8f700*/  LDL.LU R21, [R1+0x4e4] ;  /* 0x0004e40001157983 */ /* 0x000ea40000300800 */
[----:B-1----:R-:W2:Y:S02]  /*8f710*/  LDL.LU R22, [R1+0x4e8] ;  /* 0x0004e80001167983 */ /* 0x002ea40000300800 */
[----:B------:R-:W2:Y:S02]  /*8f720*/  LDL.LU R23, [R1+0x4ec] ;  /* 0x0004ec0001177983 */ /* 0x000ea40000300800 */
[----:B--2---:R-:W-:Y:S01]  /*8f730*/  STL.64 [R1+0x3c60], R22 ;  /* 0x003c601601007387 */ /* 0x004fe20000100a00 */
[----:B------:R0:W-:Y:S03]  /*8f740*/  STL.64 [R1+0x3c58], R20 ;  /* 0x003c581401007387 */ /* 0x0001e60000100a00 */
[----:B0-----:R-:W2:Y:S04]  /*8f750*/  LDL.64 R20, [R1+0x90] ;  /* 0x0000900001147983 */ /* 0x001ea80000100a00 */
[----:B--2---:R0:W-:Y:S04]  /*8f760*/  STL.64 [R1+0x3c70], R20 ;  /* 0x003c701401007387 */ /* 0x0041e80000100a00 */
[----:B0-----:R-:W2:Y:S04]  /*8f770*/  LDL R20, [R1+0x20] ;  /* 0x0000200001147983 */ /* 0x001ea80000100800 */
[----:B------:R-:W2:Y:S02]  /*8f780*/  LDL R21, [R1+0x24] ;  /* 0x0000240001157983 */ /* 0x000ea40000100800 */
[----:B--2---:R-:W-:Y:S02]  /*8f790*/  HMMA.16816.F32 R20, R4, R20, R8 ;  /* 0x000000140414723c */ /* 0x004fe40000001808 */
[----:B------:R-:W2:Y:S01]  /*8f7a0*/  LDL.LU.64 R10, [R1+0x3d08] ;  /* 0x003d0800010a7983 */ /* 0x000ea20000300a00 */
[----:B------:R-:W3:Y:S11]  /*8f7b0*/  LDL.LU.64 R8, [R1+0x3d00] ;  /* 0x003d000001087983 */ /* 0x000ef60000300a00 */
[----:B------:R-:W-:Y:S09]  /*8f7c0*/  @!UPT UIADD3 URZ, URZ, URZ, URZ ;  /* 0x0000003f3f3ff290 */ /* 0x000ff2000fffe03f */
[----:B------:R0:W-:Y:S02]  /*8f7d0*/  STL.64 [R1+0x700], R20 ;  /* 0x0007001401007387 */ /* 0x0001e40000100a00 */
[----:B0-----:R-:W-:Y:S02]  /*8f7e0*/  IMAD.MOV.U32 R21, RZ, RZ, R3 ;  /* 0x000000ffff157224 */ /* 0x001fe400078e0003 */
[----:B--2---:R-:W-:-:S05]  /*8f7f0*/  IMAD.MOV.U32 R20, RZ, RZ, R10 ;  /* 0x000000ffff147224 */ /* 0x004fca00078e000a */
[----:B------:R0:W-:Y:S04]  /*8f800*/  STL.64 [R1+0x3c88], R20 ;  /* 0x003c881401007387 */ /* 0x0001e80000100a00 */
[----:B0-----:R-:W3:Y:S01]  /*8f810*/  LDL.64 R20, [R1+0x10] ;  /* 0x0000100001147983 */ /* 0x001ee20000100a00 */
[----:B------:R-:W-:Y:S02]  /*8f820*/  IMAD.MOV.U32 R14, RZ, RZ, R22 ;  /* 0x000000ffff0e7224 */ /* 0x000fe400078e0016 */
[----:B------:R-:W-:-:S03]  /*8f830*/  IMAD.MOV.U32 R15, RZ, RZ, R23 ;  /* 0x000000ffff0f7224 */ /* 0x000fc600078e0017 */
[----:B------:R-:W-:Y:S02]  /*8f840*/  STL [R1+0x3518], R14 ;  /* 0x0035180e01007387 */ /* 0x000fe40000100800 */
[----:B------:R-:W-:Y:S01]  /*8f850*/  STL [R1+0x3514], R15 ;  /* 0x0035140f01007387 */ /* 0x000fe20000100800 */
[----:B---3--:R-:W-:Y:S01]  /*8f860*/  HMMA.16816.F32 R24, R4, R20, R24 ;  /* 0x000000140418723c */ /* 0x008fe20000001818 */
        /* <DEDUP_REMOVED lines=11> */
[----:B------:R-:W2:Y:S01]  /*8f920*/  LDL.LU R11, [R1+0x7dc] ;  /* 0x0007dc00010b7983 */ /* 0x000ea20000300800 */
[----:B------:R-:W2:Y:S01]  /*8f930*/  LDL R20, [R1+0xb0] ;  /* 0x0000b00001147983 */ /* 0x000ea20000100800 */
[----:B------:R-:W-:-:S02]  /*8f940*/  IMAD.MOV.U32 R3, RZ, RZ, R21 ;  /* 0x000000ffff037224 */ /* 0x000fc400078e0015 */
[----:B------:R-:W-:Y:S02]  /*8f950*/  IMAD.MOV.U32 R21, RZ, RZ, R12 ;  /* 0x000000ffff157224 */ /* 0x000fe400078e000c */
[----:B------:R-:W3:Y:S04]  /*8f960*/  LDL.LU R12, [R1+0x3ce8] ;  /* 0x003ce800010c7983 */ /* 0x000ee80000300800 */
[----:B--2---:R0:W-:Y:S02]  /*8f970*/  STL.64 [R1+0x3ca0], R20 ;  /* 0x003ca01401007387 */ /* 0x0041e40000100a00 */
[----:B0-----:R-:W-:Y:S02]  /*8f980*/  IMAD.MOV.U32 R20, RZ, RZ, R27 ;  /* 0x000000ffff147224 */ /* 0x001fe400078e001b */
[----:B------:R-:W-:-:S07]  /*8f990*/  IMAD.MOV.U32 R21, RZ, RZ, R26 ;  /* 0x000000ffff157224 */ /* 0x000fce00078e001a */
[C---:B----4-:R-:W-:Y:S01]  /*8f9a0*/  HMMA.16816.F32 R20, R4.reuse, R20, R16 ;  /* 0x000000140414723c */ /* 0x050fe20000001810 */
[----:B------:R-:W2:Y:S11]  /*8f9b0*/  LDL.LU.64 R16, [R1+0x3ce0] ;  /* 0x003ce00001107983 */ /* 0x000eb60000300a00 */
[----:B------:R-:W-:Y:S11]  /*8f9c0*/  @!UPT UIADD3 URZ, URZ, URZ, URZ ;  /* 0x0000003f3f3ff290 */ /* 0x000ff6000fffe03f */
[----:B------:R3:W-:Y:S01]  /*8f9d0*/  STL.64 [R1+0x6e0], R20 ;  /* 0x0006e01401007387 */ /* 0x0007e20000100a00 */
[----:B------:R-:W-:Y:S02]  /*8f9e0*/  STL.64 [R1+0x6e8], R22 ;  /* 0x0006e81601007387 */ /* 0x000fe40000100a00 */
[----:B---3--:R-:W-:Y:S02]  /*8f9f0*/  IMAD.MOV.U32 R21, RZ, RZ, R24 ;  /* 0x000000ffff157224 */ /* 0x008fe400078e0018 */
[----:B------:R-:W-:Y:S01]  /*8fa00*/  IMAD.MOV.U32 R20, RZ, RZ, R25 ;  /* 0x000000ffff147224 */ /* 0x000fe200078e0019 */
[----:B--2---:R-:W-:Y:S11]  /*8fa10*/  HMMA.16816.F32 R8, R4, R16, R8 ;  /* 0x000000100408723c */ /* 0x004ff60000001808 */
        /* <DEDUP_REMOVED lines=13> */
[----:B------:R-:W-:Y:S01]  /*8faf0*/  STL.64 [R1+0x3bd0], R18 ;  /* 0x003bd01201007387 */ /* 0x000fe20000100a00 */
[----:B------:R0:W-:Y:S02]  /*8fb00*/  STL.64 [R1+0x3bc8], R16 ;  /* 0x003bc81001007387 */ /* 0x0001e40000100a00 */
[----:B0-----:R-:W-:-:S02]  /*8fb10*/  IMAD.MOV.U32 R16, RZ, RZ, R13 ;  /* 0x000000ffff107224 */ /* 0x001fc400078e000d */
[----:B------:R-:W-:Y:S01]  /*8fb20*/  IMAD.MOV.U32 R17, RZ, RZ, R29 ;  /* 0x000000ffff117224 */ /* 0x000fe200078e001d */
[----:B------:R-:W2:Y:S04]  /*8fb30*/  LDL.LU R13, [R1+0x3cd8] ;  /* 0x003cd800010d7983 */ /* 0x000ea80000300800 */
        /* <DEDUP_REMOVED lines=26> */
[----:B0-----:R-:W4:Y:S01]  /*8fce0*/  LDL.LU.64 R10, [R1+0x3cd0] ;  /* 0x003cd000010a7983 */ /* 0x001f220000300a00 */
[----:B------:R-:W3:Y:S02]  /*8fcf0*/  LDL.LU.64 R8, [R1+0x3cc8] ;  /* 0x003cc80001087983 */ /* 0x000ee40000300a00 */
[----:B------:R0:W-:Y:S02]  /*8fd00*/  STL.64 [R1+0x3c18], R12 ;  /* 0x003c180c01007387 */ /* 0x0001e40000100a00 */
[----:B0-----:R-:W2:Y:S01]  /*8fd10*/  LDL.LU R12, [R1+0x4d0] ;  /* 0x0004d000010c7983 */ /* 0x001ea20000300800 */
[----:B------:R-:W2:Y:S02]  /*8fd20*/  LDL.LU R13, [R1+0x4d4] ;  /* 0x0004d400010d7983 */ /* 0x000ea40000300800 */
[----:B------:R-:W2:Y:S02]  /*8fd30*/  LDL.LU R14, [R1+0x4d8] ;  /* 0x0004d800010e7983 */ /* 0x000ea40000300800 */
[----:B------:R-:W2:Y:S01]  /*8fd40*/  LDL.LU R15, [R1+0x4dc] ;  /* 0x0004dc00010f7983 */ /* 0x000ea20000300800 */
[----:B---3--:R-:W-:Y:S01]  /*8fd50*/  HMMA.16816.F32 R4, R4, R8, R24 ;  /* 0x000000080404723c */ /* 0x008fe20000001818 */
[----:B------:R-:W2:Y:S01]  /*8fd60*/  LDL.LU.64 R26, [R1+0x3cc0] ;  /* 0x003cc000011a7983 */ /* 0x000ea20000300a00 */
[----:B------:R-:W2:Y:S11]  /*8fd70*/  LDL.LU.64 R24, [R1+0x3cb8] ;  /* 0x003cb80001187983 */ /* 0x000eb60000300a00 */
[----:B------:R-:W-:Y:S10]  /*8fd80*/  @!UPT UIADD3 URZ, URZ, URZ, URZ ;  /* 0x0000003f3f3ff290 */ /* 0x000ff4000fffe03f */
[----:B------:R-:W-:Y:S01]  /*8fd90*/  STL.64 [R1+0x2e0], R4 ;  /* 0x0002e00401007387 */ /* 0x000fe20000100a00 */
[----:B------:R-:W-:Y:S02]  /*8fda0*/  STL.64 [R1+0x2e8], R6 ;  /* 0x0002e80601007387 */ /* 0x000fe40000100a00 */
[----:B------:R-:W-:Y:S01]  /*8fdb0*/  STL.64 [R1+0x3c10], R8 ;  /* 0x003c100801007387 */ /* 0x000fe20000100a00 */
        /* <DEDUP_REMOVED lines=19> */
[----:B------:R-:W-:Y:S03]  /*8fef0*/  STL.64 [R1+0x508], R22 ;  /* 0x0005081601007387 */ /* 0x000fe60000100a00 */
[----:B0-----:R-:W2:Y:S01]  /*8ff00*/  LDL.LU.64 R20, [R1+0x3c70] ;  /* 0x003c700001147983 */ /* 0x001ea20000300a00 */
[----:B------:R-:W-:Y:S02]  /*8ff10*/  IMAD.MOV.U32 R4, RZ, RZ, R2 ;  /* 0x000000ffff047224 */ /* 0x000fe400078e0002 */
[----:B------:R-:W-:Y:S01]  /*8ff20*/  IMAD.MOV.U32 R5, RZ, RZ, R0 ;  /* 0x000000ffff057224 */ /* 0x000fe200078e0000 */
[C---:B--2---:R-:W-:Y:S01]  /*8ff30*/  HMMA.16816.F32 R16, R24.reuse, R20, R16 ;  /* 0x000000141810723c */ /* 0x044fe20000001810 */
[----:B------:R-:W-:Y:S02]  /*8ff40*/  IMAD.MOV.U32 R2, RZ, RZ, R20 ;  /* 0x000000ffff027224 */ /* 0x000fe400078e0014 */
[----:B------:R-:W-:Y:S11]  /*8ff50*/  IMAD.MOV.U32 R0, RZ, RZ, R21 ;  /* 0x000000ffff007224 */ /* 0x000ff600078e0015 */
[----:B------:R-:W-:Y:S09]  /*8ff60*/  @!UPT UIADD3 URZ, URZ, URZ, URZ ;  /* 0x0000003f3f3ff290 */ /* 0x000ff2000fffe03f */
[----:B------:R0:W-:Y:S01]  /*8ff70*/  STL.64 [R1+0x4f0], R16 ;  /* 0x0004f01001007387 */ /* 0x0001e20000100a00 */
[----:B------:R1:W-:Y:S03]  /*8ff80*/  STL.64 [R1+0x4f8], R18 ;  /* 0x0004f81201007387 */ /* 0x0003e60000100a00 */
[----:B0-----:R-:W1:Y:S01]  /*8ff90*/  LDL.LU.64 R16, [R1+0x3c68] ;  /* 0x003c680001107983 */ /* 0x001e620000300a00 */
[----:B------:R-:W2:Y:S02]  /*8ffa0*/  LDL.LU.64 R22, [R1+0x3c60] ;  /* 0x003c600001167983 */ /* 0x000ea40000300a00 */
[----:B------:R-:W2:Y:S02]  /*8ffb0*/  LDL.LU.64 R20, [R1+0x3c58] ;  /* 0x003c580001147983 */ /* 0x000ea40000300a00 */
[C---:B--2---:R-:W-:Y:S08]  /*8ffc0*/  HMMA.16816.F32 R4, R24.reuse, R4, R20 ;  /* 0x000000041804723c */ /* 0x044ff00000001814 */
[----:B-1----:R-:W-:Y:S01]  /*8ffd0*/  HMMA.16816.F32 R16, R24, R16, R12 ;  /* 0x000000101810723c */ /* 0x002fe2000000180c */
[----:B------:R-:W2:Y:S11]  /*8ffe0*/  LDL.LU R22, [R1+0x3c50] ;  /* 0x003c500001167983 */ /* 0x000eb60000300800 */
[----:B------:R-:W-:Y:S03]  /*8fff0*/  @!UPT UIADD3 URZ, URZ, URZ, URZ ;  /* 0x0000003f3f3ff290 */ /* 0x000fe6000fffe03f */
[----:B------:R-:W-:Y:S01]  /*90000*/  STL.64 [R1+0x4e0], R4 ;  /* 0x0004e00401007387 */ /* 0x000fe20000100a00 */
[----:B------:R-:W-:Y:S02]  /*90010*/  STL.64 [R1+0x4e8], R6 ;  /* 0x0004e80601007387 */ /* 0x000fe40000100a00 */
[----:B------:R-:W3:Y:S05]  /*90020*/  LDL.LU R12, [R1+0xac0] ;  /* 0x000ac000010c7983 */ /* 0x000eea0000300800 */
[----:B------:R-:W-:Y:S01]  /*90030*/  STL.64 [R1+0x4d0], R16 ;  /* 0x0004d01001007387 */ /* 0x000fe20000100a00 */
[----:B------:R-:W-:Y:S01]  /*90040*/  STL.64 [R1+0x4d8], R18 ;  /* 0x0004d81201007387 */ /* 0x000fe20000100a00 */
[----:B------:R-:W3:Y:S02]  /*90050*/  LDL.LU R13, [R1+0xac4] ;  /* 0x000ac400010d7983 */ /* 0x000ee40000300800 */
[----:B------:R-:W3:Y:S02]  /*90060*/  LDL.LU R14, [R1+0xac8] ;  /* 0x000ac800010e7983 */ /* 0x000ee40000300800 */
[----:B------:R-:W3:Y:S02]  /*90070*/  LDL.LU R15, [R1+0xacc] ;  /* 0x000acc00010f7983 */ /* 0x000ee40000300800 */
[----:B----4-:R-:W-:Y:S01]  /*90080*/  IMAD.MOV.U32 R21, RZ, RZ, R11 ;  /* 0x000000ffff157224 */ /* 0x010fe200078e000b */
[----:B------:R-:W0:Y:S01]  /*90090*/  LDSM.16.MT88.4 R4, [R28+0x26000] ;  /* 0x026000001c04783b */ /* 0x000e220000004200 */
[----:B--2---:R-:W-:-:S03]  /*900a0*/  IMAD.MOV.U32 R20, RZ, RZ, R22 ;  /* 0x000000ffff147224 */ /* 0x004fc600078e0016 */
[----:B---3--:R-:W-:Y:S01]  /*900b0*/  STL.64 [R1+0x3c30], R14 ;  /* 0x003c300e01007387 */ /* 0x008fe20000100a00 */
[----:B------:R1:W-:Y:S02]  /*900c0*/  STL.64 [R1+0x3c28], R12 ;  /* 0x003c280c01007387 */ /* 0x0003e40000100a00 */
[----:B------:R-:W-:Y:S01]  /*900d0*/  STL.64 [R1+0x3c38], R20 ;  /* 0x003c381401007387 */ /* 0x000fe20000100a00 */
[----:B-1----:R-:W2:Y:S01]  /*900e0*/  LDL.LU R12, [R1+0xad0] ;  /* 0x000ad000010c7983 */ /* 0x002ea20000300800 */
[----:B------:R-:W2:Y:S02]  /*900f0*/  LDL.LU R13, [R1+0xad4] ;  /* 0x000ad400010d7983 */ /* 0x000ea40000300800 */
[----:B------:R-:W3:Y:S02]  /*90100*/  LDL.LU R14, [R1+0xad8] ;  /* 0x000ad800010e7983 */ /* 0x000ee40000300800 */
[----:B------:R-:W3:Y:S02]  /*90110*/  LDL.LU R15, [R1+0xadc] ;  /* 0x000adc00010f7983 */ /* 0x000ee40000300800 */
[----:B---3--:R-:W-:Y:S01]  /*90120*/  STL.64 [R1+0x3c48], R14 ;  /* 0x003c480e01007387 */ /* 0x008fe20000100a00 */
[----:B--2---:R1:W-:Y:S03]  /*90130*/  STL.64 [R1+0x3c40], R12 ;  /* 0x003c400c01007387 */ /* 0x0043e60000100a00 */
[----:B-1----:R-:W2:Y:S01]  /*90140*/  LDL.LU R12, [R1+0xae0] ;  /* 0x000ae000010c7983 */ /* 0x002ea20000300800 */
[----:B------:R-:W2:Y:S02]  /*90150*/  LDL.LU R13, [R1+0xae4] ;  /* 0x000ae400010d7983 */ /* 0x000ea40000300800 */
[----:B------:R-:W2:Y:S02]  /*90160*/  LDL.LU R14, [R1+0xae8] ;  /* 0x000ae800010e7983 */ /* 0x000ea40000300800 */
[----:B------:R-:W2:Y:S01]  /*90170*/  LDL.LU R15, [R1+0xaec] ;  /* 0x000aec00010f7983 */ /* 0x000ea20000300800 */
[----:B------:R-:W3:Y:S04]  /*90180*/  LDL.64 R16, [R1] ;  /* 0x0000000001107983 */ /* 0x000ee80000100a00 */
[----:B------:R-:W2:Y:S04]  /*90190*/  LDL.64 R20, [R1+0x60] ;  /* 0x0000600001147983 */ /* 0x000ea80000100a00 */
[----:B---3--:R-:W-:Y:S01]  /*901a0*/  STL.64 [R1+0x3bd8], R16 ;  /* 0x003bd81001007387 */ /* 0x008fe20000100a00 */
[----:B0-----:R-:W-:Y:S02]  /*901b0*/  STL.64 [R1+0x3aa0], R6 ;  /* 0x003aa00601007387 */ /* 0x001fe40000100a00 */
[----:B------:R0:W-:Y:S02]  /*901c0*/  STL.64 [R1+0x3a98], R4 ;  /* 0x003a980401007387 */ /* 0x0001e40000100a00 */
[----:B0-----:R-:W3:Y:S01]  /*901d0*/  LDL.LU R4, [R1+0xa80] ;  /* 0x000a800001047983 */ /* 0x001ee20000300800 */
[----:B------:R-:W3:Y:S02]  /*901e0*/  LDL.LU R5, [R1+0xa84] ;  /* 0x000a840001057983 */ /* 0x000ee40000300800 */
[----:B------:R-:W4:Y:S02]  /*901f0*/  LDL.LU R6, [R1+0xa88] ;  /* 0x000a880001067983 */ /* 0x000f240000300800 */
[----:B------:R-:W4:Y:S02]  /*90200*/  LDL.LU R7, [R1+0xa8c] ;  /* 0x000a8c0001077983 */ /* 0x000f240000300800 */
[----:B------:R-:W-:-:S02]  /*90210*/  IMAD.MOV.U32 R16, RZ, RZ, R10 ;  /* 0x000000ffff107224 */ /* 0x000fc400078e000a */
[----:B------:R-:W-:Y:S01]  /*90220*/  IMAD.MOV.U32 R17, RZ, RZ, R3 ;  /* 0x000000ffff117224 */ /* 0x000fe200078e0003 */
[----:B----4-:R-:W-:Y:S01]  /*90230*/  STL.64 [R1+0x3be8], R6 ;  /* 0x003be80601007387 */ /* 0x010fe20000100a00 */
[----:B---3--:R-:W-:Y:S03]  /*90240*/  STL.64 [R1+0x3be0], R4 ;  /* 0x003be00401007387 */ /* 0x008fe60000100a00 */
[----:B------:R0:W-:Y:S02]  /*90250*/  STL.64 [R1+0x3bf0], R16 ;  /* 0x003bf01001007387 */ /* 0x0001e40000100a00 */
[----:B0-----:R-:W3:Y:S01]  /*90260*/  LDL.64 R16, [R1+0x20] ;  /* 0x0000200001107983 */ /* 0x001ee20000100a00 */
[----:B--2---:R-:W-:Y:S03]  /*90270*/  HMMA.16816.F32 R12, R24, R20, R12 ;  /* 0x00000014180c723c */ /* 0x004fe6000000180c */
[----:B---3--:R0:W-:Y:S01]  /*90280*/  STL.64 [R1+0x3c08], R16 ;  /* 0x003c081001007387 */ /* 0x0081e20000100a00 */
[----:B------:R-:W2:Y:S02]  /*90290*/  LDL.LU R4, [R1+0xa90] ;  /* 0x000a900001047983 */ /* 0x000ea40000300800 */
[----:B------:R-:W2:Y:S02]  /*902a0*/  LDL.LU R5, [R1+0xa94] ;  /* 0x000a940001057983 */ /* 0x000ea40000300800 */
[----:B------:R-:W3:Y:S01]  /*902b0*/  LDL.LU R6, [R1+0xa98] ;  /* 0x000a980001067983 */ /* 0x000ee20000300800 */
[----:B------:R-:W3:Y:S01]  /*902c0*/  LDL.LU R7, [R1+0xa9c] ;  /* 0x000a9c0001077983 */ /* 0x000ee20000300800 */
[----:B------:R-:W4:Y:S02]  /*902d0*/  LDL.LU R8, [R1+0xab0] ;  /* 0x000ab00001087983 */ /* 0x000f240000300800 */
[----:B------:R-:W4:Y:S02]  /*902e0*/  LDL.LU R9, [R1+0xab4] ;  /* 0x000ab40001097983 */ /* 0x000f240000300800 */
[----:B------:R-:W4:Y:S01]  /*902f0*/  LDL.LU R10, [R1+0xab8] ;  /* 0x000ab800010a7983 */ /* 0x000f220000300800 */
[----:B------:R-:W4:Y:S04]  /*90300*/  LDL.LU R11, [R1+0xabc] ;  /* 0x000abc00010b7983 */ /* 0x000f280000300800 */
[----:B0-----:R-:W4:Y:S01]  /*90310*/  LDL.64 R16, [R1+0x30] ;  /* 0x0000300001107983 */ /* 0x001f220000100a00 */
[----:B------:R-:W-:-:S03]  /*90320*/  IMAD.MOV.U32 R3, RZ, RZ, R21 ;  /* 0x000000ffff037224 */ /* 0x000fc600078e0015 */
        /* <DEDUP_REMOVED lines=17> */
[----:B------:R-:W-:Y:S03]  /*90440*/  STL.64 [R1+0x848], R22 ;  /* 0x0008481601007387 */ /* 0x000fe60000100a00 */
[----:B0-----:R-:W3:Y:S02]  /*90450*/  LDL.LU.64 R20, [R1+0x3c20] ;  /* 0x003c200001147983 */ /* 0x001ee40000300a00 */
[C---:B---3--:R-:W-:Y:S01]  /*90460*/  HMMA.16816.F32 R12, R24.reuse, R20, R12 ;  /* 0x00000014180c723c */ /* 0x048fe2000000180c */
[----:B------:R-:W-:Y:S11]  /*90470*/  IMAD.MOV.U32 R29, RZ, RZ, R21 ;  /* 0x000000ffff1d7224 */ /* 0x000ff600078e0015 */
[----:B------:R-:W-:Y:S11]  /*90480*/  @!UPT UIADD3 URZ, URZ, URZ, URZ ;  /* 0x0000003f3f3ff290 */ /* 0x000ff6000fffe03f */
[----:B------:R0:W-:Y:S01]  /*90490*/  STL.64 [R1+0x830], R12 ;  /* 0x0008300c01007387 */ /* 0x0001e20000100a00 */
[----:B------:R-:W-:Y:S03]  /*904a0*/  STL.64 [R1+0x838], R14 ;  /* 0x0008380e01007387 */ /* 0x000fe60000100a00 */
[----:B0-----:R-:W3:Y:S01]  /*904b0*/  LDL.LU.64 R12, [R1+0x3c18] ;  /* 0x003c1800010c7983 */ /* 0x001ee20000300a00 */
[----:B------:R-:W2:Y:S02]  /*904c0*/  LDL.LU R20, [R1+0x4c0] ;  /* 0x0004c00001147983 */ /* 0x000ea40000300800 */
[----:B------:R-:W2:Y:S02]  /*904d0*/  LDL.LU R21, [R1+0x4c4] ;  /* 0x0004c40001157983 */ /* 0x000ea40000300800 */
[----:B------:R-:W2:Y:S01]  /*904e0*/  LDL.LU R22, [R1+0x4c8] ;  /* 0x0004c80001167983 */ /* 0x000ea20000300800 */
[----:B------:R-:W2:Y:S01]  /*904f0*/  LDL.LU R23, [R1+0x4cc] ;  /* 0x0004cc0001177983 */ /* 0x000ea20000300800 */
[----:B----4-:R-:W-:Y:S03]  /*90500*/  HMMA.16816.F32 R8, R24, R16, R8 ;  /* 0x000000101808723c */ /* 0x010fe60000001808 */
        /* <DEDUP_REMOVED lines=12> */
[----:B------:R-:W-:Y:S01]  /*905d0*/  STL [R1+0x3b6c], R29 ;  /* 0x003b6c1d01007387 */ /* 0x000fe20000100800 */
[----:B------:R-:W4:Y:S02]  /*905e0*/  LDL R14, [R1+0x22b8] ;  /* 0x0022b800010e7983 */ /* 0x000f240000100800 */
[----:B------:R0:W-:Y:S02]  /*905f0*/  STL.64 [R1+0x820], R8 ;  /* 0x0008200801007387 */ /* 0x0001e40000100a00 */
[----:B------:R1:W-:Y:S01]  /*90600*/  STL.64 [R1+0x828], R10 ;  /* 0x0008280a01007387 */ /* 0x0003e20000100a00 */
[----:B0-----:R-:W2:Y:S01]  /*90610*/  LDL.LU.64 R8, [R1+0x3c10] ;  /* 0x003c100001087983 */ /* 0x001ea20000300a00 */
[----:B-1----:R-:W-:-:S02]  /*90620*/  IMAD.MOV.U32 R11, RZ, RZ, R16 ;  /* 0x000000ffff0b7224 */ /* 0x002fc400078e0010 */
[----:B------:R-:W-:Y:S02]  /*90630*/  IMAD.MOV.U32 R10, RZ, RZ, R17 ;  /* 0x000000ffff0a7224 */ /* 0x000fe400078e0011 */
[----:B------:R-:W2:Y:S02]  /*90640*/  LDL.LU.64 R16, [R1+0x3c08] ;  /* 0x003c080001107983 */ /* 0x000ea40000300a00 */
        /* <DEDUP_REMOVED lines=24> */
[----:B------:R-:W2:Y:S03]  /*907d0*/  LDL.LU.64 R16, [R1+0x3bc8] ;  /* 0x003bc80001107983 */ /* 0x000ea60000300a00 */
[----:B------:R0:W-:Y:S02]  /*907e0*/  STL.64 [R1+0x3b90], R6 ;  /* 0x003b900601007387 */ /* 0x0001e40000100a00 */
[----:B------:R-:W3:Y:S02]  /*907f0*/  LDL.LU R4, [R1+0x250] ;  /* 0x0002500001047983 */ /* 0x000ee40000300800 */
[----:B------:R-:W3:Y:S01]  /*90800*/  LDL.LU R5, [R1+0x254] ;  /* 0x0002540001057983 */ /* 0x000ee20000300800 */
[----:B0-----:R-:W3:Y:S01]  /*90810*/  LDL.LU R6, [R1+0x258] ;  /* 0x0002580001067983 */ /* 0x001ee20000300800 */
[----:B------:R-:W3:Y:S01]  /*90820*/  LDL.LU R7, [R1+0x25c] ;  /* 0x00025c0001077983 */ /* 0x000ee20000300800 */
[----:B--2---:R-:W-:Y:S11]  /*90830*/  HMMA.16816.F32 R20, R24, R16, R20 ;  /* 0x000000101814723c */ /* 0x004ff60000001814 */
        /* <DEDUP_REMOVED lines=8> */
[----:B0-----:R-:W-:-:S02]  /*908c0*/  IMAD.MOV.U32 R16, RZ, RZ, R2 ;  /* 0x000000ffff107224 */ /* 0x001fc400078e0002 */
[----:B------:R-:W-:-:S05]  /*908d0*/  IMAD.MOV.U32 R17, RZ, RZ, R0 ;  /* 0x000000ffff117224 */ /* 0x000fca00078e0000 */
[----:B------:R0:W-:Y:S04]  /*908e0*/  STL.64 [R1+0x3b70], R16 ;  /* 0x003b701001007387 */ /* 0x0001e80000100a00 */
[----:B0-----:R-:W2:Y:S01]  /*908f0*/  LDL.64 R16, [R1+0xb0] ;  /* 0x0000b00001107983 */ /* 0x001ea20000100a00 */
[C---:B---3--:R-:W-:Y:S03]  /*90900*/  HMMA.16816.F32 R20, R24.reuse, R12, R20 ;  /* 0x0000000c1814723c */ /* 0x048fe60000001814 */
[----:B--2---:R0:W-:Y:S04]  /*90910*/  STL.64 [R1+0x3b88], R16 ;  /* 0x003b881001007387 */ /* 0x0041e80000100a00 */
[----:B0-----:R-:W2:Y:S11]  /*90920*/  LDL.64 R16, [R1+0xc0] ;  /* 0x0000c00001107983 */ /* 0x001eb60000100a00 */
[----:B------:R-:W-:Y:S05]  /*90930*/  @!UPT UIADD3 URZ, URZ, URZ, URZ ;  /* 0x0000003f3f3ff290 */ /* 0x000fea000fffe03f */
[----:B------:R-:W-:Y:S02]  /*90940*/  STL.64 [R1+0x7d0], R20 ;  /* 0x0007d01401007387 */ /* 0x000fe40000100a00 */
[----:B------:R0:W-:Y:S02]  /*90950*/  STL.64 [R1+0x7d8], R22 ;  /* 0x0007d81601007387 */ /* 0x0001e40000100a00 */
[----:B0-----:R-:W3:Y:S01]  /*90960*/  LDL.LU.64 R22, [R1+0x3bb0] ;  /* 0x003bb00001167983 */ /* 0x001ee20000300a00 */
[----:B------:R-:W3:Y:S02]  /*90970*/  LDL.LU.64 R20, [R1+0x3ba8] ;  /* 0x003ba80001147983 */ /* 0x000ee40000300a00 */
[----:B----4-:R-:W-:Y:S02]  /*90980*/  STL [R1+0x3b80], R14 ;  /* 0x003b800e01007387 */ /* 0x010fe40000100800 */
[----:B------:R0:W-:Y:S02]  /*90990*/  STL.64 [R1+0x3b78], R12 ;  /* 0x003b780c01007387 */ /* 0x0001e40000100a00 */
[----:B0-----:R-:W4:Y:S01]  /*909a0*/  LDL.LU R12, [R1+0x240] ;  /* 0x00024000010c7983 */ /* 0x001f220000300800 */
[----:B------:R-:W4:Y:S02]  /*909b0*/  LDL.LU R13, [R1+0x244] ;  /* 0x00024400010d7983 */ /* 0x000f240000300800 */
[----:B------:R-:W4:Y:S02]  /*909c0*/  LDL.LU R14, [R1+0x248] ;  /* 0x00024800010e7983 */ /* 0x000f240000300800 */
[----:B------:R-:W4:Y:S01]  /*909d0*/  LDL.LU R15, [R1+0x24c] ;  /* 0x00024c00010f7983 */ /* 0x000f220000300800 */
[----:B---3--:R-:W-:Y:S01]  /*909e0*/  HMMA.16816.F32 R24, R24, R8, R20 ;  /* 0x000000081818723c */ /* 0x008fe20000001814 */
        /* <DEDUP_REMOVED lines=9> */
[----:B------:R-:W-:Y:S01]  /*90a80*/  STL.64 [R1+0x3b60], R8 ;  /* 0x003b600801007387 */ /* 0x000fe20000100a00 */
        /* <DEDUP_REMOVED lines=10> */
[----:B--2---:R-:W-:Y:S01]  /*90b30*/  STL.64 [R1+0x3ad0], R6 ;  /* 0x003ad00601007387 */ /* 0x004fe20000100a00 */
[----:B------:R0:W-:Y:S03]  /*90b40*/  STL.64 [R1+0x3ac8], R4 ;  /* 0x003ac80401007387 */ /* 0x0001e60000100a00 */
[----:B0-----:R-:W2:Y:S11]  /*90b50*/  LDL.64 R4, [R1+0xa0] ;  /* 0x0000a00001047983 */ /* 0x001eb60000100a00 */
[----:B------:R-:W-:Y:S07]  /*90b60*/  @!UPT UIADD3 URZ, URZ, URZ, URZ ;  /* 0x0000003f3f3ff290 */ /* 0x000fee000fffe03f */
[----:B------:R-:W-:Y:S01]  /*90b70*/  STL.64 [R1+0x2c0], R12 ;  /* 0x0002c00c01007387 */ /* 0x000fe20000100a00 */
[----:B------:R0:W-:Y:S03]  /*90b80*/  STL.64 [R1+0x2c8], R14 ;  /* 0x0002c80e01007387 */ /* 0x0001e60000100a00 */
[----:B0-----:R-:W4:Y:S01]  /*90b90*/  LDL.LU R14, [R1+0x3b80] ;  /* 0x003b8000010e7983 */ /* 0x001f220000300800 */
[----:B------:R-:W2:Y:S02]  /*90ba0*/  LDL.LU.64 R12, [R1+0x3b78] ;  /* 0x003b7800010c7983 */ /* 0x000ea40000300a00 */
[----:B------:R-:W-:Y:S02]  /*90bb0*/  IMAD.MOV.U32 R15, RZ, RZ, R17 ;  /* 0x000000ffff0f7224 */ /* 0x000fe400078e0011 */
[----:B------:R-:W-:Y:S02]  /*90bc0*/  IMAD.MOV.U32 R28, RZ, RZ, R16 ;  /* 0x000000ffff1c7224 */ /* 0x000fe400078e0010 */
[----:B------:R-:W3:Y:S04]  /*90bd0*/  LDL.LU.64 R16, [R1+0x3b70] ;  /* 0x003b700001107983 */ /* 0x000ee80000300a00 */
[----:B----4-:R-:W-:Y:S01]  /*90be0*/  STL.64 [R1+0x3ae0], R14 ;  /* 0x003ae00e01007387 */ /* 0x010fe20000100a00 */
[----:B--2---:R0:W-:Y:S03]  /*90bf0*/  STL.64 [R1+0x3ad8], R12 ;  /* 0x003ad80c01007387 */ /* 0x0041e60000100a00 */
[----:B0-----:R-:W2:Y:S01]  /*90c00*/  LDL.LU R12, [R1+0x230] ;  /* 0x00023000010c7983 */ /* 0x001ea20000300800 */
[----:B------:R-:W2:Y:S02]  /*90c10*/  LDL.LU R13, [R1+0x234] ;  /* 0x00023400010d7983 */ /* 0x000ea40000300800 */
[----:B------:R-:W2:Y:S02]  /*90c20*/  LDL.LU R14, [R1+0x238] ;  /* 0x00023800010e7983 */ /* 0x000ea40000300800 */
[----:B------:R-:W2:Y:S02]  /*90c30*/  LDL.LU R15, [R1+0x23c] ;  /* 0x00023c00010f7983 */ /* 0x000ea40000300800 */
[----:B------:R-:W-:-:S02]  /*90c40*/  IMAD.MOV.U32 R2, RZ, RZ, R4 ;  /* 0x000000ffff027224 */ /* 0x000fc400078e0004 */
[----:B------:R-:W-:Y:S01]  /*90c50*/  IMAD.MOV.U32 R0, RZ, RZ, R5 ;  /* 0x000000ffff007224 */ /* 0x000fe200078e0005 */
[C---:B--2---:R-:W-:Y:S11]  /*90c60*/  HMMA.16816.F32 R12, R20.reuse, R4, R12 ;  /* 0x00000004140c723c */ /* 0x044ff6000000180c */
[----:B------:R-:W-:Y:S11]  /*90c70*/  @!UPT UIADD3 URZ, URZ, URZ, URZ ;  /* 0x0000003f3f3ff290 */ /* 0x000ff6000fffe03f */
[----:B------:R-:W-:Y:S01]  /*90c80*/  @!UPT UIADD3 URZ, URZ, URZ, URZ ;  /* 0x0000003f3f3ff290 */ /* 0x000fe2000fffe03f */
[----:B------:R-:W-:Y:S01]  /*90c90*/  STL.64 [R1+0x2b0], R12 ;  /* 0x0002b00c01007387 */ /* 0x000fe20000100a00 */
[----:B------:R3:W-:Y:S02]  /*90ca0*/  STL.64 [R1+0x2b8], R14 ;  /* 0x0002b80e01007387 */ /* 0x0007e40000100a00 */
[----:B------:R-:W2:Y:S01]  /*90cb0*/  LDL.LU R4, [R1+0x680] ;  /* 0x0006800001047983 */ /* 0x000ea20000300800 */
[----:B---3--:R-:W-:Y:S11]  /*90cc0*/  HMMA.16816.F32 R12, R20, R16, R24 ;  /* 0x00000010140c723c */ /* 0x008ff60000001818 */
[----:B------:R-:W-:Y:S11]  /*90cd0*/  @!UPT UIADD3 URZ, URZ, URZ, URZ ;  /* 0x0000003f3f3ff290 */ /* 0x000ff6000fffe03f */
[----:B------:R-:W-:Y:S01]  /*90ce0*/  @!UPT UIADD3 URZ, URZ, URZ, URZ ;  /* 0x0000003f3f3ff290 */ /* 0x000fe2000fffe03f */
[----:B------:R0:W-:Y:S01]  /*90cf0*/  STL.64 [R1+0x2a0], R12 ;  /* 0x0002a00c01007387 */ /* 0x0001e20000100a00 */
[----:B------:R-:W-:Y:S02]  /*90d00*/  STL.64 [R1+0x2a8], R14 ;  /* 0x0002a80e01007387 */ /* 0x000fe40000100a00 */
[----:B------:R-:W2:Y:S02]  /*90d10*/  LDL.LU R5, [R1+0x684] ;  /* 0x0006840001057983 */ /* 0x000ea40000300800 */
[----:B------:R-:W3:Y:S01]  /*90d20*/  LDL.LU R6, [R1+0x688] ;  /* 0x0006880001067983 */ /* 0x000ee20000300800 */
[----:B------:R-:W3:Y:S01]  /*90d30*/  LDL.LU R7, [R1+0x68c] ;  /* 0x00068c0001077983 */ /* 0x000ee20000300800 */
[----:B0-----:R-:W-:Y:S02]  /*90d40*/  IMAD.MOV.U32 R12, RZ, RZ, R29 ;  /* 0x000000ffff0c7224 */ /* 0x001fe400078e001d */
[----:B------:R-:W-:Y:S01]  /*90d50*/  IMAD.MOV.U32 R13, RZ, RZ, R3 ;  /* 0x000000ffff0d7224 */ /* 0x000fe200078e0003 */
[----:B---3--:R-:W-:Y:S01]  /*90d60*/  STL.64 [R1+0x3af0], R6 ;  /* 0x003af00601007387 */ /* 0x008fe20000100a00 */
[----:B--2---:R0:W-:Y:S02]  /*90d70*/  STL.64 [R1+0x3ae8], R4 ;  /* 0x003ae80401007387 */ /* 0x0041e40000100a00 */
        /* <DEDUP_REMOVED lines=10> */
[----:B----4-:R-:W-:Y:S03]  /*90e20*/  STL.64 [R1+0x3b00], R4 ;  /* 0x003b000401007387 */ /* 0x010fe60000100a00 */
[----:B------:R0:W-:Y:S02]  /*90e30*/  STL.64 [R1+0x3b10], R12 ;  /* 0x003b100c01007387 */ /* 0x0001e40000100a00 */
        /* <DEDUP_REMOVED lines=10> */
[----:B--2---:R0:W-:Y:S02]  /*90ee0*/  STL.64 [R1+0x3b18], R12 ;  /* 0x003b180c01007387 */ /* 0x0041e40000100a00 */
[----:B------:R-:W2:Y:S01]  /*90ef0*/  LDL R27, [R1+0x22bc] ;  /* 0x0022bc00011b7983 */ /* 0x000ea20000100800 */
[----:B0-----:R-:W4:Y:S04]  /*90f00*/  LDL R12, [R1+0x50] ;  /* 0x00005000010c7983 */ /* 0x001f280000100800 */
[----:B------:R-:W4:Y:S04]  /*90f10*/  LDL R13, [R1+0x54] ;  /* 0x00005400010d7983 */ /* 0x000f280000100800 */
[----:B--2---:R-:W-:Y:S01]  /*90f20*/  STL [R1+0x3b50], R27 ;  /* 0x003b501b01007387 */ /* 0x004fe20000100800 */
[----:B------:R-:W2:Y:S02]  /*90f30*/  LDL R24, [R1+0x70] ;  /* 0x0000700001187983 */ /* 0x000ea40000100800 */
[----:B------:R-:W2:Y:S01]  /*90f40*/  LDL R25, [R1+0x74] ;  /* 0x0000740001197983 */ /* 0x000ea20000100800 */
[----:B----4-:R0:W-:Y:S01]  /*90f50*/  STL.64 [R1+0x3b38], R12 ;  /* 0x003b380c01007387 */ /* 0x0101e20000100a00 */
[----:B------:R-:W4:Y:S02]  /*90f60*/  LDL.LU R4, [R1+0x750] ;  /* 0x0007500001047983 */ /* 0x000f240000300800 */
[----:B------:R-:W4:Y:S02]  /*90f70*/  LDL.LU R5, [R1+0x754] ;  /* 0x0007540001057983 */ /* 0x000f240000300800 */
[----:B------:R-:W2:Y:S01]  /*90f80*/  LDL.LU R6, [R1+0x758] ;  /* 0x0007580001067983 */ /* 0x000ea20000300800 */
[----:B------:R-:W2:Y:S04]  /*90f90*/  LDL.LU R7, [R1+0x75c] ;  /* 0x00075c0001077983 */ /* 0x000ea80000300800 */
[----:B0-----:R-:W2:Y:S01]  /*90fa0*/  LDL R12, [R1+0x60] ;  /* 0x00006000010c7983 */ /* 0x001ea20000100800 */
[----:B---3--:R-:W-:Y:S01]  /*90fb0*/  IMAD.MOV.U32 R13, RZ, RZ, R3 ;  /* 0x000000ffff0d7224 */ /* 0x008fe200078e0003 */
[C---:B------:R-:W-:Y:S04]  /*90fc0*/  HMMA.16816.F32 R8, R20.reuse, R16, R8 ;  /* 0x000000101408723c */ /* 0x040fe80000001808 */
[----:B--2---:R0:W-:Y:S04]  /*90fd0*/  STL.64 [R1+0x3b58], R12 ;  /* 0x003b580c01007387 */ /* 0x0041e80000100a00 */
[----:B0-----:R-:W2:Y:S01]  /*90fe0*/  LDL.LU R12, [R1+0x200] ;  /* 0x00020000010c7983 */ /* 0x001ea20000300800 */
[----:B------:R-:W2:Y:S02]  /*90ff0*/  LDL.LU R13, [R1+0x204] ;  /* 0x00020400010d7983 */ /* 0x000ea40000300800 */
[----:B------:R-:W2:Y:S02]  /*91000*/  LDL.LU R14, [R1+0x208] ;  /* 0x00020800010e7983 */ /* 0x000ea40000300800 */
[----:B------:R-:W2:Y:S01]  /*91010*/  LDL.LU R15, [R1+0x20c] ;  /* 0x00020c00010f7983 */ /* 0x000ea20000300800 */
[----:B------:R-:W-:Y:S01]  /*91020*/  STL.64 [R1+0x3b30], R6 ;  /* 0x003b300601007387 */ /* 0x000fe20000100a00 */
[----:B----4-:R0:W-:Y:S03]  /*91030*/  STL.64 [R1+0x3b28], R4 ;  /* 0x003b280401007387 */ /* 0x0101e60000100a00 */
        /* <DEDUP_REMOVED lines=10> */
[----:B------:R0:W-:Y:S01]  /*910e0*/  STL.64 [R1+0x290], R8 ;  /* 0x0002900801007387 */ /* 0x0001e20000100a00 */
[----:B------:R1:W-:Y:S03]  /*910f0*/  STL.64 [R1+0x298], R10 ;  /* 0x0002980a01007387 */ /* 0x0003e60000100a00 */
[----:B0-----:R-:W4:Y:S01]  /*91100*/  LDL.LU.64 R8, [R1+0x3b60] ;  /* 0x003b600001087983 */ /* 0x001f220000300a00 */
[----:B--2---:R-:W-:Y:S01]  /*91110*/  HMMA.16816.F32 R24, R20, R24, R12 ;  /* 0x000000181418723c */ /* 0x004fe2000000180c */
[----:B-1----:R-:W-:-:S02]  /*91120*/  IMAD.MOV.U32 R10, RZ, RZ, R16 ;  /* 0x000000ffff0a7224 */ /* 0x002fc400078e0010 */
[----:B------:R-:W-:Y:S01]  /*91130*/  IMAD.MOV.U32 R3, RZ, RZ, R17 ;  /* 0x000000ffff037224 */ /* 0x000fe200078e0011 */
[----:B------:R-:W2:Y:S01]  /*91140*/  LDL.LU R16, [R1+0x670] ;  /* 0x0006700001107983 */ /* 0x000ea20000300800 */
[----:B------:R-:W2:Y:S02]  /*91150*/  LDL.LU R17, [R1+0x674] ;  /* 0x0006740001117983 */ /* 0x000ea40000300800 */
[----:B------:R-:W2:Y:S02]  /*91160*/  LDL.LU R18, [R1+0x678] ;  /* 0x0006780001127983 */ /* 0x000ea40000300800 */
[----:B------:R-:W2:Y:S01]  /*91170*/  LDL.LU R19, [R1+0x67c] ;  /* 0x00067c0001137983 */ /* 0x000ea20000300800 */
[----:B------:R-:W-:Y:S04]  /*91180*/  STL [R1+0x3ab0], R10 ;  /* 0x003ab00a01007387 */ /* 0x000fe80000100800 */
[----:B----4-:R0:W-:Y:S04]  /*91190*/  STL.64 [R1+0x3aa8], R8 ;  /* 0x003aa80801007387 */ /* 0x0101e80000100a00 */
[----:B0-----:R-:W4:Y:S01]  /*911a0*/  LDL.LU R8, [R1+0x660] ;  /* 0x0006600001087983 */ /* 0x001f220000300800 */
[----:B------:R-:W4:Y:S02]  /*911b0*/  LDL.LU R9, [R1+0x664] ;  /* 0x0006640001097983 */ /* 0x000f240000300800 */
[----:B------:R-:W4:Y:S02]  /*911c0*/  LDL.LU R10, [R1+0x668] ;  /* 0x00066800010a7983 */ /* 0x000f240000300800 */
[----:B------:R-:W4:Y:S01]  /*911d0*/  LDL.LU R11, [R1+0x66c] ;  /* 0x00066c00010b7983 */ /* 0x000f220000300800 */
[----:B------:R-:W3:Y:S01]  /*911e0*/  LDL.LU.64 R12, [R1+0x3b58] ;  /* 0x003b5800010c7983 */ /* 0x000ee20000300a00 */
[----:B------:R-:W-:Y:S02]  /*911f0*/  STL.64 [R1+0x280], R24 ;  /* 0x0002801801007387 */ /* 0x000fe40000100a00 */
[----:B------:R0:W-:Y:S02]  /*91200*/  STL.64 [R1+0x288], R26 ;  /* 0x0002881a01007387 */ /* 0x0001e40000100a00 */
[----:B0-----:R-:W2:Y:S04]  /*91210*/  LDL.LU R27, [R1+0x3b50] ;  /* 0x003b5000011b7983 */ /* 0x001ea80000300800 */
[----:B--2---:R-:W0:Y:S04]  /*91220*/  LDSM.16.MT88.4 R24, [R27+0x26080] ;  /* 0x026080001b18783b */ /* 0x004e280000004200 */
[----:B0-----:R-:W-:Y:S01]  /*91230*/  STL [R1+0x3994], R24 ;  /* 0x0039941801007387 */ /* 0x001fe20000100800 */
[----:B------:R0:W-:Y:S02]  /*91240*/  STL [R1+0x3990], R25 ;  /* 0x0039901901007387 */ /* 0x0001e40000100800 */
[----:B------:R-:W-:Y:S02]  /*91250*/  STL [R1+0x398c], R26 ;  /* 0x00398c1a01007387 */ /* 0x000fe40000100800 */
[----:B------:R-:W-:Y:S01]  /*91260*/  STL [R1+0x3988], R27 ;  /* 0x0039881b01007387 */ /* 0x000fe20000100800 */
[----:B0-----:R-:W2:Y:S01]  /*91270*/  LDL.64 R24, [R1+0x70] ;  /* 0x0000700001187983 */ /* 0x001ea20000100a00 */
[C---:B---3--:R-:W-:Y:S03]  /*91280*/  HMMA.16816.F32 R12, R20.reuse, R12, R4 ;  /* 0x0000000c140c723c */ /* 0x048fe60000001804 */
[----:B--2---:R0:W-:Y:S04]  /*91290*/  STL.64 [R1+0x3a38], R24 ;  /* 0x003a381801007387 */ /* 0x0041e80000100a00 */
[----:B0-----:R-:W2:Y:S04]  /*912a0*/  LDL.64 R24, [R1+0x90] ;  /* 0x0000900001187983 */ /* 0x001ea80000100a00 */
[----:B--2---:R0:W-:Y:S04]  /*912b0*/  STL.64 [R1+0x3a50], R24 ;  /* 0x003a501801007387 */ /* 0x0041e80000100a00 */
[----:B0-----:R-:W2:Y:S01]  /*912c0*/  LDL R24, [R1+0x40] ;  /* 0x0000400001187983 */ /* 0x001ea20000100800 */
[----:B------:R-:W3:Y:S02]  /*912d0*/  LDL.LU.64 R6, [R1+0x3b48] ;  /* 0x003b480001067983 */ /* 0x000ee40000300a00 */
[----:B------:R-:W3:Y:S05]  /*912e0*/  LDL.LU.64 R4, [R1+0x3b40] ;  /* 0x003b400001047983 */ /* 0x000eea0000300a00 */
[----:B------:R0:W-:Y:S01]  /*912f0*/  STL.64 [R1+0x270], R12 ;  /* 0x0002700c01007387 */ /* 0x0001e20000100a00 */
[----:B------:R3:W-:Y:S04]  /*91300*/  STL.64 [R1+0x278], R14 ;  /* 0x0002780e01007387 */ /* 0x0007e80000100a00 */
[----:B0-----:R-:W3:Y:S02]  /*91310*/  LDL.LU.64 R12, [R1+0x3b38] ;  /* 0x003b3800010c7983 */ /* 0x001ee40000300a00 */
[----:B---3--:R-:W-:Y:S02]  /*91320*/  HMMA.16816.F32 R12, R20, R12, R4 ;  /* 0x0000000c140c723c */ /* 0x008fe40000001804 */
[----:B------:R-:W3:Y:S01]  /*91330*/  LDL.LU.64 R6, [R1+0x3b30] ;  /* 0x003b300001067983 */ /* 0x000ee20000300a00 */
[----:B------:R-:W3:Y:S11]  /*91340*/  LDL.LU.64 R4, [R1+0x3b28] ;  /* 0x003b280001047983 */ /* 0x000ef60000300a00 */
[----:B------:R-:W-:Y:S09]  /*91350*/  @!UPT UIADD3 URZ, URZ, URZ, URZ ;  /* 0x0000003f3f3ff290 */ /* 0x000ff2000fffe03f */
[----:B------:R-:W-:Y:S01]  /*91360*/  STL.64 [R1+0x260], R12 ;  /* 0x0002600c01007387 */ /* 0x000fe20000100a00 */
[----:B------:R0:W-:Y:S03]  /*91370*/  STL.64 [R1+0x268], R14 ;  /* 0x0002680e01007387 */ /* 0x0001e60000100a00 */
[----:B0-----:R-:W2:Y:S01]  /*91380*/  LDL.LU.64 R14, [R1+0x3b20] ;  /* 0x003b2000010e7983 */ /* 0x001ea20000300a00 */
[----:B------:R-:W2:Y:S02]  /*91390*/  LDL.LU.64 R12, [R1+0x3b18] ;  /* 0x003b1800010c7983 */ /* 0x000ea40000300a00 */
[----:B------:R-:W-:-:S07]  /*913a0*/  IMAD.MOV.U32 R25, RZ, RZ, R29 ;  /* 0x000000ffff197224 */ /* 0x000fce00078e001d */
[----:B--2---:R-:W-:Y:S01]  /*913b0*/  HMMA.16816.F32 R24, R20, R24, R12 ;  /* 0x000000181418723c */ /* 0x004fe2000000180c */
[----:B------:R-:W3:Y:S11]  /*913c0*/  LDL.LU.64 R12, [R1+0x3b10] ;  /* 0x003b1000010c7983 */ /* 0x000ef60000300a00 */
[----:B------:R-:W-:Y:S11]  /*913d0*/  @!UPT UIADD3 URZ, URZ, URZ, URZ ;  /* 0x0000003f3f3ff290 */ /* 0x000ff6000fffe03f */
[----:B------:R0:W-:Y:S01]  /*913e0*/  STL.64 [R1+0x250], R24 ;  /* 0x0002501801007387 */ /* 0x0001e20000100a00 */
[----:B------:R-:W-:Y:S02]  /*913f0*/  STL.64 [R1+0x258], R26 ;  /* 0x0002581a01007387 */ /* 0x000fe40000100a00 */
[----:B0-----:R-:W-:Y:S02]  /*91400*/  IMAD.MOV.U32 R24, RZ, RZ, R2 ;  /* 0x000000ffff187224 */ /* 0x001fe400078e0002 */
[----:B------:R-:W-:-:S05]  /*91410*/  IMAD.MOV.U32 R25, RZ, RZ, R0 ;  /* 0x000000ffff197224 */ /* 0x000fca00078e0000 */
[----:B------:R0:W-:Y:S04]  /*91420*/  STL.64 [R1+0x3a68], R24 ;  /* 0x003a681801007387 */ /* 0x0001e80000100a00 */
[----:B0-----:R-:W2:Y:S01]  /*91430*/  LDL.64 R24, [R1+0x10] ;  /* 0x0000100001187983 */ /* 0x001ea20000100a00 */
        /* <DEDUP_REMOVED lines=8> */
[----:B------:R-:W2:Y:S01]  /*914c0*/  LDL.LU.64 R6, [R1+0x3af0] ;  /* 0x003af00001067983 */ /* 0x000ea20000300a00 */
[----:B------:R-:W2:Y:S11]  /*914d0*/  LDL.LU.64 R4, [R1+0x3ae8] ;  /* 0x003ae80001047983 */ /* 0x000eb60000300a00 */
[----:B------:R-:W-:Y:S09]  /*914e0*/  @!UPT UIADD3 URZ, URZ, URZ, URZ ;  /* 0x0000003f3f3ff290 */ /* 0x000ff2000fffe03f */
[----:B------:R-:W-:Y:S01]  /*914f0*/  STL.64 [R1+0x230], R12 ;  /* 0x0002300c01007387 */ /* 0x000fe20000100a00 */
[----:B------:R0:W-:Y:S03]  /*91500*/  STL.64 [R1+0x238], R14 ;  /* 0x0002380e01007387 */ /* 0x0001e60000100a00 */
[----:B0-----:R-:W3:Y:S01]  /*91510*/  LDL.LU.64 R14, [R1+0x3ae0] ;  /* 0x003ae000010e7983 */ /* 0x001ee20000300a00 */
[----:B------:R-:W3:Y:S01]  /*91520*/  LDL.LU.64 R12, [R1+0x3ad8] ;  /* 0x003ad800010c7983 */ /* 0x000ee20000300a00 */
[----:B--2---:R-:W-:Y:S11]  /*91530*/  HMMA.16816.F32 R4, R20, R24, R4 ;  /* 0x000000181404723c */ /* 0x004ff60000001804 */
[----:B------:R-:W-:Y:S11]  /*91540*/  @!UPT UIADD3 URZ, URZ, URZ, URZ ;  /* 0x0000003f3f3ff290 */ /* 0x000ff6000fffe03f */
[----:B------:R-:W-:Y:S01]  /*91550*/  @!UPT UIADD3 URZ, URZ, URZ, URZ ;  /* 0x0000003f3f3ff290 */ /* 0x000fe2000fffe03f */
[----:B------:R-:W-:Y:S01]  /*91560*/  STL.64 [R1+0x220], R4 ;  /* 0x0002200401007387 */ /* 0x000fe20000100a00 */
[----:B------:R0:W-:Y:S03]  /*91570*/  STL.64 [R1+0x228], R6 ;  /* 0x0002280601007387 */ /* 0x0001e60000100a00 */
[----:B0-----:R-:W2:Y:S01]  /*91580*/  LDL.LU.64 R6, [R1+0x3ad0] ;  /* 0x003ad00001067983 */ /* 0x001ea20000300a00 */
[----:B------:R-:W-:Y:S02]  /*91590*/  IMAD.MOV.U32 R2, RZ, RZ, R24 ;  /* 0x000000ffff027224 */ /* 0x000fe400078e0018 */
[----:B------:R-:W-:Y:S02]  /*915a0*/  IMAD.MOV.U32 R0, RZ, RZ, R25 ;  /* 0x000000ffff007224 */ /* 0x000fe400078e0019 */
[----:B------:R-:W-:Y:S02]  /*915b0*/  IMAD.MOV.U32 R24, RZ, RZ, R28 ;  /* 0x000000ffff187224 */ /* 0x000fe400078e001c */
[----:B---3--:R-:W-:Y:S01]  /*915c0*/  IMAD.MOV.U32 R25, RZ, RZ, R15 ;  /* 0x000000ffff197224 */ /* 0x008fe200078e000f */
[----:B------:R-:W3:Y:S04]  /*915d0*/  LDL.LU.64 R4, [R1+0x3ac8] ;  /* 0x003ac80001047983 */ /* 0x000ee80000300a00 */
[----:B------:R2:W-:Y:S02]  /*915e0*/  STL.64 [R1+0x3a80], R24 ;  /* 0x003a801801007387 */ /* 0x0005e40000100a00 */
[----:B--2---:R-:W-:-:S02]  /*915f0*/  IMAD.MOV.U32 R24, RZ, RZ, R7 ;  /* 0x000000ffff187224 */ /* 0x004fc400078e0007 */
[----:B------:R-:W-:-:S07]  /*91600*/  IMAD.MOV.U32 R25, RZ, RZ, R6 ;  /* 0x000000ffff197224 */ /* 0x000fce00078e0006 */
[C---:B------:R-:W-:Y:S01]  /*91610*/  HMMA.16816.F32 R24, R20.reuse, R24, R16 ;  /* 0x000000181418723c */ /* 0x040fe20000001810 */
[----:B------:R-:W2:Y:S01]  /*91620*/  LDL.LU.64 R18, [R1+0x3ac0] ;  /* 0x003ac00001127983 */ /* 0x000ea20000300a00 */
[----:B------:R-:W4:Y:S11]  /*91630*/  LDL.LU.64 R16, [R1+0x3ab8] ;  /* 0x003ab80001107983 */ /* 0x000f360000300a00 */
[----:B------:R-:W-:Y:S10]  /*91640*/  @!UPT UIADD3 URZ, URZ, URZ, URZ ;  /* 0x0000003f3f3ff290 */ /* 0x000ff4000fffe03f */
[----:B------:R3:W-:Y:S01]  /*91650*/  STL.64 [R1+0x210], R24 ;  /* 0x0002101801007387 */ /* 0x0007e20000100a00 */
[----:B------:R-:W-:Y:S02]  /*91660*/  STL.64 [R1+0x218], R26 ;  /* 0x0002181a01007387 */ /* 0x000fe40000100a00 */
[----:B---3--:R-:W-:Y:S02]  /*91670*/  IMAD.MOV.U32 R25, RZ, RZ, R4 ;  /* 0x000000ffff197224 */ /* 0x008fe400078e0004 */
[----:B------:R-:W-:Y:S01]  /*91680*/  IMAD.MOV.U32 R24, RZ, RZ, R5 ;  /* 0x000000ffff187224 */ /* 0x000fe200078e0005 */
[C---:B----4-:R-:W-:Y:S11]  /*91690*/  HMMA.16816.F32 R8, R20.reuse, R16, R8 ;  /* 0x000000101408723c */ /* 0x050ff60000001808 */
[----:B------:R-:W-:Y:S11]  /*916a0*/  @!UPT UIADD3 URZ, URZ, URZ, URZ ;  /* 0x0000003f3f3ff290 */ /* 0x000ff6000fffe03f */
[----:B------:R-:W-:Y:S01]  /*916b0*/  @!UPT UIADD3 URZ, URZ, URZ, URZ ;  /* 0x0000003f3f3ff290 */ /* 0x000fe2000fffe03f */
[----:B------:R0:W-:Y:S01]  /*916c0*/  STL.64 [R1+0x200], R8 ;  /* 0x0002000801007387 */ /* 0x0001e20000100a00 */
[----:B------:R1:W-:Y:S02]  /*916d0*/  STL.64 [R1+0x208], R10 ;  /* 0x0002080a01007387 */ /* 0x0003e40000100a00 */
[----:B------:R-:W3:Y:S02]  /*916e0*/  LDL.LU R4, [R1+0x1f0] ;  /* 0x0001f00001047983 */ /* 0x000ee40000300800 */
[----:B------:R-:W3:Y:S01]  /*916f0*/  LDL.LU R5, [R1+0x1f4] ;  /* 0x0001f40001057983 */ /* 0x000ee20000300800 */
[----:B------:R-:W3:Y:S01]  /*91700*/  LDL.LU R6, [R1+0x1f8] ;  /* 0x0001f80001067983 */ /* 0x000ee20000300800 */
[----:B------:R-:W3:Y:S03]  /*91710*/  LDL.LU R7, [R1+0x1fc] ;  /* 0x0001fc0001077983 */ /* 0x000ee60000300800 */
[----:B0-----:R-:W4:Y:S01]  /*91720*/  LDL.LU R8, [R1+0x650] ;  /* 0x0006500001087983 */ /* 0x001f220000300800 */
[----:B------:R-:W4:Y:S02]  /*91730*/  LDL.LU R9, [R1+0x654] ;  /* 0x0006540001097983 */ /* 0x000f240000300800 */
[----:B-1----:R-:W4:Y:S02]  /*91740*/  LDL.LU R10, [R1+0x658] ;  /* 0x00065800010a7983 */ /* 0x002f240000300800 */
[----:B------:R-:W4:Y:S01]  /*91750*/  LDL.LU R11, [R1+0x65c] ;  /* 0x00065c00010b7983 */ /* 0x000f220000300800 */
        /* <DEDUP_REMOVED lines=35> */
[----:B---3--:R-:W-:Y:S01]  /*91990*/  HMMA.16816.F32 R20, R20, R8, R4 ;  /* 0x000000081414723c */ /* 0x008fe20000001804 */
[----:B------:R-:W2:Y:S01]  /*919a0*/  LDL.LU.64 R6, [R1+0x3aa0] ;  /* 0x003aa00001067983 */ /* 0x000ea20000300a00 */
[----:B------:R-:W2:Y:S11]  /*919b0*/  LDL.LU.64 R4, [R1+0x3a98] ;  /* 0x003a980001047983 */ /* 0x000eb60000300a00 */
[----:B------:R-:W-:Y:S10]  /*919c0*/  @!UPT UIADD3 URZ, URZ, URZ, URZ ;  /* 0x0000003f3f3ff290 */ /* 0x000ff4000fffe03f */
[----:B------:R4:W-:Y:S01]  /*919d0*/  STL.64 [R1+0x1f0], R20 ;  /* 0x0001f01401007387 */ /* 0x0009e20000100a00 */
[----:B------:R-:W-:Y:S02]  /*919e0*/  STL.64 [R1+0x1f8], R22 ;  /* 0x0001f81601007387 */ /* 0x000fe40000100a00 */
[----:B------:R0:W-:Y:S02]  /*919f0*/  STL.64 [R1+0x3a08], R8 ;  /* 0x003a080801007387 */ /* 0x0001e40000100a00 */
[----:B----4-:R-:W-:Y:S01]  /*91a00*/  IMAD.MOV.U32 R20, RZ, RZ, R10 ;  /* 0x000000ffff147224 */ /* 0x010fe200078e000a */
[----:B0-----:R-:W3:Y:S01]  /*91a10*/  LDL.LU R8, [R1+0x450] ;  /* 0x0004500001087983 */ /* 0x001ee20000300800 */
[----:B------:R-:W3:Y:S02]  /*91a20*/  LDL.LU R9, [R1+0x454] ;  /* 0x0004540001097983 */ /* 0x000ee40000300800 */
[----:B------:R-:W3:Y:S02]  /*91a30*/  LDL.LU R10, [R1+0x458] ;  /* 0x00045800010a7983 */ /* 0x000ee40000300800 */
        /* <DEDUP_REMOVED lines=22> */
[----:B------:R-:W-:Y:S01]  /*91ba0*/  IMAD.MOV.U32 R21, RZ, RZ, R3 ;  /* 0x000000ffff157224 */ /* 0x000fe200078e0003 */
[C---:B--2---:R-:W-:Y:S01]  /*91bb0*/  HMMA.16816.F32 R16, R4.reuse, R24, R16 ;  /* 0x000000180410723c */ /* 0x044fe20000001810 */
[----:B------:R-:W-:Y:S11]  /*91bc0*/  IMAD.MOV.U32 R15, RZ, RZ, R25 ;  /* 0x000000ffff0f7224 */ /* 0x000ff600078e0019 */
[----:B------:R-:W-:Y:S11]  /*91bd0*/  @!UPT UIADD3 URZ, URZ, URZ, URZ ;  /* 0x0000003f3f3ff290 */ /* 0x000ff6000fffe03f */
[----:B------:R-:W-:Y:S01]  /*91be0*/  STL.64 [R1+0x480], R16 ;  /* 0x0004801001007387 */ /* 0x000fe20000100a00 */
[----:B------:R0:W-:Y:S03]  /*91bf0*/  STL.64 [R1+0x488], R18 ;  /* 0x0004881201007387 */ /* 0x0001e60000100a00 */
[----:B0-----:R-:W2:Y:S01]  /*91c00*/  LDL.LU.64 R18, [R1+0x3a48] ;  /* 0x003a480001127983 */ /* 0x001ea20000300a00 */
[----:B------:R-:W2:Y:S02]  /*91c10*/  LDL.LU.64 R16, [R1+0x3a40] ;  /* 0x003a400001107983 */ /* 0x000ea40000300a00 */
[----:B------:R-:W2:Y:S01]  /*91c20*/  LDL.LU.64 R24, [R1+0x3a38] ;  /* 0x003a380001187983 */ /* 0x000ea20000300a00 */
[C---:B---3--:R-:W-:Y:S01]  /*91c30*/  HMMA.16816.F32 R20, R4.reuse, R20, R8 ;  /* 0x000000140414723c */ /* 0x048fe20000001808 */
[----:B------:R-:W-:Y:S11]  /*91c40*/  STL [R1+0x3998], R15 ;  /* 0x0039980f01007387 */ /* 0x000ff60000100800 */
[----:B------:R-:W-:Y:S11]  /*91c50*/  @!UPT UIADD3 URZ, URZ, URZ, URZ ;  /* 0x0000003f3f3ff290 */ /* 0x000ff6000fffe03f */
[----:B------:R-:W-:Y:S01]  /*91c60*/  STL.64 [R1+0x470], R20 ;  /* 0x0004701401007387 */ /* 0x000fe20000100a00 */
[----:B------:R-:W-:Y:S02]  /*91c70*/  STL.64 [R1+0x478], R22 ;  /* 0x0004781601007387 */ /* 0x000fe40000100a00 */
[----:B------:R-:W0:Y:S01]  /*91c80*/  LDSM.16.MT88.4 R20, [R14+0x26000] ;  /* 0x026000000e14783b */ /* 0x000e220000004200 */
[C---:B--2---:R-:W-:Y:S01]  /*91c90*/  HMMA.16816.F32 R8, R4.reuse, R24, R16 ;  /* 0x000000180408723c */ /* 0x044fe20000001810 */
[----:B------:R-:W2:Y:S11]  /*91ca0*/  LDL.64 R16, [R1] ;  /* 0x0000000001107983 */ /* 0x000eb60000100a00 */
[----:B------:R-:W-:Y:S11]  /*91cb0*/  @!UPT UIADD3 URZ, URZ, URZ, URZ ;  /* 0x0000003f3f3ff290 */ /* 0x000ff6000fffe03f */
[----:B------:R-:W-:Y:S01]  /*91cc0*/  STL.64 [R1+0x460], R8 ;  /* 0x0004600801007387 */ /* 0x000fe20000100a00 */
[----:B------:R-:W-:Y:S03]  /*91cd0*/  STL.64 [R1+0x468], R10 ;  /* 0x0004680a01007387 */ /* 0x000fe60000100a00 */
[----:B--2---:R1:W-:Y:S04]  /*91ce0*/  STL.64 [R1+0x39d8], R16 ;  /* 0x0039d81001007387 */ /* 0x0043e80000100a00 */
[----:B-1----:R-:W2:Y:S01]  /*91cf0*/  LDL.LU R16, [R1+0xa20] ;  /* 0x000a200001107983 */ /* 0x002ea20000300800 */
[----:B------:R-:W2:Y:S02]  /*91d00*/  LDL.LU R17, [R1+0xa24] ;  /* 0x000a240001117983 */ /* 0x000ea40000300800 */
[----:B------:R-:W3:Y:S02]  /*91d10*/  LDL.LU R18, [R1+0xa28] ;  /* 0x000a280001127983 */ /* 0x000ee40000300800 */
[----:B------:R-:W3:Y:S01]  /*91d20*/  LDL.LU R19, [R1+0xa2c] ;  /* 0x000a2c0001137983 */ /* 0x000ee20000300800 */
[----:B------:R-:W4:Y:S01]  /*91d30*/  LDL.LU R8, [R1+0x7a0] ;  /* 0x0007a00001087983 */ /* 0x000f220000300800 */
[----:B------:R-:W4:Y:S02]  /*91d40*/  LDL.LU R9, [R1+0x7a4] ;  /* 0x0007a40001097983 */ /* 0x000f240000300800 */
[----:B------:R-:W2:Y:S02]  /*91d50*/  LDL.LU R10, [R1+0x7a8] ;  /* 0x0007a800010a7983 */ /* 0x000ea40000300800 */
[----:B------:R-:W2:Y:S02]  /*91d60*/  LDL.LU R11, [R1+0x7ac] ;  /* 0x0007ac00010b7983 */ /* 0x000ea40000300800 */
[----:B------:R-:W-:Y:S01]  /*91d70*/  IMAD.MOV.U32 R15, RZ, RZ, R25 ;  /* 0x000000ffff0f7224 */ /* 0x000fe200078e0019 */
[----:B------:R-:W3:Y:S01]  /*91d80*/  LDL.LU R24, [R1+0xa50] ;  /* 0x000a500001187983 */ /* 0x000ee20000300800 */
[----:B------:R-:W3:Y:S02]  /*91d90*/  LDL.LU R25, [R1+0xa54] ;  /* 0x000a540001197983 */ /* 0x000ee40000300800 */
[----:B------:R-:W3:Y:S02]  /*91da0*/  LDL.LU R26, [R1+0xa58] ;  /* 0x000a5800011a7983 */ /* 0x000ee40000300800 */
[----:B------:R-:W3:Y:S01]  /*91db0*/  LDL.LU R27, [R1+0xa5c] ;  /* 0x000a5c00011b7983 */ /* 0x000ee20000300800 */
[----:B--2---:R-:W-:Y:S01]  /*91dc0*/  STL.64 [R1+0x3a18], R10 ;  /* 0x003a180a01007387 */ /* 0x004fe20000100a00 */
[----:B----4-:R1:W-:Y:S03]  /*91dd0*/  STL.64 [R1+0x3a10], R8 ;  /* 0x003a100801007387 */ /* 0x0103e60000100a00 */
[----:B-1----:R-:W2:Y:S04]  /*91de0*/  LDL.64 R8, [R1+0x40] ;  /* 0x0000400001087983 */ /* 0x002ea80000100a00 */
[----:B--2---:R1:W-:Y:S04]  /*91df0*/  STL.64 [R1+0x3a28], R8 ;  /* 0x003a280801007387 */ /* 0x0043e80000100a00 */
[----:B-1----:R-:W2:Y:S04]  /*91e00*/  LDL.64 R8, [R1+0x50] ;  /* 0x0000500001087983 */ /* 0x002ea80000100a00 */
[----:B--2---:R1:W-:Y:S04]  /*91e10*/  STL.64 [R1+0x3a30], R8 ;  /* 0x003a300801007387 */ /* 0x0043e80000100a00 */
[----:B-1----:R-:W2:Y:S01]  /*91e20*/  LDL.64 R8, [R1+0x60] ;  /* 0x0000600001087983 */ /* 0x002ea20000100a00 */
[----:B---3--:R-:W-:Y:S02]  /*91e30*/  STL.64 [R1+0x39e8], R18 ;  /* 0x0039e81201007387 */ /* 0x008fe40000100a00 */
[----:B------:R1:W-:Y:S02]  /*91e40*/  STL.64 [R1+0x39e0], R16 ;  /* 0x0039e01001007387 */ /* 0x0003e40000100a00 */
[----:B-1----:R-:W3:Y:S04]  /*91e50*/  LDL.64 R16, [R1+0x20] ;  /* 0x0000200001107983 */ /* 0x002ee80000100a00 */
[----:B---3--:R1:W-:Y:S04]  /*91e60*/  STL.64 [R1+0x3a00], R16 ;  /* 0x003a001001007387 */ /* 0x0083e80000100a00 */
[----:B-1----:R-:W3:Y:S04]  /*91e70*/  LDL.64 R16, [R1+0x30] ;  /* 0x0000300001107983 */ /* 0x002ee80000100a00 */
[----:B---3--:R1:W-:Y:S04]  /*91e80*/  STL.64 [R1+0x3a20], R16 ;  /* 0x003a201001007387 */ /* 0x0083e80000100a00 */
[----:B-1----:R-:W3:Y:S01]  /*91e90*/  LDL.LU R16, [R1+0xa30] ;  /* 0x000a300001107983 */ /* 0x002ee20000300800 */
[----:B------:R-:W3:Y:S02]  /*91ea0*/  LDL.LU R17, [R1+0xa34] ;  /* 0x000a340001117983 */ /* 0x000ee40000300800 */
[----:B------:R-:W3:Y:S02]  /*91eb0*/  LDL.LU R18, [R1+0xa38] ;  /* 0x000a380001127983 */ /* 0x000ee40000300800 */
[----:B------:R-:W3:Y:S01]  /*91ec0*/  LDL.LU R19, [R1+0xa3c] ;  /* 0x000a3c0001137983 */ /* 0x000ee20000300800 */
[----:B------:R-:W-:Y:S01]  /*91ed0*/  STL.64 [R1+0x39b0], R14 ;  /* 0x0039b00e01007387 */ /* 0x000fe20000100a00 */
[----:B------:R1:W-:Y:S03]  /*91ee0*/  STL.64 [R1+0x39a8], R12 ;  /* 0x0039a80c01007387 */ /* 0x0003e60000100a00 */
[----:B-1----:R-:W4:Y:S01]  /*91ef0*/  LDL.LU R12, [R1+0xa00] ;  /* 0x000a0000010c7983 */ /* 0x002f220000300800 */
[----:B------:R-:W4:Y:S02]  /*91f00*/  LDL.LU R13, [R1+0xa04] ;  /* 0x000a0400010d7983 */ /* 0x000f240000300800 */
[----:B------:R-:W3:Y:S02]  /*91f10*/  LDL.LU R14, [R1+0xa08] ;  /* 0x000a0800010e7983 */ /* 0x000ee40000300800 */
[----:B------:R-:W3:Y:S01]  /*91f20*/  LDL.LU R15, [R1+0xa0c] ;  /* 0x000a0c00010f7983 */ /* 0x000ee20000300800 */
[----:B--2---:R-:W-:Y:S01]  /*91f30*/  HMMA.16816.F32 R24, R4, R8, R24 ;  /* 0x000000080418723c */ /* 0x004fe20000001818 */
[----:B---3--:R-:W-:Y:S01]  /*91f40*/  STL.64 [R1+0x39d0], R14 ;  /* 0x0039d00e01007387 */ /* 0x008fe20000100a00 */
[----:B----4-:R1:W-:Y:S03]  /*91f50*/  STL.64 [R1+0x39c8], R12 ;  /* 0x0039c80c01007387 */ /* 0x0103e60000100a00 */
        /* <DEDUP_REMOVED lines=10> */
[----:B0-----:R-:W-:Y:S01]  /*92000*/  STL.64 [R1+0x3870], R22 ;  /* 0x0038701601007387 */ /* 0x001fe20000100a00 */
[----:B------:R-:W-:Y:S02]  /*92010*/  STL.64 [R1+0x3868], R20 ;  /* 0x0038681401007387 */ /* 0x000fe40000100a00 */
[----:B------:R-:W-:Y:S02]  /*92020*/  STL.64 [R1+0x450], R24 ;  /* 0x0004501801007387 */ /* 0x000fe40000100a00 */
[----:B------:R0:W-:Y:S02]  /*92030*/  STL.64 [R1+0x458], R26 ;  /* 0x0004581a01007387 */ /* 0x0001e40000100a00 */
[----:B0-----:R-:W-:-:S02]  /*92040*/  IMAD.MOV.U32 R27, RZ, RZ, R9 ;  /* 0x000000ffff1b7224 */ /* 0x001fc400078e0009 */
[----:B------:R-:W-:Y:S02]  /*92050*/  IMAD.MOV.U32 R26, RZ, RZ, R8 ;  /* 0x000000ffff1a7224 */ /* 0x000fe400078e0008 */
[----:B------:R-:W3:Y:S01]  /*92060*/  LDL.LU.64 R8, [R1+0x3a30] ;  /* 0x003a300001087983 */ /* 0x000ee20000300a00 */
[----:B------:R-:W-:Y:S02]  /*92070*/  STL [R1+0x39a0], R27 ;  /* 0x0039a01b01007387 */ /* 0x000fe40000100800 */
[----:B------:R0:W-:Y:S02]  /*92080*/  STL [R1+0x399c], R26 ;  /* 0x00399c1a01007387 */ /* 0x0001e40000100800 */
[----:B------:R-:W3:Y:S01]  /*92090*/  LDL.LU R24, [R1+0xa40] ;  /* 0x000a400001187983 */ /* 0x000ee20000300800 */
[----:B------:R-:W3:Y:S04]  /*920a0*/  LDL.LU R25, [R1+0xa44] ;  /* 0x000a440001197983 */ /* 0x000ee80000300800 */
[----:B0-----:R-:W3:Y:S01]  /*920b0*/  LDL.LU R26, [R1+0xa48] ;  /* 0x000a4800011a7983 */ /* 0x001ee20000300800 */
[----:B------:R-:W3:Y:S02]  /*920c0*/  LDL.LU R27, [R1+0xa4c] ;  /* 0x000a4c00011b7983 */ /* 0x000ee40000300800 */
[C---:B---3--:R-:W-:Y:S11]  /*920d0*/  HMMA.16816.F32 R24, R4.reuse, R8, R24 ;  /* 0x000000080418723c */ /* 0x048ff60000001818 */
[----:B------:R-:W-:Y:S11]  /*920e0*/  @!UPT UIADD3 URZ, URZ, URZ, URZ ;  /* 0x0000003f3f3ff290 */ /* 0x000ff6000fffe03f */
[----:B------:R-:W-:Y:S01]  /*920f0*/  @!UPT UIADD3 URZ, URZ, URZ, URZ ;  /* 0x0000003f3f3ff290 */ /* 0x000fe2000fffe03f */
[----:B------:R0:W-:Y:S01]  /*92100*/  STL.64 [R1+0x7c0], R24 ;  /* 0x0007c01801007387 */ /* 0x0001e20000100a00 */
[----:B------:R1:W-:Y:S02]  /*92110*/  STL.64 [R1+0x7c8], R26 ;  /* 0x0007c81a01007387 */ /* 0x0003e40000100a00 */
[----:B0-----:R-:W-:Y:S02]  /*92120*/  IMAD.MOV.U32 R24, RZ, RZ, R8 ;  /* 0x000000ffff187224 */ /* 0x001fe400078e0008 */
[----:B------:R-:W-:Y:S02]  /*92130*/  IMAD.MOV.U32 R25, RZ, RZ, R9 ;  /* 0x000000ffff197224 */ /* 0x000fe400078e0009 */
[----:B------:R-:W3:Y:S02]  /*92140*/  LDL.LU.64 R8, [R1+0x3a28] ;  /* 0x003a280001087983 */ /* 0x000ee40000300a00 */
[----:B---3--:R-:W-:Y:S01]  /*92150*/  HMMA.16816.F32 R16, R4, R8, R16 ;  /* 0x000000080410723c */ /* 0x008fe20000001810 */
[----:B-1----:R-:W-:-:S02]  /*92160*/  IMAD.MOV.U32 R27, RZ, RZ, R8 ;  /* 0x000000ffff1b7224 */ /* 0x002fc400078e0008 */
        /* <DEDUP_REMOVED lines=15> */
[----:B------:R-:W2:Y:S01]  /*92260*/  LDL.LU.64 R16, [R1+0x3a00] ;  /* 0x003a000001107983 */ /* 0x000ea20000300a00 */
[----:B------:R-:W4:Y:S02]  /*92270*/  LDL R3, [R1+0xbd0] ;  /* 0x000bd00001037983 */ /* 0x000f240000100800 */
        /* <DEDUP_REMOVED lines=11> */
[----:B------:R-:W-:-:S07]  /*92330*/  IMAD.MOV.U32 R20, RZ, RZ, R2 ;  /* 0x000000ffff147224 */ /* 0x000fce00078e0002 */
[C---:B--2---:R-:W-:Y:S11]  /*92340*/  HMMA.16816.F32 R16, R4.reuse, R20, R16 ;  /* 0x000000140410723c */ /* 0x044ff60000001810 */
[----:B------:R-:W-:Y:S11]  /*92350*/  @!UPT UIADD3 URZ, URZ, URZ, URZ ;  /* 0x0000003f3f3ff290 */ /* 0x000ff6000fffe03f */
[----:B------:R-:W-:Y:S01]  /*92360*/  @!UPT UIADD3 URZ, URZ, URZ, URZ ;  /* 0x0000003f3f3ff290 */ /* 0x000fe2000fffe03f */
[----:B------:R0:W-:Y:S01]  /*92370*/  STL.64 [R1+0x780], R16 ;  /* 0x0007801001007387 */ /* 0x0001e20000100a00 */
[----:B------:R-:W-:Y:S03]  /*92380*/  STL.64 [R1+0x788], R18 ;  /* 0x0007881201007387 */ /* 0x000fe60000100a00 */
[----:B0-----:R-:W2:Y:S01]  /*92390*/  LDL.LU.64 R16, [R1+0x39d8] ;  /* 0x0039d80001107983 */ /* 0x001ea20000300a00 */
        /* <DEDUP_REMOVED lines=23> */
[----:B------:R0:W-:Y:S02]  /*92510*/  STL.64 [R1+0x3888], R16 ;  /* 0x0038881001007387 */ /* 0x0001e40000100a00 */
[----:B0-----:R-:W2:Y:S01]  /*92520*/  LDL.LU R16, [R1+0x6a0] ;  /* 0x0006a00001107983 */ /* 0x001ea20000300800 */
[----:B------:R-:W2:Y:S02]  /*92530*/  LDL.LU R17, [R1+0x6a4] ;  /* 0x0006a40001117983 */ /* 0x000ea40000300800 */
[----:B------:R-:W2:Y:S02]  /*92540*/  LDL.LU R18, [R1+0x6a8] ;  /* 0x0006a80001127983 */ /* 0x000ea40000300800 */
[----:B------:R-:W2:Y:S02]  /*92550*/  LDL.LU R19, [R1+0x6ac] ;  /* 0x0006ac0001137983 */ /* 0x000ea40000300800 */
[C---:B--2---:R-:W-:Y:S08]  /*92560*/  HMMA.16816.F32 R16, R4.reuse, R12, R16 ;  /* 0x0000000c0410723c */ /* 0x044ff00000001810 */
[----:B---3--:R-:W-:Y:S01]  /*92570*/  HMMA.16816.F32 R4, R4, R8, R20 ;  /* 0x000000080404723c */ /* 0x008fe20000001814 */
[----:B------:R-:W-:Y:S01]  /*92580*/  STL.64 [R1+0x3880], R12 ;  /* 0x0038800c01007387 */ /* 0x000fe20000100a00 */
[----:B------:R-:W-:Y:S11]  /*92590*/  STL [R1+0x391c], R14 ;  /* 0x00391c0e01007387 */ /* 0x000ff60000100800 */
[----:B------:R-:W-:Y:S02]  /*925a0*/  @!UPT UIADD3 URZ, URZ, URZ, URZ ;  /* 0x0000003f3f3ff290 */ /* 0x000fe4000fffe03f */
        /* <DEDUP_REMOVED lines=11> */
[----:B------:R-:W-:-:S05]  /*92660*/  IMAD.MOV.U32 R21, RZ, RZ, R10 ;  /* 0x000000ffff157224 */ /* 0x000fca00078e000a */
[----:B------:R-:W-:Y:S01]  /*92670*/  STL.64 [R1+0x38d0], R20 ;  /* 0x0038d01401007387 */ /* 0x000fe20000100a00 */
[----:B------:R0:W-:Y:S03]  /*92680*/  STL.64 [R1+0x3878], R8 ;  /* 0x0038780801007387 */ /* 0x0001e60000100a00 */
[----:B0-----:R-:W2:Y:S01]  /*92690*/  LDL.LU R8, [R1+0x5f0] ;  /* 0x0005f00001087983 */ /* 0x001ea20000300800 */
[----:B------:R-:W2:Y:S02]  /*926a0*/  LDL.LU R9, [R1+0x5f4] ;  /* 0x0005f40001097983 */ /* 0x000ea40000300800 */
[----:B------:R-:W3:Y:S02]  /*926b0*/  LDL.LU R10, [R1+0x5f8] ;  /* 0x0005f800010a7983 */ /* 0x000ee40000300800 */
[----:B------:R-:W3:Y:S02]  /*926c0*/  LDL.LU R11, [R1+0x5fc] ;  /* 0x0005fc00010b7983 */ /* 0x000ee40000300800 */
[----:B------:R-:W-:-:S02]  /*926d0*/  IMAD.MOV.U32 R20, RZ, RZ, R27 ;  /* 0x000000ffff147224 */ /* 0x000fc400078e001b */
[----:B------:R-:W-:Y:S01]  /*926e0*/  IMAD.MOV.U32 R21, RZ, RZ, R26 ;  /* 0x000000ffff157224 */ /* 0x000fe200078e001a */
[----:B------:R-:W2:Y:S01]  /*926f0*/  LDL.LU R27, [R1+0x39a0] ;  /* 0x0039a000011b7983 */ /* 0x000ea20000300800 */
[----:B------:R-:W2:Y:S02]  /*92700*/  LDL.LU R26, [R1+0x399c] ;  /* 0x00399c00011a7983 */ /* 0x000ea40000300800 */
[----:B------:R-:W2:Y:S02]  /*92710*/  LDL R16, [R1+0x70] ;  /* 0x0000700001107983 */ /* 0x000ea40000100800 */
[----:B------:R-:W-:Y:S02]  /*92720*/  IMAD.MOV.U32 R17, RZ, RZ, R15 ;  /* 0x000000ffff117224 */ /* 0x000fe400078e000f */
[----:B------:R-:W3:Y:S04]  /*92730*/  LDL.LU R15, [R1+0x3998] ;  /* 0x00399800010f7983 */ /* 0x000ee80000300800 */
[----:B--2---:R0:W-:Y:S01]  /*92740*/  STL.64 [R1+0x3920], R16 ;  /* 0x0039201001007387 */ /* 0x0041e20000100a00 */
[----:B------:R-:W2:Y:S02]  /*92750*/  LDL.LU R4, [R1+0x3b0] ;  /* 0x0003b00001047983 */ /* 0x000ea40000300800 */
[----:B------:R-:W2:Y:S02]  /*92760*/  LDL.LU R5, [R1+0x3b4] ;  /* 0x0003b40001057983 */ /* 0x000ea40000300800 */
[----:B------:R-:W2:Y:S01]  /*92770*/  LDL.LU R6, [R1+0x3b8] ;  /* 0x0003b80001067983 */ /* 0x000ea20000300800 */
[----:B------:R-:W2:Y:S04]  /*92780*/  LDL.LU R7, [R1+0x3bc] ;  /* 0x0003bc0001077983 */ /* 0x000ea80000300800 */
[----:B--2---:R-:W-:Y:S01]  /*92790*/  STL.64 [R1+0x3930], R6 ;  /* 0x0039300601007387 */ /* 0x004fe20000100a00 */
[----:B------:R3:W-:Y:S02]  /*927a0*/  STL.64 [R1+0x3928], R4 ;  /* 0x0039280401007387 */ /* 0x0007e40000100a00 */
[----:B------:R-:W2:Y:S02]  /*927b0*/  LDL R12, [R1+0x80] ;  /* 0x00008000010c7983 */ /* 0x000ea40000100800 */
[----:B------:R-:W2:Y:S02]  /*927c0*/  LDL R13, [R1+0x84] ;  /* 0x00008400010d7983 */ /* 0x000ea40000100800 */
[----:B--2---:R1:W-:Y:S01]  /*927d0*/  STL.64 [R1+0x3938], R12 ;  /* 0x0039380c01007387 */ /* 0x0043e20000100a00 */
[----:B0-----:R-:W2:Y:S02]  /*927e0*/  LDL.LU R16, [R1+0x3c0] ;  /* 0x0003c00001107983 */ /* 0x001ea40000300800 */
[----:B------:R-:W2:Y:S02]  /*927f0*/  LDL.LU R17, [R1+0x3c4] ;  /* 0x0003c40001117983 */ /* 0x000ea40000300800 */
[----:B------:R-:W2:Y:S01]  /*92800*/  LDL.LU R18, [R1+0x3c8] ;  /* 0x0003c80001127983 */ /* 0x000ea20000300800 */
[----:B------:R-:W2:Y:S01]  /*92810*/  LDL.LU R19, [R1+0x3cc] ;  /* 0x0003cc0001137983 */ /* 0x000ea20000300800 */
[----:B---3--:R-:W-:-:S03]  /*92820*/  IMAD.MOV.U32 R5, RZ, RZ, R15 ;  /* 0x000000ffff057224 */ /* 0x008fc600078e000f */
[----:B--2---:R-:W-:Y:S01]  /*92830*/  STL.64 [R1+0x3948], R18 ;  /* 0x0039481201007387 */ /* 0x004fe20000100a00 */
[----:B------:R0:W-:Y:S02]  /*92840*/  STL.64 [R1+0x3940], R16 ;  /* 0x0039401001007387 */ /* 0x0001e40000100a00 */
[----:B------:R-:W2:Y:S02]  /*92850*/  LDL R4, [R1+0x90] ;  /* 0x0000900001047983 */ /* 0x000ea40000100800 */
[----:B--2---:R2:W-:Y:S01]  /*92860*/  STL.64 [R1+0x3950], R4 ;  /* 0x0039500401007387 */ /* 0x0045e20000100a00 */
[----:B-1----:R-:W3:Y:S02]  /*92870*/  LDL.LU R12, [R1+0x3d0] ;  /* 0x0003d000010c7983 */ /* 0x002ee40000300800 */
[----:B------:R-:W3:Y:S02]  /*92880*/  LDL.LU R13, [R1+0x3d4] ;  /* 0x0003d400010d7983 */ /* 0x000ee40000300800 */
[----:B------:R-:W2:Y:S01]  /*92890*/  LDL.LU R14, [R1+0x3d8] ;  /* 0x0003d800010e7983 */ /* 0x000ea20000300800 */
[----:B------:R-:W2:Y:S04]  /*928a0*/  LDL.LU R15, [R1+0x3dc] ;  /* 0x0003dc00010f7983 */ /* 0x000ea80000300800 */
[----:B--2---:R-:W-:Y:S01]  /*928b0*/  STL.64 [R1+0x3960], R14 ;  /* 0x0039600e01007387 */ /* 0x004fe20000100a00 */
[----:B---3--:R1:W-:Y:S02]  /*928c0*/  STL.64 [R1+0x3958], R12 ;  /* 0x0039580c01007387 */ /* 0x0083e40000100a00 */
[----:B0-----:R-:W2:Y:S02]  /*928d0*/  LDL R16, [R1+0xa0] ;  /* 0x0000a00001107983 */ /* 0x001ea40000100800 */
[----:B------:R-:W2:Y:S02]  /*928e0*/  LDL R17, [R1+0xa4] ;  /* 0x0000a40001117983 */ /* 0x000ea40000100800 */
[----:B--2---:R0:W-:Y:S01]  /*928f0*/  STL.64 [R1+0x3968], R16 ;  /* 0x0039681001007387 */ /* 0x0041e20000100a00 */
[----:B------:R-:W2:Y:S02]  /*92900*/  LDL.LU R4, [R1+0x3e0] ;  /* 0x0003e00001047983 */ /* 0x000ea40000300800 */
[----:B------:R-:W2:Y:S02]  /*92910*/  LDL.LU R5, [R1+0x3e4] ;  /* 0x0003e40001057983 */ /* 0x000ea40000300800 */
[----:B------:R-:W3:Y:S01]  /*92920*/  LDL.LU R6, [R1+0x3e8] ;  /* 0x0003e80001067983 */ /* 0x000ee20000300800 */
[----:B------:R-:W3:Y:S04]  /*92930*/  LDL.LU R7, [R1+0x3ec] ;  /* 0x0003ec0001077983 */ /* 0x000ee80000300800 */
[----:B---3--:R-:W-:Y:S01]  /*92940*/  STL.64 [R1+0x3978], R6 ;  /* 0x0039780601007387 */ /* 0x008fe20000100a00 */
[----:B--2---:R2:W-:Y:S02]  /*92950*/  STL.64 [R1+0x3970], R4 ;  /* 0x0039700401007387 */ /* 0x0045e40000100a00 */
[----:B-1----:R-:W3:Y:S02]  /*92960*/  LDL R12, [R1+0xb0] ;  /* 0x0000b000010c7983 */ /* 0x002ee40000100800 */
[----:B------:R-:W3:Y:S02]  /*92970*/  LDL R13, [R1+0xb4] ;  /* 0x0000b400010d7983 */ /* 0x000ee40000100800 */
[----:B---3--:R1:W-:Y:S01]  /*92980*/  STL.64 [R1+0x3980], R12 ;  /* 0x0039800c01007387 */ /* 0x0083e20000100a00 */
[----:B0-----:R-:W3:Y:S02]  /*92990*/  LDL.LU R16, [R1+0x3f0] ;  /* 0x0003f00001107983 */ /* 0x001ee40000300800 */
[----:B------:R-:W3:Y:S02]  /*929a0*/  LDL.LU R17, [R1+0x3f4] ;  /* 0x0003f40001117983 */ /* 0x000ee40000300800 */
[----:B------:R-:W3:Y:S01]  /*929b0*/  LDL.LU R18, [R1+0x3f8] ;  /* 0x0003f80001127983 */ /* 0x000ee20000300800 */
[----:B------:R-:W3:Y:S01]  /*929c0*/  LDL.LU R19, [R1+0x3fc] ;  /* 0x0003fc0001137983 */ /* 0x000ee20000300800 */
[----:B--2---:R-:W2:Y:S02]  /*929d0*/  LDL R4, [R1+0xc0] ;  /* 0x0000c00001047983 */ /* 0x004ea40000100800 */
[----:B------:R-:W2:Y:S01]  /*929e0*/  LDL R5, [R1+0xc4] ;  /* 0x0000c40001057983 */ /* 0x000ea20000100800 */
[----:B-1----:R-:W2:Y:S01]  /*929f0*/  LDL.LU R12, [R1+0x400] ;  /* 0x00040000010c7983 */ /* 0x002ea20000300800 */
[----:B------:R-:W2:Y:S02]  /*92a00*/  LDL.LU R13, [R1+0x404] ;  /* 0x00040400010d7983 */ /* 0x000ea40000300800 */
[----:B------:R-:W2:Y:S02]  /*92a10*/  LDL.LU R14, [R1+0x408] ;  /* 0x00040800010e7983 */ /* 0x000ea40000300800 */
[----:B------:R-:W2:Y:S01]  /*92a20*/  LDL.LU R15, [R1+0x40c] ;  /* 0x00040c00010f7983 */ /* 0x000ea20000300800 */
[----:B------:R-:W-:Y:S01]  /*92a30*/  STL.64 [R1+0x38e8], R20 ;  /* 0x0038e81401007387 */ /* 0x000fe20000100a00 */
[----:B------:R-:W-:Y:S02]  /*92a40*/  STL.64 [R1+0x38c8], R10 ;  /* 0x0038c80a01007387 */ /* 0x000fe40000100a00 */
[----:B------:R0:W-:Y:S02]  /*92a50*/  STL.64 [R1+0x38c0], R8 ;  /* 0x0038c00801007387 */ /* 0x0001e40000100a00 */
[----:B0-----:R-:W2:Y:S01]  /*92a60*/  LDL.LU R8, [R1+0x950] ;  /* 0x0009500001087983 */ /* 0x001ea20000300800 */
[----:B------:R-:W2:Y:S02]  /*92a70*/  LDL.LU R9, [R1+0x954] ;  /* 0x0009540001097983 */ /* 0x000ea40000300800 */
[----:B------:R-:W2:Y:S02]  /*92a80*/  LDL.LU R10, [R1+0x958] ;  /* 0x00095800010a7983 */ /* 0x000ea40000300800 */
        /* <DEDUP_REMOVED lines=16> */
[----:B--2---:R-:W-:Y:S01]  /*92b90*/  STL.64 [R1+0x38f8], R10 ;  /* 0x0038f80a01007387 */ /* 0x004fe20000100a00 */
        /* <DEDUP_REMOVED lines=11> */
[----:B------:R-:W2:Y:S01]  /*92c50*/  LDL.LU R11, [R1+0x64c] ;  /* 0x00064c00010b7983 */ /* 0x000ea20000300800 */
[----:B------:R-:W3:Y:S11]  /*92c60*/  LDL.LU.64 R12, [R1+0x3980] ;  /* 0x00398000010c7983 */ /* 0x000ef60000300a00 */
[----:B------:R-:W-:Y:S01]  /*92c70*/  @!UPT UIADD3 URZ, URZ, URZ, URZ ;  /* 0x0000003f3f3ff290 */ /* 0x000fe2000fffe03f */
[----:B------:R-:W-:Y:S02]  /*92c80*/  STL.64 [R1+0x6a0], R4 ;  /* 0x0006a00401007387 */ /* 0x000fe40000100a00 */
[----:B------:R0:W-:Y:S02]  /*92c90*/  STL.64 [R1+0x6a8], R6 ;  /* 0x0006a80601007387 */ /* 0x0001e40000100a00 */
[----:B0-----:R-:W2:Y:S01]  /*92ca0*/  LDL.LU.64 R6, [R1+0x3978] ;  /* 0x0039780001067983 */ /* 0x001ea20000300a00 */
[----:B------:R-:W2:Y:S01]  /*92cb0*/  LDL.LU.64 R4, [R1+0x3970] ;  /* 0x0039700001047983 */ /* 0x000ea20000300a00 */
[C---:B---3--:R-:W-:Y:S02]  /*92cc0*/  HMMA.16816.F32 R12, R24.reuse, R12, R16 ;  /* 0x0000000c180c723c */ /* 0x048fe40000001810 */
[----:B------:R-:W2:Y:S11]  /*92cd0*/  LDL.LU.64 R16, [R1+0x3968] ;  /* 0x0039680001107983 */ /* 0x000eb60000300a00 */
[----:B------:R-:W-:Y:S10]  /*92ce0*/  @!UPT UIADD3 URZ, URZ, URZ, URZ ;  /* 0x0000003f3f3ff290 */ /* 0x000ff4000fffe03f */
[----:B------:R-:W-:Y:S01]  /*92cf0*/  STL.64 [R1+0x690], R12 ;  /* 0x0006900c01007387 */ /* 0x000fe20000100a00 */
[----:B------:R0:W-:Y:S03]  /*92d00*/  STL.64 [R1+0x698], R14 ;  /* 0x0006980e01007387 */ /* 0x0001e60000100a00 */
[----:B0-----:R-:W3:Y:S01]  /*92d10*/  LDL.LU.64 R14, [R1+0x3960] ;  /* 0x00396000010e7983 */ /* 0x001ee20000300a00 */
[----:B------:R-:W3:Y:S01]  /*92d20*/  LDL.LU.64 R12, [R1+0x3958] ;  /* 0x00395800010c7983 */ /* 0x000ee20000300a00 */
[C---:B--2---:R-:W-:Y:S02]  /*92d30*/  HMMA.16816.F32 R16, R24.reuse, R16, R4 ;  /* 0x000000101810723c */ /* 0x044fe40000001804 */
[----:B------:R-:W3:Y:S11]  /*92d40*/  LDL.LU.64 R4, [R1+0x3950] ;  /* 0x0039500001047983 */ /* 0x000ef60000300a00 */
[----:B------:R-:W-:Y:S10]  /*92d50*/  @!UPT UIADD3 URZ, URZ, URZ, URZ ;  /* 0x0000003f3f3ff290 */ /* 0x000ff4000fffe03f */
[----:B------:R-:W-:Y:S01]  /*92d60*/  STL.64 [R1+0x680], R16 ;  /* 0x0006801001007387 */ /* 0x000fe20000100a00 */
[----:B------:R0:W-:Y:S03]  /*92d70*/  STL.64 [R1+0x688], R18 ;  /* 0x0006881201007387 */ /* 0x0001e60000100a00 */
        /* <DEDUP_REMOVED lines=14> */
[----:B0-----:R-:W2:Y:S01]  /*92e60*/  LDL.LU R14, [R1+0x391c] ;  /* 0x00391c00010e7983 */ /* 0x001ea20000300800 */
[----:B------:R-:W4:Y:S01]  /*92e70*/  LDL.LU R12, [R1+0x5d0] ;  /* 0x0005d000010c7983 */ /* 0x000f220000300800 */
[C---:B---3--:R-:W-:Y:S11]  /*92e80*/  HMMA.16816.F32 R16, R24.reuse, R16, R4 ;  /* 0x000000101810723c */ /* 0x048ff60000001804 */
[----:B------:R-:W-:Y:S11]  /*92e90*/  @!UPT UIADD3 URZ, URZ, URZ, URZ ;  /* 0x0000003f3f3ff290 */ /* 0x000ff6000fffe03f */
[----:B------:R-:W-:Y:S01]  /*92ea0*/  @!UPT UIADD3 URZ, URZ, URZ, URZ ;  /* 0x0000003f3f3ff290 */ /* 0x000fe2000fffe03f */
[----:B------:R-:W-:Y:S01]  /*92eb0*/  STL.64 [R1+0x650], R16 ;  /* 0x0006501001007387 */ /* 0x000fe20000100a00 */
[----:B------:R-:W-:Y:S02]  /*92ec0*/  STL.64 [R1+0x658], R18 ;  /* 0x0006581201007387 */ /* 0x000fe40000100a00 */
[----:B------:R-:W4:Y:S01]  /*92ed0*/  LDL.LU R13, [R1+0x5d4] ;  /* 0x0005d400010d7983 */ /* 0x000f220000300800 */
[----:B--2---:R0:W1:Y:S04]  /*92ee0*/  LDSM.16.MT88.4 R4, [R14+0x26080] ;  /* 0x026080000e04783b */ /* 0x0040680000004200 */
[----:B0-----:R-:W2:Y:S01]  /*92ef0*/  LDL.LU R14, [R1+0x5d8] ;  /* 0x0005d800010e7983 */ /* 0x001ea20000300800 */
[----:B------:R-:W2:Y:S01]  /*92f00*/  LDL.LU R15, [R1+0x5dc] ;  /* 0x0005dc00010f7983 */ /* 0x000ea20000300800 */
[C---:B------:R-:W-:Y:S01]  /*92f10*/  HMMA.16816.F32 R20, R24.reuse, R20, R8 ;  /* 0x000000141814723c */ /* 0x040fe20000001808 */
[----:B------:R-:W-:Y:S01]  /*92f20*/  IMAD.MOV.U32 R16, RZ, RZ, R2 ;  /* 0x000000ffff107224 */ /* 0x000fe200078e0002 */
[----:B--2---:R-:W-:Y:S01]  /*92f30*/  STL.64 [R1+0x38a0], R14 ;  /* 0x0038a00e01007387 */ /* 0x004fe20000100a00 */
[----:B----4-:R0:W-:Y:S02]  /*92f40*/  STL.64 [R1+0x3898], R12 ;  /* 0x0038980c01007387 */ /* 0x0101e40000100a00 */
[----:B------:R-:W2:Y:S01]  /*92f50*/  LDL.LU R2, [R1+0x3918] ;  /* 0x0039180001027983 */ /* 0x000ea20000300800 */
[----:B0-----:R-:W3:Y:S01]  /*92f60*/  LDL.LU R12, [R1+0x5e0] ;  /* 0x0005e000010c7983 */ /* 0x001ee20000300800 */
[----:B------:R-:W3:Y:S02]  /*92f70*/  LDL.LU R13, [R1+0x5e4] ;  /* 0x0005e400010d7983 */ /* 0x000ee40000300800 */
[----:B------:R-:W3:Y:S02]  /*92f80*/  LDL.LU R14, [R1+0x5e8] ;  /* 0x0005e800010e7983 */ /* 0x000ee40000300800 */
[----:B------:R-:W3:Y:S01]  /*92f90*/  LDL.LU R15, [R1+0x5ec] ;  /* 0x0005ec00010f7983 */ /* 0x000ee20000300800 */
[----:B-1----:R-:W-:Y:S01]  /*92fa0*/  STL [R1+0x3760], R4 ;  /* 0x0037600401007387 */ /* 0x002fe20000100800 */
[----:B------:R-:W-:Y:S02]  /*92fb0*/  STL [R1+0x375c], R5 ;  /* 0x00375c0501007387 */ /* 0x000fe40000100800 */
[----:B------:R-:W-:Y:S02]  /*92fc0*/  STL [R1+0x3758], R6 ;  /* 0x0037580601007387 */ /* 0x000fe40000100800 */
[----:B------:R-:W-:Y:S01]  /*92fd0*/  STL [R1+0x3754], R7 ;  /* 0x0037540701007387 */ /* 0x000fe20000100800 */
[----:B------:R-:W4:Y:S01]  /*92fe0*/  LDL.LU.64 R10, [R1+0x3910] ;  /* 0x00391000010a7983 */ /* 0x000f220000300a00 */
[----:B------:R-:W4:Y:S04]  /*92ff0*/  LDL.LU.64 R8, [R1+0x3908] ;  /* 0x0039080001087983 */ /* 0x000f280000300a00 */
[----:B------:R0:W-:Y:S02]  /*93000*/  STL.64 [R1+0x640], R20 ;  /* 0x0006401401007387 */ /* 0x0001e40000100a00 */
[----:B------:R4:W-:Y:S01]  /*93010*/  STL.64 [R1+0x648], R22 ;  /* 0x0006481601007387 */ /* 0x0009e20000100a00 */
        /* <DEDUP_REMOVED lines=16> */
[----:B------:R-:W4:Y:S01]  /*93120*/  LDL.LU.64 R10, [R1+0x38c8] ;  /* 0x0038c800010a7983 */ /* 0x000f220000300a00 */
[----:B------:R-:W4:Y:S11]  /*93130*/  LDL.LU.64 R8, [R1+0x38c0] ;  /* 0x0038c00001087983 */ /* 0x000f360000300a00 */
[----:B------:R-:W-:Y:S09]  /*93140*/  @!UPT UIADD3 URZ, URZ, URZ, URZ ;  /* 0x0000003f3f3ff290 */ /* 0x000ff2000fffe03f */
[----:B------:R-:W-:Y:S01]  /*93150*/  STL.64 [R1+0x610], R20 ;  /* 0x0006101401007387 */ /* 0x000fe20000100a00 */
[----:B------:R0:W-:Y:S03]  /*93160*/  STL.64 [R1+0x618], R22 ;  /* 0x0006181601007387 */ /* 0x0001e60000100a00 */
[----:B0-----:R-:W2:Y:S01]  /*93170*/  LDL.LU.64 R22, [R1+0x38b8] ;  /* 0x0038b80001167983 */ /* 0x001ea20000300a00 */
[----:B------:R-:W2:Y:S02]  /*93180*/  LDL.LU.64 R20, [R1+0x38b0] ;  /* 0x0038b00001147983 */ /* 0x000ea40000300a00 */
[----:B------:R-:W-:Y:S02]  /*93190*/  IMAD.MOV.U32 R4, RZ, RZ, R28 ;  /* 0x000000ffff047224 */ /* 0x000fe400078e001c */
[----:B------:R-:W-:-:S07]  /*931a0*/  IMAD.MOV.U32 R5, RZ, RZ, R0 ;  /* 0x000000ffff057224 */ /* 0x000fce00078e0000 */
[C---:B--2---:R-:W-:Y:S01]  /*931b0*/  HMMA.16816.F32 R4, R24.reuse, R4, R20 ;  /* 0x000000041804723c */ /* 0x044fe20000001814 */
[----:B------:R-:W4:Y:S11]  /*931c0*/  LDL.LU.64 R20, [R1+0x38a8] ;  /* 0x0038a80001147983 */ /* 0x000f360000300a00 */
[----:B------:R-:W-:Y:S11]  /*931d0*/  @!UPT UIADD3 URZ, URZ, URZ, URZ ;  /* 0x0000003f3f3ff290 */ /* 0x000ff6000fffe03f */
[----:B------:R-:W-:Y:S01]  /*931e0*/  STL.64 [R1+0x600], R4 ;  /* 0x0006000401007387 */ /* 0x000fe20000100a00 */
[----:B------:R4:W-:Y:S02]  /*931f0*/  STL.64 [R1+0x608], R6 ;  /* 0x0006080601007387 */ /* 0x0009e40000100a00 */
[----:B----4-:R-:W-:Y:S01]  /*93200*/  HMMA.16816.F32 R4, R24, R20, R8 ;  /* 0x000000141804723c */ /* 0x010fe20000001808 */
[----:B------:R-:W2:Y:S11]  /*93210*/  LDL.LU R20, [R1+0x3a0] ;  /* 0x0003a00001147983 */ /* 0x000eb60000300800 */
[----:B------:R-:W-:Y:S11]  /*93220*/  @!UPT UIADD3 URZ, URZ, URZ, URZ ;  /* 0x0000003f3f3ff290 */ /* 0x000ff6000fffe03f */
[----:B------:R0:W-:Y:S01]  /*93230*/  STL.64 [R1+0x5f0], R4 ;  /* 0x0005f00401007387 */ /* 0x0001e20000100a00 */
[----:B------:R1:W-:Y:S02]  /*93240*/  STL.64 [R1+0x5f8], R6 ;  /* 0x0005f80601007387 */ /* 0x0003e40000100a00 */
[----:B------:R-:W2:Y:S02]  /*93250*/  LDL.LU R21, [R1+0x3a4] ;  /* 0x0003a40001157983 */ /* 0x000ea40000300800 */
[----:B------:R-:W2:Y:S01]  /*93260*/  LDL.LU R22, [R1+0x3a8] ;  /* 0x0003a80001167983 */ /* 0x000ea20000300800 */
[----:B------:R-:W2:Y:S01]  /*93270*/  LDL.LU R23, [R1+0x3ac] ;  /* 0x0003ac0001177983 */ /* 0x000ea20000300800 */
[----:B------:R-:W4:Y:S02]  /*93280*/  LDL.LU R8, [R1+0x5c0] ;  /* 0x0005c00001087983 */ /* 0x000f240000300800 */
        /* <DEDUP_REMOVED lines=9> */
[----:B0-----:R-:W2:Y:S01]  /*93320*/  LDL.LU.64 R4, [R1+0xa0] ;  /* 0x0000a00001047983 */ /* 0x001ea20000300a00 */
[----:B------:R-:W-:-:S07]  /*93330*/  IMAD.MOV.U32 R17, RZ, RZ, R29 ;  /* 0x000000ffff117224 */ /* 0x000fce00078e001d */
[C---:B---3--:R-:W-:Y:S01]  /*93340*/  HMMA.16816.F32 R16, R24.reuse, R16, R12 ;  /* 0x000000101810723c */ /* 0x048fe2000000180c */
[----:B--2---:R0:W-:Y:S04]  /*93350*/  STL.64 [R1+0x3848], R4 ;  /* 0x0038480401007387 */ /* 0x0041e80000100a00 */
[----:B0-----:R-:W2:Y:S04]  /*93360*/  LDL.LU.64 R4, [R1+0xb0] ;  /* 0x0000b00001047983 */ /* 0x001ea80000300a00 */
[----:B--2---:R0:W-:Y:S04]  /*93370*/  STL.64 [R1+0x3860], R4 ;  /* 0x0038600401007387 */ /* 0x0041e80000100a00 */
[----:B0-----:R-:W2:Y:S01]  /*93380*/  LDL.LU R4, [R1+0x420] ;  /* 0x0004200001047983 */ /* 0x001ea20000300800 */
[----:B------:R-:W2:Y:S02]  /*93390*/  LDL.LU R5, [R1+0x424] ;  /* 0x0004240001057983 */ /* 0x000ea40000300800 */
[----:B------:R-:W2:Y:S02]  /*933a0*/  LDL.LU R6, [R1+0x428] ;  /* 0x0004280001067983 */ /* 0x000ea40000300800 */
[----:B------:R-:W2:Y:S01]  /*933b0*/  LDL.LU R7, [R1+0x42c] ;  /* 0x00042c0001077983 */ /* 0x000ea20000300800 */
[----:B------:R-:W3:Y:S01]  /*933c0*/  LDL.LU.64 R14, [R1+0x38a0] ;  /* 0x0038a000010e7983 */ /* 0x000ee20000300a00 */
[----:B------:R-:W3:Y:S03]  /*933d0*/  LDL.LU.64 R12, [R1+0x3898] ;  /* 0x00389800010c7983 */ /* 0x000ee60000300a00 */
[----:B------:R-:W-:Y:S02]  /*933e0*/  STL.64 [R1+0x5e0], R16 ;  /* 0x0005e01001007387 */ /* 0x000fe40000100a00 */
[----:B------:R0:W-:Y:S02]  /*933f0*/  STL.64 [R1+0x5e8], R18 ;  /* 0x0005e81201007387 */ /* 0x0001e40000100a00 */
[----:B0-----:R-:W2:Y:S01]  /*93400*/  LDL.LU.64 R18, [R1+0x3890] ;  /* 0x0038900001127983 */ /* 0x001ea20000300a00 */
[----:B------:R-:W3:Y:S02]  /*93410*/  LDL.LU.64 R16, [R1+0x3888] ;  /* 0x0038880001107983 */ /* 0x000ee40000300a00 */
[C---:B---3--:R-:W-:Y:S11]  /*93420*/  HMMA.16816.F32 R12, R24.reuse, R16, R12 ;  /* 0x00000010180c723c */ /* 0x048ff6000000180c */
[----:B------:R-:W-:Y:S11]  /*93430*/  @!UPT UIADD3 URZ, URZ, URZ, URZ ;  /* 0x0000003f3f3ff290 */ /* 0x000ff6000fffe03f */
[----:B------:R-:W-:Y:S01]  /*93440*/  @!UPT UIADD3 URZ, URZ, URZ, URZ ;  /* 0x0000003f3f3ff290 */ /* 0x000fe2000fffe03f */
[----:B------:R0:W-:Y:S01]  /*93450*/  STL.64 [R1+0x5d0], R12 ;  /* 0x0005d00c01007387 */ /* 0x0001e20000100a00 */
[----:B------:R-:W-:Y:S03]  /*93460*/  STL.64 [R1+0x5d8], R14 ;  /* 0x0005d80e01007387 */ /* 0x000fe60000100a00 */
[----:B0-----:R-:W4:Y:S01]  /*93470*/  LDL.LU.64 R12, [R1+0x3880] ;  /* 0x00388000010c7983 */ /* 0x001f220000300a00 */
[----:B--2---:R-:W-:Y:S02]  /*93480*/  STL.64 [R1+0x37a8], R18 ;  /* 0x0037a81201007387 */ /* 0x004fe40000100a00 */
[----:B------:R0:W-:Y:S02]  /*93490*/  STL.64 [R1+0x37a0], R16 ;  /* 0x0037a01001007387 */ /* 0x0001e40000100a00 */
[----:B0-----:R-:W2:Y:S04]  /*934a0*/  LDL.LU.64 R16, [R1+0x80] ;  /* 0x0000800001107983 */ /* 0x001ea80000300a00 */
[----:B--2---:R0:W-:Y:S04]  /*934b0*/  STL.64 [R1+0x3828], R16 ;  /* 0x0038281001007387 */ /* 0x0041e80000100a00 */
[----:B0-----:R-:W2:Y:S01]  /*934c0*/  LDL.LU.64 R16, [R1+0x90] ;  /* 0x0000900001107983 */ /* 0x001ea20000300a00 */
[C---:B----4-:R-:W-:Y:S03]  /*934d0*/  HMMA.16816.F32 R8, R24.reuse, R12, R8 ;  /* 0x0000000c1808723c */ /* 0x050fe60000001808 */
[----:B--2---:R0:W-:Y:S04]  /*934e0*/  STL.64 [R1+0x3840], R16 ;  /* 0x0038401001007387 */ /* 0x0041e80000100a00 */
        /* <DEDUP_REMOVED lines=11> */
[----:B------:R-:W-:Y:S03]  /*935a0*/  STL.64 [R1+0x5c8], R10 ;  /* 0x0005c80a01007387 */ /* 0x000fe60000100a00 */
[----:B0-----:R-:W3:Y:S02]  /*935b0*/  LDL.LU.64 R8, [R1+0x3878] ;  /* 0x0038780001087983 */ /* 0x001ee40000300a00 */
[----:B---3--:R-:W-:Y:S02]  /*935c0*/  HMMA.16816.F32 R24, R24, R8, R20 ;  /* 0x000000081818723c */ /* 0x008fe40000001814 */
[----:B------:R-:W3:Y:S01]  /*935d0*/  LDL.LU.64 R22, [R1+0x3870] ;  /* 0x0038700001167983 */ /* 0x000ee20000300a00 */
[----:B------:R-:W3:Y:S11]  /*935e0*/  LDL.LU.64 R20, [R1+0x3868] ;  /* 0x0038680001147983 */ /* 0x000ef60000300a00 */
[----:B------:R-:W-:Y:S09]  /*935f0*/  @!UPT UIADD3 URZ, URZ, URZ, URZ ;  /* 0x0000003f3f3ff290 */ /* 0x000ff2000fffe03f */
[----:B------:R0:W-:Y:S01]  /*93600*/  STL.64 [R1+0x1e0], R24 ;  /* 0x0001e01801007387 */ /* 0x0001e20000100a00 */
[----:B------:R-:W-:Y:S03]  /*93610*/  STL.64 [R1+0x1e8], R26 ;  /* 0x0001e81a01007387 */ /* 0x000fe60000100a00 */
[----:B0-----:R-:W3:Y:S02]  /*93620*/  LDL.LU.64 R24, [R1+0xc0] ;  /* 0x0000c00001187983 */ /* 0x001ee40000300a00 */
[C---:B---3--:R-:W-:Y:S11]  /*93630*/  HMMA.16816.F32 R4, R20.reuse, R24, R4 ;  /* 0x000000181404723c */ /* 0x048ff60000001804 */
[----:B------:R-:W-:Y:S11]  /*93640*/  @!UPT UIADD3 URZ, URZ, URZ, URZ ;  /* 0x0000003f3f3ff290 */ /* 0x000ff6000fffe03f */
[----:B------:R-:W-:Y:S01]  /*93650*/  @!UPT UIADD3 URZ, URZ, URZ, URZ ;  /* 0x0000003f3f3ff290 */ /* 0x000fe2000fffe03f */
[----:B------:R0:W-:Y:S01]  /*93660*/  STL.64 [R1+0x430], R4 ;  /* 0x0004300401007387 */ /* 0x0001e20000100a00 */
[----:B------:R-:W-:Y:S03]  /*93670*/  STL.64 [R1+0x438], R6 ;  /* 0x0004380601007387 */ /* 0x000fe60000100a00 */
[----:B0-----:R-:W2:Y:S01]  /*93680*/  LDL.LU.64 R4, [R1+0x3860] ;  /* 0x0038600001047983 */ /* 0x001ea20000300a00 */
[----:B------:R-:W-:Y:S02]  /*93690*/  IMAD.MOV.U32 R14, RZ, RZ, R25 ;  /* 0x000000ffff0e7224 */ /* 0x000fe400078e0019 */
[----:B------:R-:W-:Y:S02]  /*936a0*/  IMAD.MOV.U32 R15, RZ, RZ, R24 ;  /* 0x000000ffff0f7224 */ /* 0x000fe400078e0018 */
[----:B------:R-:W3:Y:S01]  /*936b0*/  LDL.LU.64 R24, [R1+0x60] ;  /* 0x0000600001187983 */ /* 0x000ee20000300a00 */
[----:B------:R-:W-:Y:S02]  /*936c0*/  STL [R1+0x3768], R14 ;  /* 0x0037680e01007387 */ /* 0x000fe40000100800 */
[----:B------:R-:W-:Y:S02]  /*936d0*/  STL [R1+0x3764], R15 ;  /* 0x0037640f01007387 */ /* 0x000fe40000100800 */
[----:B------:R0:W-:Y:S02]  /*936e0*/  STL.64 [R1+0x3818], R12 ;  /* 0x0038180c01007387 */ /* 0x0001e40000100a00 */
        /* <DEDUP_REMOVED lines=30> */
[----:B------:R0:W-:Y:S02]  /*938d0*/  STL.64 [R1+0x408], R6 ;  /* 0x0004080601007387 */ /* 0x0001e40000100a00 */
[----:B0-----:R-:W-:Y:S02]  /*938e0*/  IMAD.MOV.U32 R7, RZ, RZ, R17 ;  /* 0x000000ffff077224 */ /* 0x001fe400078e0011 */
[----:B------:R-:W-:Y:S02]  /*938f0*/  IMAD.MOV.U32 R6, RZ, RZ, R16 ;  /* 0x000000ffff067224 */ /* 0x000fe400078e0010 */
[----:B------:R-:W2:Y:S01]  /*93900*/  LDL.LU.64 R16, [R1+0x3828] ;  /* 0x0038280001107983 */ /* 0x000ea20000300a00 */
[----:B------:R-:W-:Y:S02]  /*93910*/  STL [R1+0x3780], R7 ;  /* 0x0037800701007387 */ /* 0x000fe40000100800 */
[----:B------:R0:W-:Y:S02]  /*93920*/  STL [R1+0x377c], R6 ;  /* 0x00377c0601007387 */ /* 0x0001e40000100800 */
[----:B------:R-:W2:Y:S01]  /*93930*/  LDL.LU R4, [R1+0x370] ;  /* 0x0003700001047983 */ /* 0x000ea20000300800 */
[----:B------:R-:W2:Y:S04]  /*93940*/  LDL.LU R5, [R1+0x374] ;  /* 0x0003740001057983 */ /* 0x000ea80000300800 */
[----:B0-----:R-:W2:Y:S01]  /*93950*/  LDL.LU R6, [R1+0x378] ;  /* 0x0003780001067983 */ /* 0x001ea20000300800 */
[----:B------:R-:W2:Y:S02]  /*93960*/  LDL.LU R7, [R1+0x37c] ;  /* 0x00037c0001077983 */ /* 0x000ea40000300800 */
[C---:B--2---:R-:W-:Y:S11]  /*93970*/  HMMA.16816.F32 R4, R20.reuse, R16, R4 ;  /* 0x000000101404723c */ /* 0x044ff60000001804 */
[----:B------:R-:W-:Y:S11]  /*93980*/  @!UPT UIADD3 URZ, URZ, URZ, URZ ;  /* 0x0000003f3f3ff290 */ /* 0x000ff6000fffe03f */
[----:B------:R-:W-:Y:S01]  /*93990*/  @!UPT UIADD3 URZ, URZ, URZ, URZ ;  /* 0x0000003f3f3ff290 */ /* 0x000fe2000fffe03f */
[----:B------:R0:W-:Y:S01]  /*939a0*/  STL.64 [R1+0x3f0], R4 ;  /* 0x0003f00401007387 */ /* 0x0001e20000100a00 */
[----:B------:R-:W-:Y:S02]  /*939b0*/  STL.64 [R1+0x3f8], R6 ;  /* 0x0003f80601007387 */ /* 0x000fe40000100a00 */
[----:B0-----:R-:W-:Y:S02]  /*939c0*/  IMAD.MOV.U32 R4, RZ, RZ, R16 ;  /* 0x000000ffff047224 */ /* 0x001fe400078e0010 */
[----:B------:R-:W-:Y:S02]  /*939d0*/  IMAD.MOV.U32 R5, RZ, RZ, R17 ;  /* 0x000000ffff057224 */ /* 0x000fe400078e0011 */
[----:B------:R-:W2:Y:S04]  /*939e0*/  LDL.LU.64 R16, [R1] ;  /* 0x0000000001107983 */ /* 0x000ea80000300a00 */
[----:B--2---:R0:W-:Y:S04]  /*939f0*/  STL.64 [R1+0x37c0], R16 ;  /* 0x0037c01001007387 */ /* 0x0041e80000100a00 */
[----:B0-----:R-:W2:Y:S01]  /*93a00*/  LDL.LU.64 R16, [R1+0x70] ;  /* 0x0000700001107983 */ /* 0x001ea20000300a00 */
[----:B------:R-:W-:Y:S02]  /*93a10*/  STL [R1+0x3788], R5 ;  /* 0x0037880501007387 */ /* 0x000fe40000100800 */
[----:B------:R0:W-:Y:S02]  /*93a20*/  STL [R1+0x3784], R4 ;  /* 0x0037840401007387 */ /* 0x0001e40000100800 */
[----:B0-----:R-:W2:Y:S01]  /*93a30*/  LDL.LU R4, [R1+0x360] ;  /* 0x0003600001047983 */ /* 0x001ea20000300800 */
[----:B------:R-:W2:Y:S02]  /*93a40*/  LDL.LU R5, [R1+0x364] ;  /* 0x0003640001057983 */ /* 0x000ea40000300800 */
[----:B------:R-:W2:Y:S02]  /*93a50*/  LDL.LU R6, [R1+0x368] ;  /* 0x0003680001067983 */ /* 0x000ea40000300800 */
[----:B------:R-:W2:Y:S02]  /*93a60*/  LDL.LU R7, [R1+0x36c] ;  /* 0x00036c0001077983 */ /* 0x000ea40000300800 */
[----:B--2---:R-:W-:Y:S01]  /*93a70*/  HMMA.16816.F32 R4, R20, R16, R4 ;  /* 0x000000101404723c */ /* 0x004fe20000001804 */
[----:B------:R-:W-:-:S02]  /*93a80*/  IMAD.MOV.U32 R11, RZ, RZ, R16 ;  /* 0x000000ffff0b7224 */ /* 0x000fc400078e0010 */
[----:B------:R-:W-:Y:S11]  /*93a90*/  IMAD.MOV.U32 R10, RZ, RZ, R17 ;  /* 0x000000ffff0a7224 */ /* 0x000ff600078e0011 */
[----:B------:R-:W-:Y:S09]  /*93aa0*/  @!UPT UIADD3 URZ, URZ, URZ, URZ ;  /* 0x0000003f3f3ff290 */ /* 0x000ff2000fffe03f */
[----:B------:R-:W-:Y:S01]  /*93ab0*/  STL.64 [R1+0x3e0], R4 ;  /* 0x0003e00401007387 */ /* 0x000fe20000100a00 */
[----:B------:R3:W-:Y:S02]  /*93ac0*/  STL.64 [R1+0x3e8], R6 ;  /* 0x0003e80601007387 */ /* 0x0007e40000100a00 */
[----:B------:R-:W2:Y:S01]  /*93ad0*/  LDL.LU.64 R16, [R1+0x10] ;  /* 0x0000100001107983 */ /* 0x000ea20000300a00 */
[----:B---3--:R-:W-:Y:S01]  /*93ae0*/  HMMA.16816.F32 R4, R20, R24, R12 ;  /* 0x000000181404723c */ /* 0x008fe2000000180c */
[----:B--2---:R-:W-:Y:S01]  /*93af0*/  STL.64 [R1+0x37d8], R16 ;  /* 0x0037d81001007387 */ /* 0x004fe20000100a00 */
[----:B------:R-:W-:Y:S02]  /*93b00*/  STL [R1+0x3790], R10 ;  /* 0x0037900a01007387 */ /* 0x000fe40000100800 */
[----:B------:R-:W-:Y:S02]  /*93b10*/  STL [R1+0x378c], R11 ;  /* 0x00378c0b01007387 */ /* 0x000fe40000100800 */
[----:B------:R0:W-:Y:S11]  /*93b20*/  STL.64 [R1+0x37e0], R8 ;  /* 0x0037e00801007387 */ /* 0x0001f60000100a00 */
[----:B------:R-:W-:Y:S06]  /*93b30*/  @!UPT UIADD3 URZ, URZ, URZ, URZ ;  /* 0x0000003f3f3ff290 */ /* 0x000fec000fffe03f */
[----:B------:R1:W-:Y:S01]  /*93b40*/  STL.64 [R1+0x3d0], R4 ;  /* 0x0003d00401007387 */ /* 0x0003e20000100a00 */
[----:B------:R2:W-:Y:S03]  /*93b50*/  STL.64 [R1+0x3d8], R6 ;  /* 0x0003d80601007387 */ /* 0x0005e60000100a00 */
[----:B0-----:R-:W3:Y:S01]  /*93b60*/  LDL.LU R8, [R1+0x9c0] ;  /* 0x0009c00001087983 */ /* 0x001ee20000300800 */
[----:B------:R-:W3:Y:S02]  /*93b70*/  LDL.LU R9, [R1+0x9c4] ;  /* 0x0009c40001097983 */ /* 0x000ee40000300800 */
[----:B------:R-:W4:Y:S02]  /*93b80*/  LDL.LU R10, [R1+0x9c8] ;  /* 0x0009c800010a7983 */ /* 0x000f240000300800 */
[----:B------:R-:W4:Y:S01]  /*93b90*/  LDL.LU R11, [R1+0x9cc] ;  /* 0x0009cc00010b7983 */ /* 0x000f220000300800 */
[----:B-1----:R-:W3:Y:S01]  /*93ba0*/  LDL.LU R4, [R1+0x9e0] ;  /* 0x0009e00001047983 */ /* 0x002ee20000300800 */
[----:B------:R-:W3:Y:S02]  /*93bb0*/  LDL.LU R5, [R1+0x9e4] ;  /* 0x0009e40001057983 */ /* 0x000ee40000300800 */
[----:B--2---:R-:W2:Y:S02]  /*93bc0*/  LDL.LU R6, [R1+0x9e8] ;  /* 0x0009e80001067983 */ /* 0x004ea40000300800 */
[----:B------:R-:W2:Y:S01]  /*93bd0*/  LDL.LU R7, [R1+0x9ec] ;  /* 0x0009ec0001077983 */ /* 0x000ea20000300800 */
[----:B------:R-:W3:Y:S01]  /*93be0*/  LDL.LU R12, [R1+0x9f0] ;  /* 0x0009f000010c7983 */ /* 0x000ee20000300800 */
[----:B------:R-:W4:Y:S02]  /*93bf0*/  LDL.LU R13, [R1+0x9f4] ;  /* 0x0009f400010d7983 */ /* 0x000f240000300800 */
[----:B------:R-:W4:Y:S02]  /*93c00*/  LDL.LU R14, [R1+0x9f8] ;  /* 0x0009f800010e7983 */ /* 0x000f240000300800 */
[----:B------:R-:W4:Y:S01]  /*93c10*/  LDL.LU R15, [R1+0x9fc] ;  /* 0x0009fc00010f7983 */ /* 0x000f220000300800 */
[----:B--2---:R-:W-:Y:S01]  /*93c20*/  STL.64 [R1+0x3810], R6 ;  /* 0x0038100601007387 */ /* 0x004fe20000100a00 */
[----:B---3--:R0:W-:Y:S03]  /*93c30*/  STL.64 [R1+0x3808], R4 ;  /* 0x0038080401007387 */ /* 0x0081e60000100a00 */
[----:B0-----:R-:W2:Y:S01]  /*93c40*/  LDL.LU.64 R4, [R1+0x50] ;  /* 0x0000500001047983 */ /* 0x001ea20000300a00 */
[----:B----4-:R-:W-:Y:S02]  /*93c50*/  STL.64 [R1+0x37f0], R10 ;  /* 0x0037f00a01007387 */ /* 0x010fe40000100a00 */
[----:B------:R0:W-:Y:S02]  /*93c60*/  STL.64 [R1+0x37e8], R8 ;  /* 0x0037e80801007387 */ /* 0x0001e40000100a00 */
[----:B0-----:R-:W3:Y:S01]  /*93c70*/  LDL.LU.64 R8, [R1+0x30] ;  /* 0x0000300001087983 */ /* 0x001ee20000300a00 */
[----:B------:R-:W-:-:S02]  /*93c80*/  IMAD.MOV.U32 R0, RZ, RZ, R24 ;  /* 0x000000ffff007224 */ /* 0x000fc400078e0018 */
[----:B------:R-:W-:Y:S02]  /*93c90*/  IMAD.MOV.U32 R29, RZ, RZ, R25 ;  /* 0x000000ffff1d7224 */ /* 0x000fe400078e0019 */
[----:B------:R-:W0:Y:S04]  /*93ca0*/  LDSM.16.MT88.4 R24, [R3+0x27000] ;  /* 0x027000000318783b */ /* 0x000e280000004200 */
[----:B---3--:R1:W-:Y:S04]  /*93cb0*/  STL.64 [R1+0x3800], R8 ;  /* 0x0038000801007387 */ /* 0x0083e80000100a00 */
[----:B-1----:R-:W3:Y:S01]  /*93cc0*/  LDL.LU.64 R8, [R1+0x40] ;  /* 0x0000400001087983 */ /* 0x002ee20000300a00 */
[----:B------:R-:W4:Y:S03]  /*93cd0*/  LDL.LU.64 R16, [R1+0x20] ;  /* 0x0000200001107983 */ /* 0x000f260000300a00 */
[----:B----4-:R1:W-:Y:S04]  /*93ce0*/  STL.64 [R1+0x37f8], R16 ;  /* 0x0037f81001007387 */ /* 0x0103e80000100a00 */
[----:B-1----:R-:W4:Y:S01]  /*93cf0*/  LDL.LU R16, [R1+0x9d0] ;  /* 0x0009d00001107983 */ /* 0x002f220000300800 */
[----:B------:R-:W4:Y:S02]  /*93d00*/  LDL.LU R17, [R1+0x9d4] ;  /* 0x0009d40001117983 */ /* 0x000f240000300800 */
[----:B------:R-:W4:Y:S02]  /*93d10*/  LDL.LU R18, [R1+0x9d8] ;  /* 0x0009d80001127983 */ /* 0x000f240000300800 */
[----:B------:R-:W4:Y:S01]  /*93d20*/  LDL.LU R19, [R1+0x9dc] ;  /* 0x0009dc0001137983 */ /* 0x000f220000300800 */
[----:B------:R-:W-:Y:S01]  /*93d30*/  STL [R1+0x3798], R29 ;  /* 0x0037981d01007387 */ /* 0x000fe20000100800 */
[----:B------:R-:W-:Y:S02]  /*93d40*/  STL [R1+0x3794], R0 ;  /* 0x0037940001007387 */ /* 0x000fe40000100800 */
[----:B0-----:R-:W-:Y:S02]  /*93d50*/  STL.64 [R1+0x3608], R26 ;  /* 0x0036081a01007387 */ /* 0x001fe40000100a00 */
[----:B------:R0:W-:Y:S02]  /*93d60*/  STL.64 [R1+0x3600], R24 ;  /* 0x0036001801007387 */ /* 0x0001e40000100a00 */
        /* <DEDUP_REMOVED lines=17> */
[----:B------:R0:W-:Y:S01]  /*93e80*/  STL.64 [R1+0x3c0], R12 ;  /* 0x0003c00c01007387 */ /* 0x0001e20000100a00 */
[----:B------:R1:W-:Y:S04]  /*93e90*/  STL.64 [R1+0x3c8], R14 ;  /* 0x0003c80e01007387 */ /* 0x0003e80000100a00 */
[----:B0-----:R-:W3:Y:S01]  /*93ea0*/  LDL.LU.64 R12, [R1+0x3818] ;  /* 0x00381800010c7983 */ /* 0x001ee20000300a00 */
[----:B-1----:R-:W-:-:S02]  /*93eb0*/  IMAD.MOV.U32 R14, RZ, RZ, R4 ;  /* 0x000000ffff0e7224 */ /* 0x002fc400078e0004 */
[----:B------:R-:W-:Y:S02]  /*93ec0*/  IMAD.MOV.U32 R15, RZ, RZ, R5 ;  /* 0x000000ffff0f7224 */ /* 0x000fe400078e0005 */
[----:B------:R-:W2:Y:S01]  /*93ed0*/  LDL.LU.64 R6, [R1+0x3810] ;  /* 0x0038100001067983 */ /* 0x000ea20000300a00 */
[----:B------:R-:W2:Y:S02]  /*93ee0*/  LDL.LU.64 R4, [R1+0x3808] ;  /* 0x0038080001047983 */ /* 0x000ea40000300a00 */
[C---:B--2---:R-:W-:Y:S11]  /*93ef0*/  HMMA.16816.F32 R4, R20.reuse, R8, R4 ;  /* 0x000000081404723c */ /* 0x044ff60000001804 */
        /* <DEDUP_REMOVED lines=16> */
[----:B--2---:R-:W-:Y:S11]  /*94000*/  HMMA.16816.F32 R8, R20, R16, R8 ;  /* 0x000000101408723c */ /* 0x004ff60000001808 */
[----:B------:R-:W-:Y:S11]  /*94010*/  @!UPT UIADD3 URZ, URZ, URZ, URZ ;  /* 0x0000003f3f3ff290 */ /* 0x000ff6000fffe03f */
[----:B------:R-:W-:Y:S01]  /*94020*/  @!UPT UIADD3 URZ, URZ, URZ, URZ ;  /* 0x0000003f3f3ff290 */ /* 0x000fe2000fffe03f */
[----:B------:R0:W-:Y:S01]  /*94030*/  STL.64 [R1+0x390], R8 ;  /* 0x0003900801007387 */ /* 0x0001e20000100a00 */
[----:B------:R1:W-:Y:S03]  /*94040*/  STL.64 [R1+0x398], R10 ;  /* 0x0003980a01007387 */ /* 0x0003e60000100a00 */
[----:B0-----:R-:W2:Y:S01]  /*94050*/  LDL.LU.64 R8, [R1+0x37e0] ;  /* 0x0037e00001087983 */ /* 0x001ea20000300a00 */
[----:B-1----:R-:W-:Y:S02]  /*94060*/  IMAD.MOV.U32 R10, RZ, RZ, R16 ;  /* 0x000000ffff0a7224 */ /* 0x002fe400078e0010 */
[----:B------:R-:W-:Y:S02]  /*94070*/  IMAD.MOV.U32 R11, RZ, RZ, R17 ;  /* 0x000000ffff0b7224 */ /* 0x000fe400078e0011 */
[----:B------:R-:W4:Y:S01]  /*94080*/  LDL.LU.64 R16, [R1+0x37d8] ;  /* 0x0037d80001107983 */ /* 0x000f220000300a00 */
[----:B------:R-:W-:-:S07]  /*94090*/  IMAD.MOV.U32 R27, RZ, RZ, R2 ;  /* 0x000000ffff1b7224 */ /* 0x000fce00078e0002 */
        /* <DEDUP_REMOVED lines=17> */
[----:B------:R-:W2:Y:S02]  /*941b0*/  LDL.LU.64 R18, [R1+0x37a8] ;  /* 0x0037a80001127983 */ /* 0x000ea40000300a00 */
[----:B------:R-:W4:Y:S02]  /*941c0*/  LDL.LU.64 R16, [R1+0x37a0] ;  /* 0x0037a00001107983 */ /* 0x000f240000300a00 */
[C---:B----4-:R-:W-:Y:S01]  /*941d0*/  HMMA.16816.F32 R24, R20.reuse, R16, R24 ;  /* 0x000000101418723c */ /* 0x050fe20000001818 */
[----:B--2---:R-:W-:Y:S01]  /*941e0*/  STL.64 [R1+0x3630], R18 ;  /* 0x0036301201007387 */ /* 0x004fe20000100a00 */
[----:B------:R0:W-:Y:S11]  /*941f0*/  STL.64 [R1+0x3628], R16 ;  /* 0x0036281001007387 */ /* 0x0001f60000100a00 */
[----:B------:R-:W-:Y:S10]  /*94200*/  @!UPT UIADD3 URZ, URZ, URZ, URZ ;  /* 0x0000003f3f3ff290 */ /* 0x000ff4000fffe03f */
[----:B------:R1:W-:Y:S01]  /*94210*/  STL.64 [R1+0x360], R24 ;  /* 0x0003601801007387 */ /* 0x0003e20000100a00 */
[----:B------:R2:W-:Y:S02]  /*94220*/  STL.64 [R1+0x368], R26 ;  /* 0x0003681a01007387 */ /* 0x0005e40000100a00 */
[----:B0-----:R-:W4:Y:S02]  /*94230*/  LDL.LU R16, [R1+0x940] ;  /* 0x0009400001107983 */ /* 0x001f240000300800 */
[----:B------:R-:W4:Y:S01]  /*94240*/  LDL.LU R17, [R1+0x944] ;  /* 0x0009440001117983 */ /* 0x000f220000300800 */
[----:B------:R-:W4:Y:S01]  /*94250*/  LDL.LU R18, [R1+0x948] ;  /* 0x0009480001127983 */ /* 0x000f220000300800 */
[----:B------:R-:W4:Y:S03]  /*94260*/  LDL.LU R19, [R1+0x94c] ;  /* 0x00094c0001137983 */ /* 0x000f260000300800 */
[----:B-1----:R-:W3:Y:S01]  /*94270*/  LDL.LU R24, [R1+0x5b0] ;  /* 0x0005b00001187983 */ /* 0x002ee20000300800 */
[----:B------:R-:W3:Y:S02]  /*94280*/  LDL.LU R25, [R1+0x5b4] ;  /* 0x0005b40001197983 */ /* 0x000ee40000300800 */
[----:B--2---:R-:W2:Y:S02]  /*94290*/  LDL.LU R26, [R1+0x5b8] ;  /* 0x0005b800011a7983 */ /* 0x004ea40000300800 */
        /* <DEDUP_REMOVED lines=8> */
[C---:B--2---:R-:W-:Y:S08]  /*94320*/  HMMA.16816.F32 R24, R20.reuse, R12, R24 ;  /* 0x0000000c1418723c */ /* 0x044ff00000001818 */
[----:B----4-:R-:W-:Y:S07]  /*94330*/  HMMA.16816.F32 R20, R20, R8, R16 ;  /* 0x000000081414723c */ /* 0x010fee0000001810 */
[----:B------:R-:W-:-:S02]  /*94340*/  IMAD.MOV.U32 R16, RZ, RZ, R29 ;  /* 0x000000ffff107224 */ /* 0x000fc400078e001d */
[----:B------:R-:W-:-:S06]  /*94350*/  IMAD.MOV.U32 R17, RZ, RZ, R0 ;  /* 0x000000ffff117224 */ /* 0x000fcc00078e0000 */
[----:B------:R0:W-:Y:S01]  /*94360*/  STL.64 [R1+0x350], R24 ;  /* 0x0003501801007387 */ /* 0x0001e20000100a00 */
[----:B------:R1:W-:Y:S02]  /*94370*/  STL.64 [R1+0x358], R26 ;  /* 0x0003581a01007387 */ /* 0x0003e40000100a00 */
[----:B------:R-:W2:Y:S05]  /*94380*/  LDL.LU R29, [R1+0x3798] ;  /* 0x00379800011d7983 */ /* 0x000eaa0000300800 */
[----:B------:R-:W-:Y:S01]  /*94390*/  STL.64 [R1+0x1d0], R20 ;  /* 0x0001d01401007387 */ /* 0x000fe20000100a00 */
[----:B------:R-:W-:Y:S01]  /*943a0*/  STL.64 [R1+0x1d8], R22 ;  /* 0x0001d81601007387 */ /* 0x000fe20000100a00 */
[----:B------:R-:W3:Y:S02]  /*943b0*/  LDL.LU R0, [R1+0x3794] ;  /* 0x0037940001007983 */ /* 0x000ee40000300800 */
[----:B------:R4:W-:Y:S01]  /*943c0*/  STL.64 [R1+0x3650], R16 ;  /* 0x0036501001007387 */ /* 0x0009e20000100a00 */
[----:B0-----:R-:W2:Y:S01]  /*943d0*/  LDL.LU R24, [R1+0x110] ;  /* 0x0001100001187983 */ /* 0x001ea20000300800 */
[----:B------:R-:W2:Y:S02]  /*943e0*/  LDL.LU R25, [R1+0x114] ;  /* 0x0001140001197983 */ /* 0x000ea40000300800 */
[----:B-1----:R-:W2:Y:S02]  /*943f0*/  LDL.LU R26, [R1+0x118] ;  /* 0x00011800011a7983 */ /* 0x002ea40000300800 */
[----:B------:R-:W2:Y:S02]  /*94400*/  LDL.LU R27, [R1+0x11c] ;  /* 0x00011c00011b7983 */ /* 0x000ea40000300800 */
[----:B------:R-:W-:-:S02]  /*94410*/  IMAD.MOV.U32 R12, RZ, RZ, R10 ;  /* 0x000000ffff0c7224 */ /* 0x000fc400078e000a */
[----:B------:R-:W-:Y:S01]  /*94420*/  IMAD.MOV.U32 R13, RZ, RZ, R11 ;  /* 0x000000ffff0d7224 */ /* 0x000fe200078e000b */
[----:B--2---:R-:W-:Y:S01]  /*94430*/  STL.64 [R1+0x3660], R26 ;  /* 0x0036601a01007387 */ /* 0x004fe20000100a00 */
[----:B------:R0:W-:Y:S02]  /*94440*/  STL.64 [R1+0x3658], R24 ;  /* 0x0036581801007387 */ /* 0x0001e40000100a00 */
[----:B------:R-:W2:Y:S02]  /*94450*/  LDL.LU R10, [R1+0x3790] ;  /* 0x00379000010a7983 */ /* 0x000ea40000300800 */
[----:B------:R-:W2:Y:S01]  /*94460*/  LDL.LU R11, [R1+0x378c] ;  /* 0x00378c00010b7983 */ /* 0x000ea20000300800 */
[----:B------:R-:W-:Y:S01]  /*94470*/  STL.64 [R1+0x3668], R12 ;  /* 0x0036680c01007387 */ /* 0x000fe20000100a00 */
[----:B----4-:R-:W4:Y:S02]  /*94480*/  LDL.LU R16, [R1+0x120] ;  /* 0x0001200001107983 */ /* 0x010f240000300800 */
[----:B------:R-:W4:Y:S02]  /*94490*/  LDL.LU R17, [R1+0x124] ;  /* 0x0001240001117983 */ /* 0x000f240000300800 */
[----:B------:R-:W2:Y:S01]  /*944a0*/  LDL.LU R18, [R1+0x128] ;  /* 0x0001280001127983 */ /* 0x000ea20000300800 */
[----:B------:R-:W2:Y:S01]  /*944b0*/  LDL.LU R19, [R1+0x12c] ;  /* 0x00012c0001137983 */ /* 0x000ea20000300800 */
[----:B0-----:R-:W-:-:S02]  /*944c0*/  IMAD.MOV.U32 R24, RZ, RZ, R5 ;  /* 0x000000ffff187224 */ /* 0x001fc400078e0005 */
[----:B------:R-:W-:Y:S02]  /*944d0*/  IMAD.MOV.U32 R25, RZ, RZ, R4 ;  /* 0x000000ffff197224 */ /* 0x000fe400078e0004 */
        /* <DEDUP_REMOVED lines=8> */
[----:B------:R-:W-:Y:S01]  /*94560*/  IMAD.MOV.U32 R17, RZ, RZ, R6 ;  /* 0x000000ffff117224 */ /* 0x000fe200078e0006 */
[----:B------:R-:W4:Y:S01]  /*94570*/  LDL.LU R7, [R1+0x3780] ;  /* 0x0037800001077983 */ /* 0x000f220000300800 */
[----:B------:R-:W4:Y:S02]  /*94580*/  LDL.LU R6, [R1+0x377c] ;  /* 0x00377c0001067983 */ /* 0x000f240000300800 */
[----:B------:R-:W4:Y:S02]  /*94590*/  LDL.LU R0, [R1+0x3778] ;  /* 0x0037780001007983 */ /* 0x000f240000300800 */
[----:B------:R-:W4:Y:S01]  /*945a0*/  LDL.LU R29, [R1+0x3774] ;  /* 0x00377400011d7983 */ /* 0x000f220000300800 */
[----:B------:R0:W-:Y:S01]  /*945b0*/  STL.64 [R1+0x36b0], R20 ;  /* 0x0036b01401007387 */ /* 0x0001e20000100a00 */
[----:B------:R0:W-:Y:S02]  /*945c0*/  STL.64 [R1+0x3688], R16 ;  /* 0x0036881001007387 */ /* 0x0001e40000100a00 */
[----:B-1----:R-:W4:Y:S02]  /*945d0*/  LDL.LU R24, [R1+0x140] ;  /* 0x0001400001187983 */ /* 0x002f240000300800 */
[----:B------:R-:W4:Y:S01]  /*945e0*/  LDL.LU R25, [R1+0x144] ;  /* 0x0001440001197983 */ /* 0x000f220000300800 */
[----:B------:R-:W4:Y:S01]  /*945f0*/  LDL.LU R26, [R1+0x148] ;  /* 0x00014800011a7983 */ /* 0x000f220000300800 */
[----:B------:R-:W4:Y:S02]  /*94600*/  LDL.LU R27, [R1+0x14c] ;  /* 0x00014c00011b7983 */ /* 0x000f240000300800 */
[----:B0-----:R-:W-:-:S02]  /*94610*/  IMAD.MOV.U32 R20, RZ, RZ, R11 ;  /* 0x000000ffff147224 */ /* 0x001fc400078e000b */
[----:B------:R-:W-:Y:S01]  /*94620*/  IMAD.MOV.U32 R21, RZ, RZ, R10 ;  /* 0x000000ffff157224 */ /* 0x000fe200078e000a */
[----:B------:R-:W4:Y:S01]  /*94630*/  LDL.LU R11, [R1+0x3770] ;  /* 0x00377000010b7983 */ /* 0x000f220000300800 */
[----:B------:R-:W4:Y:S02]  /*94640*/  LDL.LU R10, [R1+0x376c] ;  /* 0x00376c00010a7983 */ /* 0x000f240000300800 */
[----:B------:R-:W-:Y:S01]  /*94650*/  IMAD.MOV.U32 R16, RZ, RZ, R14 ;  /* 0x000000ffff107224 */ /* 0x000fe200078e000e */
[----:B------:R2:W-:Y:S01]  /*94660*/  STL.64 [R1+0x36c8], R20 ;  /* 0x0036c81401007387 */ /* 0x0005e20000100a00 */
[----:B------:R-:W-:Y:S02]  /*94670*/  IMAD.MOV.U32 R17, RZ, RZ, R15 ;  /* 0x000000ffff117224 */ /* 0x000fe400078e000f */
[----:B--2---:R-:W-:Y:S02]  /*94680*/  IMAD.MOV.U32 R21, RZ, RZ, R5 ;  /* 0x000000ffff157224 */ /* 0x004fe400078e0005 */
[----:B---3--:R-:W-:Y:S01]  /*94690*/  IMAD.MOV.U32 R20, RZ, RZ, R4 ;  /* 0x000000ffff147224 */ /* 0x008fe200078e0004 */
[----:B----4-:R-:W-:Y:S01]  /*946a0*/  STL.64 [R1+0x3698], R26 ;  /* 0x0036981a01007387 */ /* 0x010fe20000100a00 */
[----:B------:R-:W-:Y:S02]  /*946b0*/  STL.64 [R1+0x3690], R24 ;  /* 0x0036901801007387 */ /* 0x000fe40000100a00 */
[----:B------:R-:W2:Y:S02]  /*946c0*/  LDL.LU R14, [R1+0x3768] ;  /* 0x00376800010e7983 */ /* 0x000ea40000300800 */
[----:B------:R-:W3:Y:S01]  /*946d0*/  LDL.LU R15, [R1+0x3764] ;  /* 0x00376400010f7983 */ /* 0x000ee20000300800 */
[----:B------:R-:W4:Y:S01]  /*946e0*/  LDL.LU R4, [R1+0x3760] ;  /* 0x0037600001047983 */ /* 0x000f220000300800 */
[----:B------:R-:W4:Y:S02]  /*946f0*/  LDL.LU R5, [R1+0x375c] ;  /* 0x00375c0001057983 */ /* 0x000f240000300800 */
        /* <DEDUP_REMOVED lines=8> */
[----:B------:R-:W4:Y:S01]  /*94780*/  LDL.LU R6, [R1+0x3758] ;  /* 0x0037580001067983 */ /* 0x000f220000300800 */
[----:B------:R-:W4:Y:S03]  /*94790*/  LDL.LU R7, [R1+0x3754] ;  /* 0x0037540001077983 */ /* 0x000f260000300800 */
[----:B------:R0:W-:Y:S02]  /*947a0*/  STL.64 [R1+0x36f8], R20 ;  /* 0x0036f81401007387 */ /* 0x0001e40000100a00 */
[----:B0-----:R-:W-:Y:S02]  /*947b0*/  IMAD.MOV.U32 R20, RZ, RZ, R29 ;  /* 0x000000ffff147224 */ /* 0x001fe400078e001d */
        /* <DEDUP_REMOVED lines=39> */
[----:B---3--:R-:W-:-:S02]  /*94a30*/  IMAD.MOV.U32 R20, RZ, RZ, R15 ;  /* 0x000000ffff147224 */ /* 0x008fc400078e000f */
[----:B------:R-:W-:Y:S01]  /*94a40*/  IMAD.MOV.U32 R21, RZ, RZ, R14 ;  /* 0x000000ffff157224 */ /* 0x000fe200078e000e */
[----:B--2---:R-:W-:Y:S01]  /*94a50*/  STL.64 [R1+0x3738], R18 ;  /* 0x0037381201007387 */ /* 0x004fe20000100a00 */
[----:B------:R0:W-:Y:S03]  /*94a60*/  STL.64 [R1+0x3730], R16 ;  /* 0x0037301001007387 */ /* 0x0001e60000100a00 */
[----:B0-----:R-:W4:Y:S01]  /*94a70*/  LDL.LU R16, [R1+0x930] ;  /* 0x0009300001107983 */ /* 0x001f220000300800 */
[----:B------:R-:W4:Y:S02]  /*94a80*/  LDL.LU R17, [R1+0x934] ;  /* 0x0009340001117983 */ /* 0x000f240000300800 */
[----:B------:R-:W4:Y:S02]  /*94a90*/  LDL.LU R18, [R1+0x938] ;  /* 0x0009380001127983 */ /* 0x000f240000300800 */
[----:B------:R-:W4:Y:S01]  /*94aa0*/  LDL.LU R19, [R1+0x93c] ;  /* 0x00093c0001137983 */ /* 0x000f220000300800 */
[----:B------:R-:W2:Y:S01]  /*94ab0*/  LDL.LU R24, [R1+0x150] ;  /* 0x0001500001187983 */ /* 0x000ea20000300800 */
        /* <DEDUP_REMOVED lines=10> */
[----:B------:R-:W2:Y:S01]  /*94b60*/  LDL.LU R28, [R1+0x3740] ;  /* 0x00374000011c7983 */ /* 0x000ea20000300800 */
[----:B----4-:R-:W-:Y:S03]  /*94b70*/  HMMA.16816.F32 R20, R4, R20, R16 ;  /* 0x000000140414723c */ /* 0x010fe60000001810 */
[----:B------:R-:W4:Y:S01]  /*94b80*/  LDL.LU.64 R18, [R1+0x3738] ;  /* 0x0037380001127983 */ /* 0x000f220000300a00 */
[----:B------:R-:W4:Y:S11]  /*94b90*/  LDL.LU.64 R16, [R1+0x3730] ;  /* 0x0037300001107983 */ /* 0x000f360000300a00 */
[----:B------:R-:W-:Y:S08]  /*94ba0*/  @!UPT UIADD3 URZ, URZ, URZ, URZ ;  /* 0x0000003f3f3ff290 */ /* 0x000ff0000fffe03f */
[----:B------:R0:W-:Y:S01]  /*94bb0*/  STL.64 [R1+0x1c0], R20 ;  /* 0x0001c01401007387 */ /* 0x0001e20000100a00 */
[----:B------:R4:W-:Y:S03]  /*94bc0*/  STL [R1+0x1c8], R22 ;  /* 0x0001c81601007387 */ /* 0x0009e60000100800 */
[----:B0-----:R-:W4:Y:S01]  /*94bd0*/  LDL.LU.64 R20, [R1+0x3728] ;  /* 0x0037280001147983 */ /* 0x001f220000300a00 */
[----:B------:R-:W-:Y:S02]  /*94be0*/  IMAD.MOV.U32 R9, RZ, RZ, R2 ;  /* 0x000000ffff097224 */ /* 0x000fe400078e0002 */
[----:B------:R-:W-:-:S05]  /*94bf0*/  IMAD.MOV.U32 R2, RZ, RZ, R23 ;  /* 0x000000ffff027224 */ /* 0x000fca00078e0017 */
[----:B------:R-:W-:Y:S01]  /*94c00*/  STL [R1+0x2dd0], R2 ;  /* 0x002dd00201007387 */ /* 0x000fe20000100800 */
[C---:B----4-:R-:W-:Y:S03]  /*94c10*/  HMMA.16816.F32 R20, R4.reuse, R20, R16 ;  /* 0x000000140414723c */ /* 0x050fe60000001810 */
[----:B------:R-:W4:Y:S01]  /*94c20*/  LDL.LU.64 R18, [R1+0x3720] ;  /* 0x0037200001127983 */ /* 0x000f220000300a00 */
[----:B------:R-:W4:Y:S11]  /*94c30*/  LDL.LU.64 R16, [R1+0x3718] ;  /* 0x0037180001107983 */ /* 0x000f360000300a00 */
[----:B------:R-:W-:Y:S08]  /*94c40*/  @!UPT UIADD3 URZ, URZ, URZ, URZ ;  /* 0x0000003f3f3ff290 */ /* 0x000ff0000fffe03f */
[----:B------:R0:W-:Y:S01]  /*94c50*/  STL.64 [R1+0x1b0], R20 ;  /* 0x0001b01401007387 */ /* 0x0001e20000100a00 */
[----:B------:R4:W-:Y:S03]  /*94c60*/  STL.64 [R1+0x1b8], R22 ;  /* 0x0001b81601007387 */ /* 0x0009e60000100a00 */
[----:B0-----:R-:W4:Y:S02]  /*94c70*/  LDL.LU.64 R20, [R1+0x3710] ;  /* 0x0037100001147983 */ /* 0x001f240000300a00 */
[----:B----4-:R-:W-:Y:S02]  /*94c80*/  HMMA.16816.F32 R20, R4, R20, R16 ;  /* 0x000000140414723c */ /* 0x010fe40000001810 */
[----:B------:R-:W4:Y:S01]  /*94c90*/  LDL.LU.64 R18, [R1+0x3708] ;  /* 0x0037080001127983 */ /* 0x000f220000300a00 */
[----:B------:R-:W4:Y:S11]  /*94ca0*/  LDL.LU.64 R16, [R1+0x3700] ;  /* 0x0037000001107983 */ /* 0x000f360000300a00 */
[----:B------:R-:W-:Y:S09]  /*94cb0*/  @!UPT UIADD3 URZ, URZ, URZ, URZ ;  /* 0x0000003f3f3ff290 */ /* 0x000ff2000fffe03f */
[----:B------:R0:W-:Y:S01]  /*94cc0*/  STL.64 [R1+0x1a0], R20 ;  /* 0x0001a01401007387 */ /* 0x0001e20000100a00 */
[----:B------:R4:W-:Y:S03]  /*94cd0*/  STL [R1+0x1a8], R22 ;  /* 0x0001a81601007387 */ /* 0x0009e60000100800 */
[----:B0-----:R-:W4:Y:S01]  /*94ce0*/  LDL.LU.64 R20, [R1+0x36f8] ;  /* 0x0036f80001147983 */ /* 0x001f220000300a00 */
        /* <DEDUP_REMOVED lines=25> */
[C---:B----4-:R-:W-:Y:S02]  /*94e80*/  HMMA.16816.F32 R20, R4.reuse, R20, R16 ;  /* 0x000000140414723c */ /* 0x050fe40000001810 */
[----:B------:R-:W2:Y:S11]  /*94e90*/  LDL.LU.64 R16, [R1+0x36a8] ;  /* 0x0036a80001107983 */ /* 0x000eb60000300a00 */
[----:B------:R-:W-:Y:S10]  /*94ea0*/  @!UPT UIADD3 URZ, URZ, URZ, URZ ;  /* 0x0000003f3f3ff290 */ /* 0x000ff4000fffe03f */
[----:B------:R-:W-:Y:S01]  /*94eb0*/  STL.64 [R1+0x160], R20 ;  /* 0x0001601401007387 */ /* 0x000fe20000100a00 */
[----:B------:R-:W-:Y:S02]  /*94ec0*/  STL [R1+0x168], R22 ;  /* 0x0001681601007387 */ /* 0x000fe40000100800 */
[----:B------:R-:W-:Y:S02]  /*94ed0*/  IMAD.MOV.U32 R2, RZ, RZ, R23 ;  /* 0x000000ffff027224 */ /* 0x000fe400078e0017 */
[----:B------:R0:W1:Y:S04]  /*94ee0*/  LDSM.16.MT88.4 R20, [R3+0x27080] ;  /* 0x027080000314783b */ /* 0x0000680000004200 */
[----:B------:R-:W-:Y:S04]  /*94ef0*/  STL [R1+0x2ddc], R2 ;  /* 0x002ddc0201007387 */ /* 0x000fe80000100800 */
[----:B0-----:R-:W4:Y:S04]  /*94f00*/  LDL.LU R3, [R1+0x36a0] ;  /* 0x0036a00001037983 */ /* 0x001f280000300800 */
[----:B-1----:R-:W-:Y:S01]  /*94f10*/  STL.64 [R1+0x34d8], R22 ;  /* 0x0034d81601007387 */ /* 0x002fe20000100a00 */
[----:B------:R0:W-:Y:S03]  /*94f20*/  STL.64 [R1+0x34d0], R20 ;  /* 0x0034d01401007387 */ /* 0x0001e60000100a00 */
        /* <DEDUP_REMOVED lines=12> */
[----:B------:R-:W3:Y:S11]  /*94ff0*/  LDL.LU.64 R24, [R1+0x3680] ;  /* 0x0036800001187983 */ /* 0x000ef60000300a00 */
[----:B------:R-:W-:Y:S10]  /*95000*/  @!UPT UIADD3 URZ, URZ, URZ, URZ ;  /* 0x0000003f3f3ff290 */ /* 0x000ff4000fffe03f */
[----:B------:R-:W-:Y:S01]  /*95010*/  STL.64 [R1+0x140], R16 ;  /* 0x0001401001007387 */ /* 0x000fe20000100a00 */
[----:B------:R-:W-:Y:S02]  /*95020*/  IMAD.MOV.U32 R2, RZ, RZ, R19 ;  /* 0x000000ffff027224 */ /* 0x000fe400078e0013 */
[----:B------:R0:W-:Y:S02]  /*95030*/  STL [R1+0x148], R18 ;  /* 0x0001481201007387 */ /* 0x0001e40000100800 */
[----:B0-----:R-:W2:Y:S01]  /*95040*/  LDL.LU.64 R18, [R1+0x3678] ;  /* 0x0036780001127983 */ /* 0x001ea20000300a00 */
[----:B------:R-:W2:Y:S02]  /*95050*/  LDL.LU.64 R16, [R1+0x3670] ;  /* 0x0036700001107983 */ /* 0x000ea40000300a00 */
[----:B------:R-:W-:Y:S01]  /*95060*/  STL [R1+0x2de0], R2 ;  /* 0x002de00201007387 */ /* 0x000fe20000100800 */
[C---:B---3--:R-:W-:Y:S01]  /*95070*/  HMMA.16816.F32 R24, R4.reuse, R24, R12 ;  /* 0x000000180418723c */ /* 0x048fe2000000180c */
[----:B------:R-:W2:Y:S11]  /*95080*/  LDL.LU.64 R12, [R1+0x3668] ;  /* 0x00366800010c7983 */ /* 0x000eb60000300a00 */
[----:B------:R-:W-:Y:S11]  /*95090*/  @!UPT UIADD3 URZ, URZ, URZ, URZ ;  /* 0x0000003f3f3ff290 */ /* 0x000ff6000fffe03f */
[----:B------:R-:W-:Y:S01]  /*950a0*/  STL.64 [R1+0x130], R24 ;  /* 0x0001301801007387 */ /* 0x000fe20000100a00 */
[----:B------:R0:W-:Y:S03]  /*950b0*/  STL.64 [R1+0x138], R26 ;  /* 0x0001381a01007387 */ /* 0x0001e60000100a00 */
[----:B0-----:R-:W3:Y:S01]  /*950c0*/  LDL.LU.64 R26, [R1+0x3660] ;  /* 0x00366000011a7983 */ /* 0x001ee20000300a00 */
[----:B------:R-:W3:Y:S01]  /*950d0*/  LDL.LU.64 R24, [R1+0x3658] ;  /* 0x0036580001187983 */ /* 0x000ee20000300a00 */
[C---:B--2---:R-:W-:Y:S02]  /*950e0*/  HMMA.16816.F32 R12, R4.reuse, R12, R16 ;  /* 0x0000000c040c723c */ /* 0x044fe40000001810 */
[----:B------:R-:W3:Y:S11]  /*950f0*/  LDL.LU.64 R16, [R1+0x3650] ;  /* 0x0036500001107983 */ /* 0x000ef60000300a00 */
[----:B------:R-:W-:Y:S10]  /*95100*/  @!UPT UIADD3 URZ, URZ, URZ, URZ ;  /* 0x0000003f3f3ff290 */ /* 0x000ff4000fffe03f */
[----:B------:R0:W-:Y:S01]  /*95110*/  STL.64 [R1+0x120], R12 ;  /* 0x0001200c01007387 */ /* 0x0001e20000100a00 */
[----:B------:R-:W-:Y:S03]  /*95120*/  STL.64 [R1+0x128], R14 ;  /* 0x0001280e01007387 */ /* 0x000fe60000100a00 */
[----:B0-----:R-:W2:Y:S01]  /*95130*/  LDL.LU.64 R12, [R1+0x3648] ;  /* 0x00364800010c7983 */ /* 0x001ea20000300a00 */
[C---:B---3--:R-:W-:Y:S03]  /*95140*/  HMMA.16816.F32 R16, R4.reuse, R16, R24 ;  /* 0x000000100410723c */ /* 0x048fe60000001818 */
[----:B------:R-:W3:Y:S01]  /*95150*/  LDL.LU.64 R26, [R1+0x3640] ;  /* 0x00364000011a7983 */ /* 0x000ee20000300a00 */
[----:B------:R-:W3:Y:S11]  /*95160*/  LDL.LU.64 R24, [R1+0x3638] ;  /* 0x0036380001187983 */ /* 0x000ef60000300a00 */
[----:B------:R-:W-:Y:S08]  /*95170*/  @!UPT UIADD3 URZ, URZ, URZ, URZ ;  /* 0x0000003f3f3ff290 */ /* 0x000ff0000fffe03f */
[----:B------:R-:W-:Y:S01]  /*95180*/  STL.64 [R1+0x110], R16 ;  /* 0x0001101001007387 */ /* 0x000fe20000100a00 */
[----:B------:R0:W-:Y:S03]  /*95190*/  STL.64 [R1+0x118], R18 ;  /* 0x0001181201007387 */ /* 0x0001e60000100a00 */
[----:B0-----:R-:W2:Y:S01]  /*951a0*/  LDL.LU.64 R18, [R1+0x3630] ;  /* 0x0036300001127983 */ /* 0x001ea20000300a00 */
[----:B------:R-:W3:Y:S01]  /*951b0*/  LDL.LU.64 R16, [R1+0x3628] ;  /* 0x0036280001107983 */ /* 0x000ee20000300a00 */
[C---:B------:R-:W-:Y:S11]  /*951c0*/  HMMA.16816.F32 R20, R4.reuse, R8, R20 ;  /* 0x000000080414723c */ /* 0x040ff60000001814 */
[----:B------:R-:W-:Y:S11]  /*951d0*/  @!UPT UIADD3 URZ, URZ, URZ, URZ ;  /* 0x0000003f3f3ff290 */ /* 0x000ff6000fffe03f */
[----:B------:R-:W-:Y:S01]  /*951e0*/  @!UPT UIADD3 URZ, URZ, URZ, URZ ;  /* 0x0000003f3f3ff290 */ /* 0x000fe2000fffe03f */
[----:B------:R0:W-:Y:S01]  /*951f0*/  STL.64 [R1+0x100], R20 ;  /* 0x0001001401007387 */ /* 0x0001e20000100a00 */
[----:B------:R1:W-:Y:S03]  /*95200*/  STL.64 [R1+0x108], R22 ;  /* 0x0001081601007387 */ /* 0x0003e60000100a00 */
[----:B0-----:R-:W2:Y:S01]  /*95210*/  LDL.LU R20, [R1+0x550] ;  /* 0x0005500001147983 */ /* 0x001ea20000300800 */
[----:B---3--:R-:W-:Y:S11]  /*95220*/  HMMA.16816.F32 R8, R4, R16, R24 ;  /* 0x000000100408723c */ /* 0x008ff60000001818 */
[----:B------:R-:W-:Y:S11]  /*95230*/  @!UPT UIADD3 URZ, URZ, URZ, URZ ;  /* 0x0000003f3f3ff290 */ /* 0x000ff6000fffe03f */
[----:B------:R-:W-:Y:S01]  /*95240*/  @!UPT UIADD3 URZ, URZ, URZ, URZ ;  /* 0x0000003f3f3ff290 */ /* 0x000fe2000fffe03f */
[----:B------:R0:W-:Y:S01]  /*95250*/  STL.64 [R1+0xf0], R8 ;  /* 0x0000f00801007387 */ /* 0x0001e20000100a00 */
[----:B------:R3:W-:Y:S02]  /*95260*/  STL.64 [R1+0xf8], R10 ;  /* 0x0000f80a01007387 */ /* 0x0007e40000100a00 */
[----:B------:R-:W2:Y:S02]  /*95270*/  LDL.LU R21, [R1+0x554] ;  /* 0x0005540001157983 */ /* 0x000ea40000300800 */
[----:B-1----:R-:W2:Y:S01]  /*95280*/  LDL.LU R22, [R1+0x558] ;  /* 0x0005580001167983 */ /* 0x002ea20000300800 */
[----:B------:R-:W2:Y:S04]  /*95290*/  LDL.LU R23, [R1+0x55c] ;  /* 0x00055c0001177983 */ /* 0x000ea80000300800 */
[----:B0-----:R-:W4:Y:S01]  /*952a0*/  LDL.LU R8, [R1+0x5a0] ;  /* 0x0005a00001087983 */ /* 0x001f220000300800 */
[----:B------:R-:W4:Y:S02]  /*952b0*/  LDL.LU R9, [R1+0x5a4] ;  /* 0x0005a40001097983 */ /* 0x000f240000300800 */
[----:B---3--:R-:W3:Y:S02]  /*952c0*/  LDL.LU R10, [R1+0x5a8] ;  /* 0x0005a800010a7983 */ /* 0x008ee40000300800 */
[----:B------:R-:W3:Y:S01]  /*952d0*/  LDL.LU R11, [R1+0x5ac] ;  /* 0x0005ac00010b7983 */ /* 0x000ee20000300800 */
[----:B------:R-:W3:Y:S01]  /*952e0*/  LDL.LU R24, [R1+0xd0] ;  /* 0x0000d00001187983 */ /* 0x000ee20000300800 */
[----:B------:R-:W3:Y:S02]  /*952f0*/  LDL.LU R25, [R1+0xd4] ;  /* 0x0000d40001197983 */ /* 0x000ee40000300800 */
[----:B------:R-:W3:Y:S02]  /*95300*/  LDL.LU R26, [R1+0xd8] ;  /* 0x0000d800011a7983 */ /* 0x000ee40000300800 */
[----:B------:R-:W3:Y:S01]  /*95310*/  LDL.LU R27, [R1+0xdc] ;  /* 0x0000dc00011b7983 */ /* 0x000ee20000300800 */
[----:B--2---:R0:W-:Y:S01]  /*95320*/  STL.64 [R1+0x35c0], R22 ;  /* 0x0035c01601007387 */ /* 0x0041e20000100a00 */
[----:B------:R-:W-:Y:S03]  /*95330*/  STL.64 [R1+0x35b8], R20 ;  /* 0x0035b81401007387 */ /* 0x000fe60000100a00 */
[----:B0-----:R-:W2:Y:S04]  /*95340*/  LDL.64 R22, [R1+0x98] ;  /* 0x0000980001167983 */ /* 0x001ea80000100a00 */
[----:B--2---:R0:W-:Y:S04]  /*95350*/  STL.64 [R1+0x35d0], R22 ;  /* 0x0035d01601007387 */ /* 0x0041e80000100a00 */
[----:B0-----:R-:W2:Y:S04]  /*95360*/  LDL.64 R22, [R1+0xa8] ;  /* 0x0000a80001167983 */ /* 0x001ea80000100a00 */
[----:B--2---:R0:W-:Y:S01]  /*95370*/  STL.64 [R1+0x35d8], R22 ;  /* 0x0035d81601007387 */ /* 0x0041e20000100a00 */
[----:B------:R-:W2:Y:S02]  /*95380*/  LDL.LU R20, [R1+0x580] ;  /* 0x0005800001147983 */ /* 0x000ea40000300800 */
        /* <DEDUP_REMOVED lines=9> */
[----:B------:R0:W-:Y:S04]  /*95420*/  STL.64 [R1+0x3558], R18 ;  /* 0x0035581201007387 */ /* 0x0001e80000100a00 */
[----:B0-----:R-:W2:Y:S01]  /*95430*/  LDL.64 R18, [R1+0x78] ;  /* 0x0000780001127983 */ /* 0x001ea20000100a00 */
[----:B----4-:R-:W-:-:S03]  /*95440*/  IMAD.MOV.U32 R17, RZ, RZ, R3 ;  /* 0x000000ffff117224 */ /* 0x010fc600078e0003 */
[----:B--2---:R0:W-:Y:S01]  /*95450*/  STL.64 [R1+0x35c8], R18 ;  /* 0x0035c81201007387 */ /* 0x0041e20000100a00 */
[----:B------:R-:W2:Y:S02]  /*95460*/  LDL.LU R16, [R1+0x560] ;  /* 0x0005600001107983 */ /* 0x000ea40000300800 */
[----:B------:R-:W4:Y:S01]  /*95470*/  LDL.LU R3, [R1+0x3624] ;  /* 0x0036240001037983 */ /* 0x000f220000300800 */
[C---:B---3--:R-:W-:Y:S01]  /*95480*/  HMMA.16816.F32 R12, R4.reuse, R12, R8 ;  /* 0x0000000c040c723c */ /* 0x048fe20000001808 */
[----:B0-----:R-:W-:Y:S02]  /*95490*/  IMAD.MOV.U32 R18, RZ, RZ, R28 ;  /* 0x000000ffff127224 */ /* 0x001fe400078e001c */
[----:B------:R-:W-:Y:S01]  /*954a0*/  IMAD.MOV.U32 R19, RZ, RZ, R0 ;  /* 0x000000ffff137224 */ /* 0x000fe200078e0000 */
[----:B------:R-:W3:Y:S04]  /*954b0*/  LDL.LU R28, [R1+0x3620] ;  /* 0x00362000011c7983 */ /* 0x000ee80000300800 */
[----:B------:R0:W-:Y:S04]  /*954c0*/  STL.64 [R1+0x35e8], R18 ;  /* 0x0035e81201007387 */ /* 0x0001e80000100a00 */
[----:B--2---:R-:W-:Y:S01]  /*954d0*/  STL.64 [R1+0x35e0], R16 ;  /* 0x0035e01001007387 */ /* 0x004fe20000100a00 */
[----:B0-----:R-:W2:Y:S02]  /*954e0*/  LDL.64 R18, [R1+0xb8] ;  /* 0x0000b80001127983 */ /* 0x001ea40000100a00 */
[----:B------:R-:W2:Y:S02]  /*954f0*/  LDL.LU.64 R10, [R1+0x3618] ;  /* 0x00361800010a7983 */ /* 0x000ea40000300a00 */
[----:B------:R-:W2:Y:S07]  /*95500*/  LDL.LU.64 R8, [R1+0x3610] ;  /* 0x0036100001087983 */ /* 0x000eae0000300a00 */
[----:B------:R-:W-:Y:S01]  /*95510*/  IMAD.MOV.U32 R0, RZ, RZ, R15 ;  /* 0x000000ffff007224 */ /* 0x000fe200078e000f */
[----:B------:R0:W-:Y:S01]  /*95520*/  STL.64 [R1+0xe0], R12 ;  /* 0x0000e00c01007387 */ /* 0x0001e20000100a00 */
[----:B------:R-:W-:Y:S03]  /*95530*/  STL [R1+0xe8], R14 ;  /* 0x0000e80e01007387 */ /* 0x000fe60000100800 */
[----:B0-----:R-:W3:Y:S01]  /*95540*/  LDL R13, [R1+0x22c0] ;  /* 0x0022c000010d7983 */ /* 0x001ee20000100800 */
[----:B------:R-:W-:Y:S01]  /*95550*/  STL [R1+0x2de4], R0 ;  /* 0x002de40001007387 */ /* 0x000fe20000100800 */
[----:B--2---:R-:W-:Y:S02]  /*95560*/  HMMA.16816.F32 R4, R4, R8, R24 ;  /* 0x000000080404723c */ /* 0x004fe40000001818 */
[----:B------:R-:W2:Y:S01]  /*95570*/  LDL.LU.64 R26, [R1+0x3608] ;  /* 0x00360800011a7983 */ /* 0x000ea20000300a00 */
[----:B------:R-:W2:Y:S11]  /*95580*/  LDL.LU.64 R24, [R1+0x3600] ;  /* 0x0036000001187983 */ /* 0x000eb60000300a00 */
[----:B------:R-:W-:Y:S09]  /*95590*/  @!UPT UIADD3 URZ, URZ, URZ, URZ ;  /* 0x0000003f3f3ff290 */ /* 0x000ff2000fffe03f */
[----:B------:R0:W-:Y:S01]  /*955a0*/  STL.64 [R1+0xd0], R4 ;  /* 0x0000d00401007387 */ /* 0x0001e20000100a00 */
[----:B------:R1:W-:Y:S03]  /*955b0*/  STL.64 [R1+0xd8], R6 ;  /* 0x0000d80601007387 */ /* 0x0003e60000100a00 */
[----:B0-----:R-:W2:Y:S01]  /*955c0*/  LDL.LU R4, [R1+0x540] ;  /* 0x0005400001047983 */ /* 0x001ea20000300800 */
[----:B------:R-:W2:Y:S02]  /*955d0*/  LDL.LU R5, [R1+0x544] ;  /* 0x0005440001057983 */ /* 0x000ea40000300800 */
[----:B-1----:R-:W2:Y:S02]  /*955e0*/  LDL.LU R6, [R1+0x548] ;  /* 0x0005480001067983 */ /* 0x002ea40000300800 */
[----:B------:R3:W-:Y:S02]  /*955f0*/  STL.64 [R1+0x34e0], R10 ;  /* 0x0034e00a01007387 */ /* 0x0007e40000100a00 */
[----:B---3--:R-:W-:-:S02]  /*95600*/  IMAD.MOV.U32 R10, RZ, RZ, R28 ;  /* 0x000000ffff0a7224 */ /* 0x008fc400078e001c */
[----:B----4-:R-:W-:-:S07]  /*95610*/  IMAD.MOV.U32 R11, RZ, RZ, R3 ;  /* 0x000000ffff0b7224 */ /* 0x010fce00078e0003 */
[C---:B--2---:R-:W-:Y:S01]  /*95620*/  HMMA.16816.F32 R8, R24.reuse, R10, R20 ;  /* 0x0000000a1808723c */ /* 0x044fe20000001814 */
[----:B------:R-:W2:Y:S01]  /*95630*/  LDL.LU.64 R22, [R1+0x35f8] ;  /* 0x0035f80001167983 */ /* 0x000ea20000300a00 */
[----:B------:R-:W2:Y:S11]  /*95640*/  LDL.LU.64 R20, [R1+0x35f0] ;  /* 0x0035f00001147983 */ /* 0x000eb60000300a00 */
[----:B------:R-:W-:Y:S11]  /*95650*/  @!UPT UIADD3 URZ, URZ, URZ, URZ ;  /* 0x0000003f3f3ff290 */ /* 0x000ff6000fffe03f */
[----:B------:R-:W-:Y:S02]  /*95660*/  IMAD.MOV.U32 R3, RZ, RZ, R8 ;  /* 0x000000ffff037224 */ /* 0x000fe400078e0008 */
[----:B------:R-:W-:Y:S01]  /*95670*/  IMAD.MOV.U32 R28, RZ, RZ, R9 ;  /* 0x000000ffff1c7224 */ /* 0x000fe200078e0009 */
[----:B------:R0:W-:Y:S01]  /*95680*/  STL.64 [R1+0xe30], R8 ;  /* 0x000e300801007387 */ /* 0x0001e20000100a00 */
[----:B------:R-:W-:Y:S02]  /*95690*/  STL.64 [R1+0xe38], R10 ;  /* 0x000e380a01007387 */ /* 0x000fe40000100a00 */
[----:B------:R1:W-:Y:S01]  /*956a0*/  STL [R1+0x2ad0], R3 ;  /* 0x002ad00301007387 */ /* 0x0003e20000100800 */
[----:B------:R-:W-:Y:S01]  /*956b0*/  STL [R1+0x2acc], R28 ;  /* 0x002acc1c01007387 */ /* 0x000fe20000100800 */
[----:B0-----:R-:W-:Y:S02]  /*956c0*/  IMAD.MOV.U32 R8, RZ, RZ, R18 ;  /* 0x000000ffff087224 */ /* 0x001fe400078e0012 */
[----:B-1----:R-:W-:Y:S01]  /*956d0*/  IMAD.MOV.U32 R3, RZ, RZ, R19 ;  /* 0x000000ffff037224 */ /* 0x002fe200078e0013 */
[----:B--2---:R-:W-:Y:S01]  /*956e0*/  HMMA.16816.F32 R20, R24, R18, R20 ;  /* 0x000000121814723c */ /* 0x004fe20000001814 */
[----:B------:R-:W2:Y:S01]  /*956f0*/  LDL.LU.64 R18, [R1+0x35e8] ;  /* 0x0035e80001127983 */ /* 0x000ea20000300a00 */
[----:B------:R-:W2:Y:S11]  /*95700*/  LDL.LU.64 R16, [R1+0x35e0] ;  /* 0x0035e00001107983 */ /* 0x000eb60000300a00 */
[----:B------:R-:W-:Y:S10]  /*95710*/  @!UPT UIADD3 URZ, URZ, URZ, URZ ;  /* 0x0000003f3f3ff290 */ /* 0x000ff4000fffe03f */
[----:B------:R-:W-:Y:S01]  /*95720*/  STL.64 [R1+0xe20], R20 ;  /* 0x000e201401007387 */ /* 0x000fe20000100a00 */
[----:B------:R0:W-:Y:S03]  /*95730*/  STL.64 [R1+0xe28], R22 ;  /* 0x000e281601007387 */ /* 0x0001e60000100a00 */
[----:B0-----:R-:W3:Y:S01]  /*95740*/  LDL.LU.64 R22, [R1+0x35d8] ;  /* 0x0035d80001167983 */ /* 0x001ee20000300a00 */
[----:B------:R-:W-:Y:S02]  /*95750*/  STL [R1+0x351c], R3 ;  /* 0x00351c0301007387 */ /* 0x000fe40000100800 */
[----:B------:R0:W-:Y:S02]  /*95760*/  STL [R1+0x3510], R8 ;  /* 0x0035100801007387 */ /* 0x0001e40000100800 */
[----:B0-----:R-:W3:Y:S01]  /*95770*/  LDL.LU R8, [R1+0x570] ;  /* 0x0005700001087983 */ /* 0x001ee20000300800 */
[----:B------:R-:W3:Y:S02]  /*95780*/  LDL.LU R9, [R1+0x574] ;  /* 0x0005740001097983 */ /* 0x000ee40000300800 */
[----:B------:R-:W3:Y:S02]  /*95790*/  LDL.LU R10, [R1+0x578] ;  /* 0x00057800010a7983 */ /* 0x000ee40000300800 */
[----:B------:R-:W3:Y:S02]  /*957a0*/  LDL.LU R11, [R1+0x57c] ;  /* 0x00057c00010b7983 */ /* 0x000ee40000300800 */
[----:B------:R-:W-:-:S02]  /*957b0*/  IMAD.MOV.U32 R7, RZ, RZ, R29 ;  /* 0x000000ffff077224 */ /* 0x000fc400078e001d */
[----:B------:R-:W-:-:S05]  /*957c0*/  IMAD.MOV.U32 R29, RZ, RZ, R20 ;  /* 0x000000ffff1d7224 */ /* 0x000fca00078e0014 */
[----:B------:R-:W-:Y:S01]  /*957d0*/  STL [R1+0x2ad4], R29 ;  /* 0x002ad41d01007387 */ /* 0x000fe20000100800 */
[C---:B---3--:R-:W-:Y:S11]  /*957e0*/  HMMA.16816.F32 R8, R24.reuse, R22, R8 ;  /* 0x000000161808723c */ /* 0x048ff60000001808 */
[----:B------:R-:W-:Y:S11]  /*957f0*/  @!UPT UIADD3 URZ, URZ, URZ, URZ ;  /* 0x0000003f3f3ff290 */ /* 0x000ff6000fffe03f */
[----:B------:R-:W-:Y:S01]  /*95800*/  @!UPT UIADD3 URZ, URZ, URZ, URZ ;  /* 0x0000003f3f3ff290 */ /* 0x000fe2000fffe03f */
[----:B------:R0:W-:Y:S01]  /*95810*/  STL.64 [R1+0xe10], R8 ;  /* 0x000e100801007387 */ /* 0x0001e20000100a00 */
[----:B------:R1:W-:Y:S02]  /*95820*/  STL.64 [R1+0xe18], R10 ;  /* 0x000e180a01007387 */ /* 0x0003e40000100a00 */
[----:B0-----:R-:W-:Y:S02]  /*95830*/  IMAD.MOV.U32 R9, RZ, RZ, R23 ;  /* 0x000000ffff097224 */ /* 0x001fe400078e0017 */
[----:B-1----:R-:W-:Y:S02]  /*95840*/  IMAD.MOV.U32 R10, RZ, RZ, R22 ;  /* 0x000000ffff0a7224 */ /* 0x002fe400078e0016 */
        /* <DEDUP_REMOVED lines=8> */
[----:B------:R-:W3:Y:S02]  /*958d0*/  LDL.LU.64 R22, [R1+0x35c0] ;  /* 0x0035c00001167983 */ /* 0x000ee40000300a00 */
[----:B------:R-:W3:Y:S02]  /*958e0*/  LDL.LU.64 R20, [R1+0x35b8] ;  /* 0x0035b80001147983 */ /* 0x000ee40000300a00 */
[----:B------:R0:W-:Y:S01]  /*958f0*/  STL.64 [R1+0x3580], R10 ;  /* 0x0035800a01007387 */ /* 0x0001e20000100a00 */
[----:B------:R-:W-:Y:S04]  /*95900*/  STL [R1+0x3578], R9 ;  /* 0x0035780901007387 */ /* 0x000fe80000100800 */
[----:B0-----:R-:W3:Y:S01]  /*95910*/  LDL.64 R10, [R1+0x88] ;  /* 0x00008800010a7983 */ /* 0x001ee20000100a00 */
[C---:B--2---:R-:W-:Y:S08]  /*95920*/  HMMA.16816.F32 R4, R24.reuse, R18, R4 ;  /* 0x000000121804723c */ /* 0x044ff00000001804 */
[----:B---3--:R-:W-:Y:S11]  /*95930*/  HMMA.16816.F32 R20, R24, R10, R20 ;  /* 0x0000000a1814723c */ /* 0x008ff60000001814 */
[----:B------:R-:W-:Y:S11]  /*95940*/  @!UPT UIADD3 URZ, URZ, URZ, URZ ;  /* 0x0000003f3f3ff290 */ /* 0x000ff6000fffe03f */
[----:B------:R-:W-:Y:S01]  /*95950*/  @!UPT UIADD3 URZ, URZ, URZ, URZ ;  /* 0x0000003f3f3ff290 */ /* 0x000fe2000fffe03f */
[----:B------:R0:W-:Y:S01]  /*95960*/  STL.64 [R1+0xc60], R20 ;  /* 0x000c601401007387 */ /* 0x0001e20000100a00 */
[----:B------:R-:W-:Y:S02]  /*95970*/  STL.64 [R1+0xc68], R22 ;  /* 0x000c681601007387 */ /* 0x000fe40000100a00 */
[----:B0-----:R-:W-:Y:S02]  /*95980*/  IMAD.MOV.U32 R21, RZ, RZ, R10 ;  /* 0x000000ffff157224 */ /* 0x001fe400078e000a */
[----:B------:R-:W-:-:S05]  /*95990*/  IMAD.MOV.U32 R20, RZ, RZ, R11 ;  /* 0x000000ffff147224 */ /* 0x000fca00078e000b */
[----:B------:R0:W-:Y:S01]  /*959a0*/  STL.64 [R1+0x35b0], R20 ;  /* 0x0035b01401007387 */ /* 0x0001e20000100a00 */
[----:B------:R-:W-:Y:S02]  /*959b0*/  STL.64 [R1+0xc30], R4 ;  /* 0x000c300401007387 */ /* 0x000fe40000100a00 */
[----:B------:R-:W-:Y:S02]  /*959c0*/  STL.64 [R1+0xc38], R6 ;  /* 0x000c380601007387 */ /* 0x000fe40000100a00 */
[----:B------:R-:W-:Y:S02]  /*959d0*/  IMAD.MOV.U32 R2, RZ, RZ, R18 ;  /* 0x000000ffff027224 */ /* 0x000fe400078e0012 */
[----:B------:R-:W-:Y:S01]  /*959e0*/  IMAD.MOV.U32 R0, RZ, RZ, R19 ;  /* 0x000000ffff007224 */ /* 0x000fe200078e0013 */
[----:B------:R-:W1:Y:S04]  /*959f0*/  LDSM.16.MT88.4 R4, [R13+0x27000] ;  /* 0x027000000d04783b */ /* 0x000e680000004200 */
[----:B0-----:R-:W2:Y:S01]  /*95a00*/  LDL.LU R20, [R1+0x8e0] ;  /* 0x0008e00001147983 */ /* 0x001ea20000300800 */
[----:B------:R-:W2:Y:S02]  /*95a10*/  LDL.LU R21, [R1+0x8e4] ;  /* 0x0008e40001157983 */ /* 0x000ea40000300800 */
[----:B------:R-:W2:Y:S02]  /*95a20*/  LDL.LU R22, [R1+0x8e8] ;  /* 0x0008e80001167983 */ /* 0x000ea40000300800 */
[----:B------:R-:W2:Y:S01]  /*95a30*/  LDL.LU R23, [R1+0x8ec] ;  /* 0x0008ec0001177983 */ /* 0x000ea20000300800 */
[----:B------:R-:W3:Y:S04]  /*95a40*/  LDL.64 R10, [R1+0x48] ;  /* 0x00004800010a7983 */ /* 0x000ee80000100a00 */
[----:B---3--:R0:W-:Y:S01]  /*95a50*/  STL.64 [R1+0x3590], R10 ;  /* 0x0035900a01007387 */ /* 0x0081e20000100a00 */
[----:B------:R-:W3:Y:S02]  /*95a60*/  LDL.LU R16, [R1+0x8a0] ;  /* 0x0008a00001107983 */ /* 0x000ee40000300800 */
[----:B------:R-:W3:Y:S02]  /*95a70*/  LDL.LU R17, [R1+0x8a4] ;  /* 0x0008a40001117983 */ /* 0x000ee40000300800 */
[----:B------:R-:W4:Y:S01]  /*95a80*/  LDL.LU R18, [R1+0x8a8] ;  /* 0x0008a80001127983 */ /* 0x000f220000300800 */
[----:B------:R-:W4:Y:S04]  /*95a90*/  LDL.LU R19, [R1+0x8ac] ;  /* 0x0008ac0001137983 */ /* 0x000f280000300800 */
[----:B0-----:R-:W2:Y:S04]  /*95aa0*/  LDL.64 R10, [R1+0x58] ;  /* 0x00005800010a7983 */ /* 0x001ea80000100a00 */
[----:B--2---:R0:W-:Y:S04]  /*95ab0*/  STL.64 [R1+0x35a8], R10 ;  /* 0x0035a80a01007387 */ /* 0x0041e80000100a00 */
[----:B0-----:R-:W2:Y:S01]  /*95ac0*/  LDL.64 R10, [R1+0x68] ;  /* 0x00006800010a7983 */ /* 0x001ea20000100a00 */
[----:B----4-:R0:W-:Y:S02]  /*95ad0*/  STL.64 [R1+0x3568], R18 ;  /* 0x0035681201007387 */ /* 0x0101e40000100a00 */
[----:B---3--:R3:W-:Y:S01]  /*95ae0*/  STL.64 [R1+0x3560], R16 ;  /* 0x0035601001007387 */ /* 0x0087e20000100a00 */
[----:B0-----:R-:W4:Y:S04]  /*95af0*/  LDL.64 R18, [R1+0x38] ;  /* 0x0000380001127983 */ /* 0x001f280000100a00 */
[----:B----4-:R0:W-:Y:S01]  /*95b00*/  STL.64 [R1+0x3588], R18 ;  /* 0x0035881201007387 */ /* 0x0101e20000100a00 */
[----:B---3--:R-:W3:Y:S02]  /*95b10*/  LDL.LU R16, [R1+0x8c0] ;  /* 0x0008c00001107983 */ /* 0x008ee40000300800 */
[----:B------:R-:W3:Y:S01]  /*95b20*/  LDL.LU R17, [R1+0x8c4] ;  /* 0x0008c40001117983 */ /* 0x000ee20000300800 */
[----:B0-----:R-:W4:Y:S01]  /*95b30*/  LDL.LU R18, [R1+0x8c8] ;  /* 0x0008c80001127983 */ /* 0x001f220000300800 */
[----:B------:R-:W4:Y:S01]  /*95b40*/  LDL.LU R19, [R1+0x8cc] ;  /* 0x0008cc0001137983 */ /* 0x000f220000300800 */
[----:B--2---:R-:W-:Y:S02]  /*95b50*/  HMMA.16816.F32 R20, R24, R10, R20 ;  /* 0x0000000a1814723c */ /* 0x004fe40000001814 */
[----:B----4-:R-:W-:Y:S01]  /*95b60*/  STL.64 [R1+0x35a0], R18 ;  /* 0x0035a01201007387 */ /* 0x010fe20000100a00 */
[----:B---3--:R0:W-:Y:S03]  /*95b70*/  STL.64 [R1+0x3598], R16 ;  /* 0x0035981001007387 */ /* 0x0081e60000100a00 */
[----:B0-----:R-:W2:Y:S01]  /*95b80*/  LDL.LU R16, [R1+0x8d0] ;  /* 0x0008d00001107983 */ /* 0x001ea20000300800 */
[----:B------:R-:W2:Y:S02]  /*95b90*/  LDL.LU R17, [R1+0x8d4] ;  /* 0x0008d40001117983 */ /* 0x000ea40000300800 */
[----:B------:R-:W2:Y:S02]  /*95ba0*/  LDL.LU R18, [R1+0x8d8] ;  /* 0x0008d80001127983 */ /* 0x000ea40000300800 */
[----:B------:R-:W2:Y:S01]  /*95bb0*/  LDL.LU R19, [R1+0x8dc] ;  /* 0x0008dc0001137983 */ /* 0x000ea20000300800 */
[----:B-1----:R0:W-:Y:S01]  /*95bc0*/  STL.64 [R1+0x3398], R6 ;  /* 0x0033980601007387 */ /* 0x0021e20000100a00 */
[----:B------:R1:W-:Y:S03]  /*95bd0*/  STL.64 [R1+0x3390], R4 ;  /* 0x0033900401007387 */ /* 0x0003e60000100a00 */
[----:B0-----:R-:W3:Y:S04]  /*95be0*/  LDL.64 R6, [R1+0x28] ;  /* 0x0000280001067983 */ /* 0x001ee80000100a00 */
[----:B---3--:R0:W-:Y:S01]  /*95bf0*/  STL.64 [R1+0x3570], R6 ;  /* 0x0035700601007387 */ /* 0x0081e20000100a00 */
[----:B-1----:R-:W3:Y:S02]  /*95c00*/  LDL.LU R4, [R1+0x8b0] ;  /* 0x0008b00001047983 */ /* 0x002ee40000300800 */
[----:B------:R-:W3:Y:S01]  /*95c10*/  LDL.LU R5, [R1+0x8b4] ;  /* 0x0008b40001057983 */ /* 0x000ee20000300800 */
[----:B0-----:R-:W3:Y:S01]  /*95c20*/  LDL.LU R6, [R1+0x8b8] ;  /* 0x0008b80001067983 */ /* 0x001ee20000300800 */
[----:B------:R-:W3:Y:S02]  /*95c30*/  LDL.LU R7, [R1+0x8bc] ;  /* 0x0008bc0001077983 */ /* 0x000ee40000300800 */
[----:B------:R0:W-:Y:S02]  /*95c40*/  STL.64 [R1+0xc50], R20 ;  /* 0x000c501401007387 */ /* 0x0001e40000100a00 */
[----:B------:R1:W-:Y:S01]  /*95c50*/  STL.64 [R1+0xc58], R22 ;  /* 0x000c581601007387 */ /* 0x0003e20000100a00 */
[----:B0-----:R-:W4:Y:S01]  /*95c60*/  LDL.LU.64 R20, [R1+0x35b0] ;  /* 0x0035b00001147983 */ /* 0x001f220000300a00 */
[----:B-1----:R-:W-:-:S02]  /*95c70*/  IMAD.MOV.U32 R23, RZ, RZ, R10 ;  /* 0x000000ffff177224 */ /* 0x002fc400078e000a */
[----:B------:R-:W-:Y:S02]  /*95c80*/  IMAD.MOV.U32 R22, RZ, RZ, R11 ;  /* 0x000000ffff167224 */ /* 0x000fe400078e000b */
[----:B------:R-:W2:Y:S03]  /*95c90*/  LDL.LU.64 R10, [R1+0x35a8] ;  /* 0x0035a800010a7983 */ /* 0x000ea60000300a00 */
[----:B------:R-:W-:Y:S01]  /*95ca0*/  STL.64 [R1+0x3528], R22 ;  /* 0x0035281601007387 */ /* 0x000fe20000100a00 */
[----:B----4-:R0:W-:Y:S04]  /*95cb0*/  STL.64 [R1+0x3520], R20 ;  /* 0x0035201401007387 */ /* 0x0101e80000100a00 */
[----:B0-----:R-:W4:Y:S01]  /*95cc0*/  LDL.LU R20, [R1+0x880] ;  /* 0x0008800001147983 */ /* 0x001f220000300800 */
[----:B------:R-:W4:Y:S02]  /*95cd0*/  LDL.LU R21, [R1+0x884] ;  /* 0x0008840001157983 */ /* 0x000f240000300800 */
[----:B------:R-:W3:Y:S02]  /*95ce0*/  LDL.LU R22, [R1+0x888] ;  /* 0x0008880001167983 */ /* 0x000ee40000300800 */
[----:B------:R-:W3:Y:S01]  /*95cf0*/  LDL.LU R23, [R1+0x88c] ;  /* 0x00088c0001177983 */ /* 0x000ee20000300800 */
[----:B--2---:R-:W-:Y:S01]  /*95d00*/  HMMA.16816.F32 R16, R24, R10, R16 ;  /* 0x0000000a1810723c */ /* 0x004fe20000001810 */
[----:B------:R-:W-:-:S02]  /*95d10*/  IMAD.MOV.U32 R29, RZ, RZ, R10 ;  /* 0x000000ffff1d7224 */ /* 0x000fc400078e000a */
[----:B------:R-:W-:Y:S01]  /*95d20*/  IMAD.MOV.U32 R28, RZ, RZ, R11 ;  /* 0x000000ffff1c7224 */ /* 0x000fe200078e000b */
[----:B---3--:R0:W-:Y:S01]  /*95d30*/  STL.64 [R1+0x3538], R22 ;  /* 0x0035381601007387 */ /* 0x0081e20000100a00 */
[----:B----4-:R-:W-:Y:S03]  /*95d40*/  STL.64 [R1+0x3530], R20 ;  /* 0x0035301401007387 */ /* 0x010fe60000100a00 */
[----:B0-----:R-:W2:Y:S04]  /*95d50*/  LDL R22, [R1+0x18] ;  /* 0x0000180001167983 */ /* 0x001ea80000100800 */
[----:B------:R-:W2:Y:S11]  /*95d60*/  LDL R23, [R1+0x1c] ;  /* 0x00001c0001177983 */ /* 0x000eb60000100800 */
[----:B------:R-:W-:Y:S02]  /*95d70*/  STL.64 [R1+0xc40], R16 ;  /* 0x000c401001007387 */ /* 0x000fe40000100a00 */
[----:B------:R0:W-:Y:S02]  /*95d80*/  STL.64 [R1+0xc48], R18 ;  /* 0x000c481201007387 */ /* 0x0001e40000100a00 */
        /* <DEDUP_REMOVED lines=10> */
[----:B------:R-:W4:Y:S02]  /*95e30*/  LDL.LU.64 R10, [R1+0x3580] ;  /* 0x00358000010a7983 */ /* 0x000f240000300a00 */
[----:B------:R-:W2:Y:S01]  /*95e40*/  LDL.LU R9, [R1+0x3578] ;  /* 0x0035780001097983 */ /* 0x000ea20000300800 */
[----:B---3--:R-:W-:Y:S01]  /*95e50*/  HMMA.16816.F32 R4, R24, R18, R4 ;  /* 0x000000121804723c */ /* 0x008fe20000001804 */
[----:B----4-:R-:W-:Y:S01]  /*95e60*/  STL.64 [R1+0x3548], R10 ;  /* 0x0035480a01007387 */ /* 0x010fe20000100a00 */
[----:B--2---:R0:W-:Y:S02]  /*95e70*/  STL.64 [R1+0x3540], R8 ;  /* 0x0035400801007387 */ /* 0x0041e40000100a00 */
[----:B------:R-:W-:-:S02]  /*95e80*/  IMAD.MOV.U32 R3, RZ, RZ, R18 ;  /* 0x000000ffff037224 */ /* 0x000fc400078e0012 */
[----:B------:R-:W-:Y:S01]  /*95e90*/  IMAD.MOV.U32 R14, RZ, RZ, R19 ;  /* 0x000000ffff0e7224 */ /* 0x000fe200078e0013 */
[----:B0-----:R-:W2:Y:S01]  /*95ea0*/  LDL.LU R8, [R1+0x890] ;  /* 0x0008900001087983 */ /* 0x001ea20000300800 */
[----:B------:R-:W2:Y:S02]  /*95eb0*/  LDL.LU R9, [R1+0x894] ;  /* 0x0008940001097983 */ /* 0x000ea40000300800 */
[----:B------:R-:W2:Y:S02]  /*95ec0*/  LDL.LU R10, [R1+0x898] ;  /* 0x00089800010a7983 */ /* 0x000ea40000300800 */
[----:B------:R-:W2:Y:S11]  /*95ed0*/  LDL.LU R11, [R1+0x89c] ;  /* 0x00089c00010b7983 */ /* 0x000eb60000300800 */
        /* <DEDUP_REMOVED lines=8> */
[----:B------:R-:W-:Y:S01]  /*95f60*/  STL.64 [R1+0xa40], R16 ;  /* 0x000a401001007387 */ /* 0x000fe20000100a00 */
[----:B------:R0:W-:Y:S03]  /*95f70*/  STL.64 [R1+0xa48], R18 ;  /* 0x000a481201007387 */ /* 0x0001e60000100a00 */
[----:B0-----:R-:W3:Y:S01]  /*95f80*/  LDL.LU.64 R18, [R1+0x3558] ;  /* 0x0035580001127983 */ /* 0x001ee20000300a00 */
[----:B------:R-:W4:Y:S02]  /*95f90*/  LDL.LU R4, [R1+0x6d0] ;  /* 0x0006d00001047983 */ /* 0x000f240000300800 */
[----:B------:R-:W4:Y:S01]  /*95fa0*/  LDL.LU R5, [R1+0x6d4] ;  /* 0x0006d40001057983 */ /* 0x000f220000300800 */
[----:B--2---:R-:W-:Y:S01]  /*95fb0*/  HMMA.16816.F32 R20, R24, R22, R8 ;  /* 0x000000161814723c */ /* 0x004fe20000001808 */
[----:B------:R-:W-:Y:S02]  /*95fc0*/  IMAD.MOV.U32 R17, RZ, RZ, R6 ;  /* 0x000000ffff117224 */ /* 0x000fe400078e0006 */
[----:B------:R-:W-:-:S02]  /*95fd0*/  IMAD.MOV.U32 R16, RZ, RZ, R7 ;  /* 0x000000ffff107224 */ /* 0x000fc400078e0007 */
[----:B---3--:R-:W-:Y:S02]  /*95fe0*/  IMAD.MOV.U32 R6, RZ, RZ, R18 ;  /* 0x000000ffff067224 */ /* 0x008fe400078e0012 */
[----:B------:R-:W-:Y:S01]  /*95ff0*/  IMAD.MOV.U32 R7, RZ, RZ, R19 ;  /* 0x000000ffff077224 */ /* 0x000fe200078e0013 */
[----:B------:R-:W2:Y:S01]  /*96000*/  LDL.LU R18, [R1+0x3554] ;  /* 0x0035540001127983 */ /* 0x000ea20000300800 */
[----:B------:R-:W2:Y:S03]  /*96010*/  LDL.LU R19, [R1+0x3550] ;  /* 0x0035500001137983 */ /* 0x000ea60000300800 */
[----:B------:R0:W-:Y:S01]  /*96020*/  STL.64 [R1+0x33a8], R6 ;  /* 0x0033a80601007387 */ /* 0x0001e20000100a00 */
[----:B----4-:R-:W-:Y:S03]  /*96030*/  STL.64 [R1+0x33a0], R4 ;  /* 0x0033a00401007387 */ /* 0x010fe60000100a00 */
[----:B0-----:R-:W3:Y:S04]  /*96040*/  LDL R6, [R1+0x8] ;  /* 0x0000080001067983 */ /* 0x001ee80000100800 */
[----:B------:R-:W3:Y:S01]  /*96050*/  LDL R7, [R1+0xc] ;  /* 0x00000c0001077983 */ /* 0x000ee20000100800 */
[----:B------:R-:W4:Y:S02]  /*96060*/  LDL.LU.64 R10, [R1+0x3548] ;  /* 0x00354800010a7983 */ /* 0x000f240000300a00 */
[----:B------:R-:W2:Y:S02]  /*96070*/  LDL.LU.64 R8, [R1+0x3540] ;  /* 0x0035400001087983 */ /* 0x000ea40000300a00 */
[----:B------:R-:W-:Y:S01]  /*96080*/  STL.64 [R1+0xa30], R20 ;  /* 0x000a301401007387 */ /* 0x000fe20000100a00 */
[----:B------:R0:W-:Y:S04]  /*96090*/  STL.64 [R1+0xa38], R22 ;  /* 0x000a381601007387 */ /* 0x0001e80000100a00 */
        /* <DEDUP_REMOVED lines=10> */
[----:B0-----:R-:W2:Y:S04]  /*96140*/  LDL.64 R6, [R1+0x18] ;  /* 0x0000180001067983 */ /* 0x001ea80000100a00 */
[----:B--2---:R0:W-:Y:S01]  /*96150*/  STL.64 [R1+0x33d0], R6 ;  /* 0x0033d00601007387 */ /* 0x0041e20000100a00 */
[----:B------:R-:W2:Y:S02]  /*96160*/  LDL.LU R4, [R1+0x870] ;  /* 0x0008700001047983 */ /* 0x000ea40000300800 */
[----:B------:R-:W2:Y:S01]  /*96170*/  LDL.LU R5, [R1+0x874] ;  /* 0x0008740001057983 */ /* 0x000ea20000300800 */
[----:B0-----:R-:W2:Y:S01]  /*96180*/  LDL.LU R6, [R1+0x878] ;  /* 0x0008780001067983 */ /* 0x001ea20000300800 */
[----:B------:R-:W2:Y:S02]  /*96190*/  LDL.LU R7, [R1+0x87c] ;  /* 0x00087c0001077983 */ /* 0x000ea40000300800 */
[----:B--2---:R-:W-:Y:S11]  /*961a0*/  HMMA.16816.F32 R4, R24, R18, R4 ;  /* 0x000000121804723c */ /* 0x004ff60000001804 */
[----:B------:R-:W-:Y:S11]  /*961b0*/  @!UPT UIADD3 URZ, URZ, URZ, URZ ;  /* 0x0000003f3f3ff290 */ /* 0x000ff6000fffe03f */
[----:B------:R-:W-:Y:S01]  /*961c0*/  @!UPT UIADD3 URZ, URZ, URZ, URZ ;  /* 0x0000003f3f3ff290 */ /* 0x000fe2000fffe03f */
[----:B------:R-:W-:Y:S01]  /*961d0*/  STL.64 [R1+0x8f0], R4 ;  /* 0x0008f00401007387 */ /* 0x000fe20000100a00 */
[----:B------:R0:W-:Y:S02]  /*961e0*/  STL.64 [R1+0x8f8], R6 ;  /* 0x0008f80601007387 */ /* 0x0001e40000100a00 */
[----:B0-----:R-:W-:Y:S02]  /*961f0*/  IMAD.MOV.U32 R6, RZ, RZ, R17 ;  /* 0x000000ffff067224 */ /* 0x001fe400078e0011 */
[----:B------:R-:W-:-:S05]  /*96200*/  IMAD.MOV.U32 R7, RZ, RZ, R16 ;  /* 0x000000ffff077224 */ /* 0x000fca00078e0010 */
[----:B------:R-:W-:Y:S01]  /*96210*/  STL.64 [R1+0x33e8], R6 ;  /* 0x0033e80601007387 */ /* 0x000fe20000100a00 */
[----:B------:R0:W-:Y:S02]  /*96220*/  STL.64 [R1+0x33b0], R18 ;  /* 0x0033b01201007387 */ /* 0x0001e40000100a00 */
[----:B------:R-:W2:Y:S02]  /*96230*/  LDL.LU R16, [R1+0x6e0] ;  /* 0x0006e00001107983 */ /* 0x000ea40000300800 */
[----:B------:R-:W2:Y:S01]  /*96240*/  LDL.LU R17, [R1+0x6e4] ;  /* 0x0006e40001117983 */ /* 0x000ea20000300800 */
[----:B0-----:R-:W2:Y:S01]  /*96250*/  LDL.LU R18, [R1+0x6e8] ;  /* 0x0006e80001127983 */ /* 0x001ea20000300800 */
[----:B------:R-:W2:Y:S02]  /*96260*/  LDL.LU R19, [R1+0x6ec] ;  /* 0x0006ec0001137983 */ /* 0x000ea40000300800 */
[----:B------:R-:W-:Y:S02]  /*96270*/  IMAD.MOV.U32 R6, RZ, RZ, R3 ;  /* 0x000000ffff067224 */ /* 0x000fe400078e0003 */
        /* <DEDUP_REMOVED lines=19> */
[----:B------:R-:W-:-:S02]  /*963b0*/  IMAD.MOV.U32 R6, RZ, RZ, R29 ;  /* 0x000000ffff067224 */ /* 0x000fc400078e001d */
[----:B------:R-:W-:Y:S02]  /*963c0*/  IMAD.MOV.U32 R7, RZ, RZ, R28 ;  /* 0x000000ffff077224 */ /* 0x000fe400078e001c */
[----:B---3--:R-:W-:Y:S02]  /*963d0*/  IMAD.MOV.U32 R18, RZ, RZ, R14 ;  /* 0x000000ffff127224 */ /* 0x008fe400078e000e */
[----:B------:R-:W-:Y:S01]  /*963e0*/  IMAD.MOV.U32 R19, RZ, RZ, R15 ;  /* 0x000000ffff137224 */ /* 0x000fe200078e000f */
[----:B------:R-:W3:Y:S01]  /*963f0*/  LDL.LU R14, [R1+0x350c] ;  /* 0x00350c00010e7983 */ /* 0x000ee20000300800 */
[----:B------:R-:W3:Y:S02]  /*96400*/  LDL.LU R15, [R1+0x3508] ;  /* 0x00350800010f7983 */ /* 0x000ee40000300800 */
[----:B------:R0:W-:Y:S01]  /*96410*/  STL.64 [R1+0x3430], R6 ;  /* 0x0034300601007387 */ /* 0x0001e20000100a00 */
[----:B------:R-:W-:Y:S01]  /*96420*/  STL.64 [R1+0x33f8], R18 ;  /* 0x0033f81201007387 */ /* 0x000fe20000100a00 */
[----:B0-----:R-:W-:-:S02]  /*96430*/  IMAD.MOV.U32 R6, RZ, RZ, R23 ;  /* 0x000000ffff067224 */ /* 0x001fc400078e0017 */
[----:B------:R-:W-:Y:S01]  /*96440*/  IMAD.MOV.U32 R7, RZ, RZ, R22 ;  /* 0x000000ffff077224 */ /* 0x000fe200078e0016 */
[----:B--2---:R0:W-:Y:S04]  /*96450*/  STL.64 [R1+0x33f0], R16 ;  /* 0x0033f01001007387 */ /* 0x0041e80000100a00 */
[----:B0-----:R-:W2:Y:S01]  /*96460*/  LDL.LU R16, [R1+0x710] ;  /* 0x0007100001107983 */ /* 0x001ea20000300800 */
[----:B------:R-:W2:Y:S02]  /*96470*/  LDL.LU R17, [R1+0x714] ;  /* 0x0007140001117983 */ /* 0x000ea40000300800 */
[----:B------:R-:W2:Y:S02]  /*96480*/  LDL.LU R18, [R1+0x718] ;  /* 0x0007180001127983 */ /* 0x000ea40000300800 */
[----:B------:R-:W2:Y:S01]  /*96490*/  LDL.LU R19, [R1+0x71c] ;  /* 0x00071c0001137983 */ /* 0x000ea20000300800 */
[----:B------:R0:W-:Y:S01]  /*964a0*/  STL.64 [R1+0x3448], R6 ;  /* 0x0034480601007387 */ /* 0x0001e20000100a00 */
[----:B------:R-:W2:Y:S02]  /*964b0*/  LDL.LU R4, [R1+0x2f0] ;  /* 0x0002f00001047983 */ /* 0x000ea40000300800 */
[----:B------:R-:W2:Y:S01]  /*964c0*/  LDL.LU R5, [R1+0x2f4] ;  /* 0x0002f40001057983 */ /* 0x000ea20000300800 */
[----:B0-----:R-:W2:Y:S01]  /*964d0*/  LDL.LU R6, [R1+0x2f8] ;  /* 0x0002f80001067983 */ /* 0x001ea20000300800 */
[----:B------:R-:W2:Y:S03]  /*964e0*/  LDL.LU R7, [R1+0x2fc] ;  /* 0x0002fc0001077983 */ /* 0x000ea60000300800 */
[----:B--2---:R0:W-:Y:S01]  /*964f0*/  STL.64 [R1+0x3458], R6 ;  /* 0x0034580601007387 */ /* 0x0041e20000100a00 */
[----:B------:R-:W-:Y:S02]  /*96500*/  STL.64 [R1+0x3450], R4 ;  /* 0x0034500401007387 */ /* 0x000fe40000100a00 */
[----:B0-----:R-:W-:-:S02]  /*96510*/  IMAD.MOV.U32 R6, RZ, RZ, R21 ;  /* 0x000000ffff067224 */ /* 0x001fc400078e0015 */
[----:B------:R-:W-:-:S05]  /*96520*/  IMAD.MOV.U32 R7, RZ, RZ, R20 ;  /* 0x000000ffff077224 */ /* 0x000fca00078e0014 */
[----:B------:R0:W-:Y:S02]  /*96530*/  STL.64 [R1+0x3470], R6 ;  /* 0x0034700601007387 */ /* 0x0001e40000100a00 */
[----:B0-----:R-:W-:Y:S02]  /*96540*/  IMAD.MOV.U32 R6, RZ, RZ, R12 ;  /* 0x000000ffff067224 */ /* 0x001fe400078e000c */
[----:B----4-:R-:W-:-:S05]  /*96550*/  IMAD.MOV.U32 R7, RZ, RZ, R11 ;  /* 0x000000ffff077224 */ /* 0x010fca00078e000b */
[----:B------:R-:W-:Y:S01]  /*96560*/  STL.64 [R1+0x3488], R6 ;  /* 0x0034880601007387 */ /* 0x000fe20000100a00 */
[----:B------:R-:W-:Y:S02]  /*96570*/  STL.64 [R1+0x3410], R18 ;  /* 0x0034101201007387 */ /* 0x000fe40000100a00 */
[----:B------:R0:W-:Y:S02]  /*96580*/  STL.64 [R1+0x3408], R16 ;  /* 0x0034081001007387 */ /* 0x0001e40000100a00 */
[----:B0-----:R-:W2:Y:S01]  /*96590*/  LDL.LU R16, [R1+0x720] ;  /* 0x0007200001107983 */ /* 0x001ea20000300800 */
[----:B------:R-:W2:Y:S02]  /*965a0*/  LDL.LU R17, [R1+0x724] ;  /* 0x0007240001117983 */ /* 0x000ea40000300800 */
[----:B------:R-:W-:Y:S02]  /*965b0*/  IMAD.MOV.U32 R6, RZ, RZ, R10 ;  /* 0x000000ffff067224 */ /* 0x000fe400078e000a */
[----:B------:R-:W-:-:S02]  /*965c0*/  IMAD.MOV.U32 R7, RZ, RZ, R9 ;  /* 0x000000ffff077224 */ /* 0x000fc400078e0009 */
[----:B---3--:R-:W-:Y:S02]  /*965d0*/  IMAD.MOV.U32 R18, RZ, RZ, R15 ;  /* 0x000000ffff127224 */ /* 0x008fe400078e000f */
[----:B------:R-:W-:Y:S01]  /*965e0*/  IMAD.MOV.U32 R19, RZ, RZ, R14 ;  /* 0x000000ffff137224 */ /* 0x000fe200078e000e */
[----:B------:R-:W3:Y:S01]  /*965f0*/  LDL.LU R15, [R1+0x3504] ;  /* 0x00350400010f7983 */ /* 0x000ee20000300800 */
[----:B------:R-:W4:Y:S02]  /*96600*/  LDL.LU R14, [R1+0x3500] ;  /* 0x00350000010e7983 */ /* 0x000f240000300800 */
[----:B------:R-:W-:Y:S01]  /*96610*/  STL.64 [R1+0x34a0], R6 ;  /* 0x0034a00601007387 */ /* 0x000fe20000100a00 */
[----:B------:R-:W-:Y:S04]  /*96620*/  STL.64 [R1+0x3428], R18 ;  /* 0x0034281201007387 */ /* 0x000fe80000100a00 */
[----:B--2---:R0:W-:Y:S04]  /*96630*/  STL.64 [R1+0x3420], R16 ;  /* 0x0034201001007387 */ /* 0x0041e80000100a00 */
[----:B0-----:R-:W2:Y:S01]  /*96640*/  LDL.LU R16, [R1+0x730] ;  /* 0x0007300001107983 */ /* 0x001ea20000300800 */
[----:B------:R-:W2:Y:S02]  /*96650*/  LDL.LU R17, [R1+0x734] ;  /* 0x0007340001117983 */ /* 0x000ea40000300800 */
[----:B------:R-:W2:Y:S02]  /*96660*/  LDL.LU R18, [R1+0x738] ;  /* 0x0007380001127983 */ /* 0x000ea40000300800 */
[----:B------:R-:W2:Y:S02]  /*96670*/  LDL.LU R19, [R1+0x73c] ;  /* 0x00073c0001137983 */ /* 0x000ea40000300800 */
[----:B------:R-:W-:-:S02]  /*96680*/  IMAD.MOV.U32 R6, RZ, RZ, R8 ;  /* 0x000000ffff067224 */ /* 0x000fc400078e0008 */
[----:B------:R-:W-:-:S05]  /*96690*/  IMAD.MOV.U32 R7, RZ, RZ, R3 ;  /* 0x000000ffff077224 */ /* 0x000fca00078e0003 */
[----:B------:R0:W-:Y:S04]  /*966a0*/  STL.64 [R1+0x34b8], R6 ;  /* 0x0034b80601007387 */ /* 0x0001e80000100a00 */
[----:B0-----:R-:W3:Y:S04]  /*966b0*/  LDL.64 R6, [R1+0xc8] ;  /* 0x0000c80001067983 */ /* 0x001ee80000100a00 */
[----:B--2---:R-:W-:Y:S01]  /*966c0*/  STL.64 [R1+0x3440], R18 ;  /* 0x0034401201007387 */ /* 0x004fe20000100a00 */
[----:B------:R0:W-:Y:S03]  /*966d0*/  STL.64 [R1+0x3438], R16 ;  /* 0x0034381001007387 */ /* 0x0001e60000100a00 */
[----:B0-----:R-:W2:Y:S01]  /*966e0*/  LDL.LU R16, [R1+0x740] ;  /* 0x0007400001107983 */ /* 0x001ea20000300800 */
[----:B------:R-:W2:Y:S02]  /*966f0*/  LDL.LU R17, [R1+0x744] ;  /* 0x0007440001117983 */ /* 0x000ea40000300800 */
[----:B----4-:R-:W-:-:S02]  /*96700*/  IMAD.MOV.U32 R18, RZ, RZ, R14 ;  /* 0x000000ffff127224 */ /* 0x010fc400078e000e */
[----:B---3--:R-:W-:Y:S01]  /*96710*/  IMAD.MOV.U32 R19, RZ, RZ, R15 ;  /* 0x000000ffff137224 */ /* 0x008fe200078e000f */
[----:B------:R-:W3:Y:S01]  /*96720*/  LDL.LU R14, [R1+0x34fc] ;  /* 0x0034fc00010e7983 */ /* 0x000ee20000300800 */
[----:B------:R-:W4:Y:S02]  /*96730*/  LDL.LU R15, [R1+0x34f8] ;  /* 0x0034f800010f7983 */ /* 0x000f240000300800 */
        /* <DEDUP_REMOVED lines=8> */
[----:B------:R-:W-:Y:S01]  /*967c0*/  STL.64 [R1+0x3468], R18 ;  /* 0x0034681201007387 */ /* 0x000fe20000100a00 */
        /* <DEDUP_REMOVED lines=9> */
[----:B----4-:R-:W-:-:S02]  /*96860*/  IMAD.MOV.U32 R18, RZ, RZ, R15 ;  /* 0x000000ffff127224 */ /* 0x010fc400078e000f */
[----:B---3--:R-:W-:Y:S01]  /*96870*/  IMAD.MOV.U32 R19, RZ, RZ, R14 ;  /* 0x000000ffff137224 */ /* 0x008fe200078e000e */
[----:B------:R-:W3:Y:S01]  /*96880*/  LDL.LU R15, [R1+0x34f4] ;  /* 0x0034f400010f7983 */ /* 0x000ee20000300800 */
[----:B------:R-:W4:Y:S03]  /*96890*/  LDL.LU R14, [R1+0x34f0] ;  /* 0x0034f000010e7983 */ /* 0x000f260000300800 */
[----:B------:R-:W-:Y:S04]  /*968a0*/  STL.64 [R1+0x3498], R18 ;  /* 0x0034981201007387 */ /* 0x000fe80000100a00 */
[----:B--2---:R0:W-:Y:S04]  /*968b0*/  STL.64 [R1+0x3490], R16 ;  /* 0x0034901001007387 */ /* 0x0041e80000100a00 */
        /* <DEDUP_REMOVED lines=18> */
[----:B------:R-:W2:Y:S11]  /*969e0*/  LDL.LU R19, [R1+0x34c] ;  /* 0x00034c0001137983 */ /* 0x000eb60000300800 */
[----:B------:R-:W-:Y:S02]  /*969f0*/  @!UPT UIADD3 URZ, URZ, URZ, URZ ;  /* 0x0000003f3f3ff290 */ /* 0x000fe4000fffe03f */
[----:B------:R-:W-:Y:S01]  /*96a00*/  STL.64 [R1+0x5b0], R8 ;  /* 0x0005b00801007387 */ /* 0x000fe20000100a00 */
[----:B------:R0:W-:Y:S03]  /*96a10*/  STL.64 [R1+0x5b8], R10 ;  /* 0x0005b80a01007387 */ /* 0x0001e60000100a00 */
[----:B0-----:R-:W3:Y:S02]  /*96a20*/  LDL.LU.64 R10, [R1+0x34e0] ;  /* 0x0034e000010a7983 */ /* 0x001ee40000300a00 */
[----:B---3--:R-:W-:Y:S02]  /*96a30*/  HMMA.16816.F32 R24, R24, R10, R20 ;  /* 0x0000000a1818723c */ /* 0x008fe40000001814 */
[----:B------:R-:W2:Y:S01]  /*96a40*/  LDL.LU.64 R22, [R1+0x34d8] ;  /* 0x0034d80001167983 */ /* 0x000ea20000300a00 */
[----:B------:R-:W2:Y:S02]  /*96a50*/  LDL.LU.64 R20, [R1+0x34d0] ;  /* 0x0034d00001147983 */ /* 0x000ea40000300a00 */
[----:B------:R-:W-:Y:S11]  /*96a60*/  IMAD.MOV.U32 R8, RZ, RZ, R6 ;  /* 0x000000ffff087224 */ /* 0x000ff600078e0006 */
[----:B------:R-:W-:Y:S07]  /*96a70*/  @!UPT UIADD3 URZ, URZ, URZ, URZ ;  /* 0x0000003f3f3ff290 */ /* 0x000fee000fffe03f */
[----:B------:R-:W-:Y:S01]  /*96a80*/  STL.64 [R1+0x530], R24 ;  /* 0x0005301801007387 */ /* 0x000fe20000100a00 */
[----:B------:R0:W-:Y:S02]  /*96a90*/  STL.64 [R1+0x538], R26 ;  /* 0x0005381a01007387 */ /* 0x0001e40000100a00 */
[----:B0-----:R-:W-:Y:S02]  /*96aa0*/  IMAD.MOV.U32 R26, RZ, RZ, R2 ;  /* 0x000000ffff1a7224 */ /* 0x001fe400078e0002 */
        /* <DEDUP_REMOVED lines=9> */
[----:B------:R-:W3:Y:S01]  /*96b40*/  LDL R9, [R1+0x22bc] ;  /* 0x0022bc0001097983 */ /* 0x000ee20000100800 */
        /* <DEDUP_REMOVED lines=22> */
[----:B------:R-:W2:Y:S01]  /*96cb0*/  LDL.LU.64 R18, [R1+0x3468] ;  /* 0x0034680001127983 */ /* 0x000ea20000300a00 */
[----:B------:R-:W2:Y:S11]  /*96cc0*/  LDL.LU.64 R16, [R1+0x3460] ;  /* 0x0034600001107983 */ /* 0x000eb60000300a00 */
[----:B------:R-:W-:Y:S09]  /*96cd0*/  @!UPT UIADD3 URZ, URZ, URZ, URZ ;  /* 0x0000003f3f3ff290 */ /* 0x000ff2000fffe03f */
[----:B------:R-:W-:Y:S01]  /*96ce0*/  STL.64 [R1+0xb20], R4 ;  /* 0x000b200401007387 */ /* 0x000fe20000100a00 */
[----:B------:R0:W-:Y:S03]  /*96cf0*/  STL.64 [R1+0xb28], R6 ;  /* 0x000b280601007387 */ /* 0x0001e60000100a00 */
[----:B0-----:R-:W4:Y:S01]  /*96d00*/  LDL.LU.64 R6, [R1+0x3458] ;  /* 0x0034580001067983 */ /* 0x001f220000300a00 */
[----:B------:R-:W4:Y:S02]  /*96d10*/  LDL.LU.64 R4, [R1+0x3450] ;  /* 0x0034500001047983 */ /* 0x000f240000300a00 */
[----:B------:R-:W-:-:S07]  /*96d20*/  IMAD.MOV.U32 R27, RZ, RZ, R0 ;  /* 0x000000ffff1b7224 */ /* 0x000fce00078e0000 */
[C---:B----4-:R-:W-:Y:S01]  /*96d30*/  HMMA.16816.F32 R24, R20.reuse, R26, R4 ;  /* 0x0000001a1418723c */ /* 0x050fe20000001804 */
[----:B------:R-:W2:Y:S11]  /*96d40*/  LDL.LU.64 R6, [R1+0x3448] ;  /* 0x0034480001067983 */ /* 0x000eb60000300a00 */
[----:B------:R-:W-:Y:S11]  /*96d50*/  @!UPT UIADD3 URZ, URZ, URZ, URZ ;  /* 0x0000003f3f3ff290 */ /* 0x000ff6000fffe03f */
[----:B------:R-:W-:Y:S01]  /*96d60*/  STL.64 [R1+0xaf0], R24 ;  /* 0x000af01801007387 */ /* 0x000fe20000100a00 */
[----:B------:R-:W-:Y:S02]  /*96d70*/  STL.64 [R1+0xaf8], R26 ;  /* 0x000af81a01007387 */ /* 0x000fe40000100a00 */
[----:B------:R-:W0:Y:S02]  /*96d80*/  LDSM.16.MT88.4 R24, [R13+0x27080] ;  /* 0x027080000d18783b */ /* 0x000e240000004200 */
[----:B0-----:R-:W-:Y:S02]  /*96d90*/  STL.64 [R1+0x3278], R26 ;  /* 0x0032781a01007387 */ /* 0x001fe40000100a00 */
[----:B------:R0:W-:Y:S02]  /*96da0*/  STL.64 [R1+0x3270], R24 ;  /* 0x0032701801007387 */ /* 0x0001e40000100a00 */
[----:B0-----:R-:W4:Y:S01]  /*96db0*/  LDL.LU R24, [R1+0x2e0] ;  /* 0x0002e00001187983 */ /* 0x001f220000300800 */
[----:B------:R-:W4:Y:S02]  /*96dc0*/  LDL.LU R25, [R1+0x2e4] ;  /* 0x0002e40001197983 */ /* 0x000f240000300800 */
[----:B------:R-:W4:Y:S02]  /*96dd0*/  LDL.LU R26, [R1+0x2e8] ;  /* 0x0002e800011a7983 */ /* 0x000f240000300800 */
[----:B------:R-:W4:Y:S01]  /*96de0*/  LDL.LU R27, [R1+0x2ec] ;  /* 0x0002ec00011b7983 */ /* 0x000f220000300800 */
        /* <DEDUP_REMOVED lines=58> */
[----:B------:R0:W-:Y:S02]  /*97190*/  STL.64 [R1+0x3380], R18 ;  /* 0x0033801201007387 */ /* 0x0001e40000100a00 */
[----:B------:R-:W2:Y:S01]  /*971a0*/  LDL.LU R16, [R1+0x6c0] ;  /* 0x0006c00001107983 */ /* 0x000ea20000300800 */
[----:B------:R-:W2:Y:S04]  /*971b0*/  LDL.LU R17, [R1+0x6c4] ;  /* 0x0006c40001117983 */ /* 0x000ea80000300800 */
[----:B0-----:R-:W2:Y:S01]  /*971c0*/  LDL.LU R18, [R1+0x6c8] ;  /* 0x0006c80001127983 */ /* 0x001ea20000300800 */
[----:B------:R-:W2:Y:S02]  /*971d0*/  LDL.LU R19, [R1+0x6cc] ;  /* 0x0006cc0001137983 */ /* 0x000ea40000300800 */
[----:B------:R0:W-:Y:S01]  /*971e0*/  STL.64 [R1+0x3388], R14 ;  /* 0x0033880e01007387 */ /* 0x0001e20000100a00 */
[C---:B--2---:R-:W-:Y:S08]  /*971f0*/  HMMA.16816.F32 R16, R20.reuse, R14, R16 ;  /* 0x0000000e1410723c */ /* 0x044ff00000001810 */
[----:B----4-:R-:W-:Y:S11]  /*97200*/  HMMA.16816.F32 R20, R20, R10, R24 ;  /* 0x0000000a1414723c */ /* 0x010ff60000001818 */
[----:B------:R-:W-:Y:S04]  /*97210*/  @!UPT UIADD3 URZ, URZ, URZ, URZ ;  /* 0x0000003f3f3ff290 */ /* 0x000fe8000fffe03f */
[----:B------:R-:W-:Y:S01]  /*97220*/  STL.64 [R1+0x540], R16 ;  /* 0x0005401001007387 */ /* 0x000fe20000100a00 */
[----:B------:R-:W-:Y:S02]  /*97230*/  STL.64 [R1+0x548], R18 ;  /* 0x0005481201007387 */ /* 0x000fe40000100a00 */
[----:B------:R-:W2:Y:S02]  /*97240*/  LDL.LU R12, [R1+0x520] ;  /* 0x00052000010c7983 */ /* 0x000ea40000300800 */
[----:B------:R-:W2:Y:S01]  /*97250*/  LDL.LU R13, [R1+0x524] ;  /* 0x00052400010d7983 */ /* 0x000ea20000300800 */
[----:B0-----:R-:W2:Y:S01]  /*97260*/  LDL.LU R14, [R1+0x528] ;  /* 0x00052800010e7983 */ /* 0x001ea20000300800 */
[----:B------:R-:W2:Y:S02]  /*97270*/  LDL.LU R15, [R1+0x52c] ;  /* 0x00052c00010f7983 */ /* 0x000ea40000300800 */
[----:B------:R-:W4:Y:S02]  /*97280*/  LDL.LU R24, [R1+0x4f0] ;  /* 0x0004f00001187983 */ /* 0x000f240000300800 */
[----:B------:R-:W-:Y:S01]  /*97290*/  STL.64 [R1+0x2e0], R20 ;  /* 0x0002e01401007387 */ /* 0x000fe20000100a00 */
[----:B------:R-:W-:Y:S01]  /*972a0*/  STL.64 [R1+0x2e8], R22 ;  /* 0x0002e81601007387 */ /* 0x000fe20000100a00 */
[----:B------:R-:W4:Y:S02]  /*972b0*/  LDL.LU R25, [R1+0x4f4] ;  /* 0x0004f40001197983 */ /* 0x000f240000300800 */
[----:B------:R-:W2:Y:S02]  /*972c0*/  LDL.LU R26, [R1+0x4f8] ;  /* 0x0004f800011a7983 */ /* 0x000ea40000300800 */
[----:B------:R-:W2:Y:S02]  /*972d0*/  LDL.LU R27, [R1+0x4fc] ;  /* 0x0004fc00011b7983 */ /* 0x000ea40000300800 */
[----:B--2---:R0:W-:Y:S01]  /*972e0*/  STL.64 [R1+0x3358], R26 ;  /* 0x0033581a01007387 */ /* 0x0041e20000100a00 */
[----:B----4-:R1:W-:Y:S03]  /*972f0*/  STL.64 [R1+0x3350], R24 ;  /* 0x0033501801007387 */ /* 0x0103e60000100a00 */
[----:B0-----:R-:W2:Y:S04]  /*97300*/  LDL.64 R26, [R1+0xa8] ;  /* 0x0000a800011a7983 */ /* 0x001ea80000100a00 */
[----:B--2---:R0:W-:Y:S01]  /*97310*/  STL.64 [R1+0x3368], R26 ;  /* 0x0033681a01007387 */ /* 0x0041e20000100a00 */
[----:B-1----:R-:W2:Y:S02]  /*97320*/  LDL.LU R24, [R1+0x510] ;  /* 0x0005100001187983 */ /* 0x002ea40000300800 */
[----:B------:R-:W2:Y:S01]  /*97330*/  LDL.LU R25, [R1+0x514] ;  /* 0x0005140001197983 */ /* 0x000ea20000300800 */
[----:B0-----:R-:W2:Y:S01]  /*97340*/  LDL.LU R26, [R1+0x518] ;  /* 0x00051800011a7983 */ /* 0x001ea20000300800 */
[----:B------:R-:W2:Y:S02]  /*97350*/  LDL.LU R27, [R1+0x51c] ;  /* 0x00051c00011b7983 */ /* 0x000ea40000300800 */
[----:B------:R-:W4:Y:S02]  /*97360*/  LDL.64 R22, [R1+0x78] ;  /* 0x0000780001167983 */ /* 0x000f240000100a00 */
[----:B----4-:R0:W-:Y:S01]  /*97370*/  STL.64 [R1+0x3338], R22 ;  /* 0x0033381601007387 */ /* 0x0101e20000100a00 */
[----:B------:R-:W4:Y:S02]  /*97380*/  LDL.LU R20, [R1+0x4e0] ;  /* 0x0004e00001147983 */ /* 0x000f240000300800 */
[----:B------:R-:W4:Y:S01]  /*97390*/  LDL.LU R21, [R1+0x4e4] ;  /* 0x0004e40001157983 */ /* 0x000f220000300800 */
[----:B0-----:R-:W2:Y:S01]  /*973a0*/  LDL.LU R22, [R1+0x4e8] ;  /* 0x0004e80001167983 */ /* 0x001ea20000300800 */
[----:B------:R-:W2:Y:S03]  /*973b0*/  LDL.LU R23, [R1+0x4ec] ;  /* 0x0004ec0001177983 */ /* 0x000ea60000300800 */
[----:B--2---:R0:W-:Y:S01]  /*973c0*/  STL.64 [R1+0x3348], R22 ;  /* 0x0033481601007387 */ /* 0x0041e20000100a00 */
[----:B----4-:R1:W-:Y:S03]  /*973d0*/  STL.64 [R1+0x3340], R20 ;  /* 0x0033401401007387 */ /* 0x0103e60000100a00 */
[----:B0-----:R-:W2:Y:S04]  /*973e0*/  LDL.64 R22, [R1+0x98] ;  /* 0x0000980001167983 */ /* 0x001ea80000100a00 */
[----:B--2---:R0:W-:Y:S01]  /*973f0*/  STL.64 [R1+0x3360], R22 ;  /* 0x0033601601007387 */ /* 0x0041e20000100a00 */
[----:B-1----:R-:W2:Y:S02]  /*97400*/  LDL.LU R20, [R1+0x500] ;  /* 0x0005000001147983 */ /* 0x002ea40000300800 */
[----:B------:R-:W2:Y:S01]  /*97410*/  LDL.LU R21, [R1+0x504] ;  /* 0x0005040001157983 */ /* 0x000ea20000300800 */
[----:B0-----:R-:W4:Y:S01]  /*97420*/  LDL.LU R22, [R1+0x508] ;  /* 0x0005080001167983 */ /* 0x001f220000300800 */
[----:B------:R-:W4:Y:S02]  /*97430*/  LDL.LU R23, [R1+0x50c] ;  /* 0x00050c0001177983 */ /* 0x000f240000300800 */
[----:B------:R-:W-:-:S02]  /*97440*/  IMAD.MOV.U32 R18, RZ, RZ, R8 ;  /* 0x000000ffff127224 */ /* 0x000fc400078e0008 */
[----:B------:R-:W-:Y:S01]  /*97450*/  IMAD.MOV.U32 R19, RZ, RZ, R2 ;  /* 0x000000ffff137224 */ /* 0x000fe200078e0002 */
[----:B----4-:R0:W-:Y:S01]  /*97460*/  STL.64 [R1+0x3378], R22 ;  /* 0x0033781601007387 */ /* 0x0101e20000100a00 */
[----:B--2---:R-:W-:Y:S03]  /*97470*/  STL.64 [R1+0x3370], R20 ;  /* 0x0033701401007387 */ /* 0x004fe60000100a00 */
[----:B0-----:R-:W2:Y:S02]  /*97480*/  LDL.64 R22, [R1+0xb8] ;  /* 0x0000b80001167983 */ /* 0x001ea40000100a00 */
[C---:B------:R-:W-:Y:S01]  /*97490*/  HMMA.16816.F32 R16, R4.reuse, R18, R12 ;  /* 0x000000120410723c */ /* 0x040fe2000000180c */
[----:B------:R-:W4:Y:S11]  /*974a0*/  LDL.LU.64 R14, [R1+0x3388] ;  /* 0x00338800010e7983 */ /* 0x000f360000300a00 */
[----:B------:R-:W-:Y:S11]  /*974b0*/  @!UPT UIADD3 URZ, URZ, URZ, URZ ;  /* 0x0000003f3f3ff290 */ /* 0x000ff6000fffe03f */
[----:B------:R-:W-:Y:S01]  /*974c0*/  STL.64 [R1+0xdf0], R16 ;  /* 0x000df01001007387 */ /* 0x000fe20000100a00 */
[----:B------:R-:W-:Y:S02]  /*974d0*/  IMAD.MOV.U32 R12, RZ, RZ, R18 ;  /* 0x000000ffff0c7224 */ /* 0x000fe400078e0012 */
[----:B------:R0:W-:Y:S02]  /*974e0*/  STL.64 [R1+0xdf8], R18 ;  /* 0x000df81201007387 */ /* 0x0001e40000100a00 */
[----:B0-----:R-:W3:Y:S01]  /*974f0*/  LDL.LU.64 R18, [R1+0x3380] ;  /* 0x0033800001127983 */ /* 0x001ee20000300a00 */
[----:B------:R-:W-:Y:S02]  /*97500*/  STL [R1+0x2adc], R16 ;  /* 0x002adc1001007387 */ /* 0x000fe40000100800 */
[----:B------:R-:W-:Y:S01]  /*97510*/  STL [R1+0x2ad8], R12 ;  /* 0x002ad80c01007387 */ /* 0x000fe20000100800 */
[----:B--2---:R-:W-:Y:S01]  /*97520*/  HMMA.16816.F32 R24, R4, R22, R24 ;  /* 0x000000160418723c */ /* 0x004fe20000001818 */
[----:B------:R-:W-:-:S02]  /*97530*/  IMAD.MOV.U32 R8, RZ, RZ, R22 ;  /* 0x000000ffff087224 */ /* 0x000fc400078e0016 */
[----:B------:R-:W-:Y:S02]  /*97540*/  IMAD.MOV.U32 R2, RZ, RZ, R23 ;  /* 0x000000ffff027224 */ /* 0x000fe400078e0017 */
[----:B------:R-:W2:Y:S01]  /*97550*/  LDL.LU.64 R22, [R1+0x3378] ;  /* 0x0033780001167983 */ /* 0x000ea20000300a00 */
[----:B------:R-:W2:Y:S11]  /*97560*/  LDL.LU.64 R20, [R1+0x3370] ;  /* 0x0033700001147983 */ /* 0x000eb60000300a00 */
[----:B------:R-:W-:Y:S06]  /*97570*/  @!UPT UIADD3 URZ, URZ, URZ, URZ ;  /* 0x0000003f3f3ff290 */ /* 0x000fec000fffe03f */
[----:B------:R-:W-:Y:S01]  /*97580*/  STL.64 [R1+0xde0], R24 ;  /* 0x000de01801007387 */ /* 0x000fe20000100a00 */
[----:B------:R-:W-:Y:S02]  /*97590*/  IMAD.MOV.U32 R13, RZ, RZ, R26 ;  /* 0x000000ffff0d7224 */ /* 0x000fe400078e001a */
[----:B------:R0:W-:Y:S02]  /*975a0*/  STL.64 [R1+0xde8], R26 ;  /* 0x000de81a01007387 */ /* 0x0001e40000100a00 */
[----:B0-----:R-:W2:Y:S01]  /*975b0*/  LDL.LU.64 R26, [R1+0x3368] ;  /* 0x00336800011a7983 */ /* 0x001ea20000300a00 */
[----:B------:R-:W-:-:S05]  /*975c0*/  IMAD.MOV.U32 R17, RZ, RZ, R24 ;  /* 0x000000ffff117224 */ /* 0x000fca00078e0018 */
[----:B------:R0:W-:Y:S01]  /*975d0*/  STL [R1+0x2ae4], R17 ;  /* 0x002ae41101007387 */ /* 0x0001e20000100800 */
[----:B---3--:R1:W-:Y:S02]  /*975e0*/  STL.64 [R1+0x3308], R18 ;  /* 0x0033081201007387 */ /* 0x0083e40000100a00 */
[----:B------:R-:W3:Y:S01]  /*975f0*/  LDL.LU R16, [R1+0x4d0] ;  /* 0x0004d00001107983 */ /* 0x000ee20000300800 */
[----:B0-----:R-:W3:Y:S01]  /*97600*/  LDL.LU R17, [R1+0x4d4] ;  /* 0x0004d40001117983 */ /* 0x001ee20000300800 */
[----:B-1----:R-:W3:Y:S02]  /*97610*/  LDL.LU R18, [R1+0x4d8] ;  /* 0x0004d80001127983 */ /* 0x002ee40000300800 */
[----:B------:R-:W3:Y:S02]  /*97620*/  LDL.LU R19, [R1+0x4dc] ;  /* 0x0004dc0001137983 */ /* 0x000ee40000300800 */
[----:B------:R0:W-:Y:S01]  /*97630*/  STL [R1+0x2ae0], R13 ;  /* 0x002ae00d01007387 */ /* 0x0001e20000100800 */
[----:B--2---:R-:W-:Y:S01]  /*97640*/  HMMA.16816.F32 R20, R4, R26, R20 ;  /* 0x0000001a0414723c */ /* 0x004fe20000001814 */
[----:B0-----:R-:W-:-:S02]  /*97650*/  IMAD.MOV.U32 R13, RZ, RZ, R26 ;  /* 0x000000ffff0d7224 */ /* 0x001fc400078e001a */
[----:B------:R-:W-:Y:S11]  /*97660*/  IMAD.MOV.U32 R12, RZ, RZ, R27 ;  /* 0x000000ffff0c7224 */ /* 0x000ff600078e001b */
[----:B------:R-:W-:Y:S09]  /*97670*/  @!UPT UIADD3 URZ, URZ, URZ, URZ ;  /* 0x0000003f3f3ff290 */ /* 0x000ff2000fffe03f */
[----:B------:R-:W-:Y:S01]  /*97680*/  STL.64 [R1+0xdd0], R20 ;  /* 0x000dd01401007387 */ /* 0x000fe20000100a00 */
[----:B------:R0:W-:Y:S03]  /*97690*/  STL.64 [R1+0xdd8], R22 ;  /* 0x000dd81601007387 */ /* 0x0001e60000100a00 */
[----:B0-----:R-:W2:Y:S01]  /*976a0*/  LDL.LU.64 R22, [R1+0x3360] ;  /* 0x0033600001167983 */ /* 0x001ea20000300a00 */
[----:B------:R-:W2:Y:S02]  /*976b0*/  LDL.LU.64 R26, [R1+0x3358] ;  /* 0x00335800011a7983 */ /* 0x000ea40000300a00 */
[----:B------:R-:W2:Y:S02]  /*976c0*/  LDL.LU.64 R24, [R1+0x3350] ;  /* 0x0033500001187983 */ /* 0x000ea40000300a00 */
[----:B----4-:R0:W-:Y:S01]  /*976d0*/  STL.64 [R1+0x3298], R14 ;  /* 0x0032980e01007387 */ /* 0x0101e20000100a00 */
[----:B------:R-:W-:Y:S04]  /*976e0*/  STL.64 [R1+0x3290], R12 ;  /* 0x0032900c01007387 */ /* 0x000fe80000100a00 */
[----:B0-----:R-:W4:Y:S01]  /*976f0*/  LDL.64 R14, [R1+0x88] ;  /* 0x00008800010e7983 */ /* 0x001f220000100a00 */
[C---:B--2---:R-:W-:Y:S11]  /*97700*/  HMMA.16816.F32 R24, R4.reuse, R22, R24 ;  /* 0x000000160418723c */ /* 0x044ff60000001818 */
[----:B------:R-:W-:Y:S11]  /*97710*/  @!UPT UIADD3 URZ, URZ, URZ, URZ ;  /* 0x0000003f3f3ff290 */ /* 0x000ff6000fffe03f */
[----:B------:R-:W-:Y:S01]  /*97720*/  @!UPT UIADD3 URZ, URZ, URZ, URZ ;  /* 0x0000003f3f3ff290 */ /* 0x000fe2000fffe03f */
[----:B------:R0:W-:Y:S01]  /*97730*/  STL.64 [R1+0xdc0], R24 ;  /* 0x000dc01801007387 */ /* 0x0001e20000100a00 */
[----:B------:R-:W-:Y:S02]  /*97740*/  STL.64 [R1+0xdc8], R26 ;  /* 0x000dc81a01007387 */ /* 0x000fe40000100a00 */
[----:B0-----:R-:W-:Y:S02]  /*97750*/  IMAD.MOV.U32 R25, RZ, RZ, R22 ;  /* 0x000000ffff197224 */ /* 0x001fe400078e0016 */
[----:B------:R-:W-:Y:S02]  /*97760*/  IMAD.MOV.U32 R24, RZ, RZ, R23 ;  /* 0x000000ffff187224 */ /* 0x000fe400078e0017 */
[----:B------:R-:W4:Y:S01]  /*97770*/  LDL.LU.64 R22, [R1+0x3348] ;  /* 0x0033480001167983 */ /* 0x000f220000300a00 */
[----:B------:R-:W4:Y:S02]  /*97780*/  LDL.LU.64 R20, [R1+0x3340] ;  /* 0x0033400001147983 */ /* 0x000f240000300a00 */
[----:B----4-:R-:W-:Y:S11]  /*97790*/  HMMA.16816.F32 R20, R4, R14, R20 ;  /* 0x0000000e0414723c */ /* 0x010ff60000001814 */
[----:B------:R-:W-:Y:S11]  /*977a0*/  @!UPT UIADD3 URZ, URZ, URZ, URZ ;  /* 0x0000003f3f3ff290 */ /* 0x000ff6000fffe03f */
[----:B------:R-:W-:Y:S01]  /*977b0*/  @!UPT UIADD3 URZ, URZ, URZ, URZ ;  /* 0x0000003f3f3ff290 */ /* 0x000fe2000fffe03f */
[----:B------:R-:W-:Y:S01]  /*977c0*/  STL.64 [R1+0xc10], R20 ;  /* 0x000c101401007387 */ /* 0x000fe20000100a00 */
[----:B------:R0:W-:Y:S03]  /*977d0*/  STL.64 [R1+0xc18], R22 ;  /* 0x000c181601007387 */ /* 0x0001e60000100a00 */
[----:B0-----:R-:W3:Y:S01]  /*977e0*/  LDL.LU.64 R22, [R1+0x3338] ;  /* 0x0033380001167983 */ /* 0x001ee20000300a00 */
[----:B------:R-:W-:Y:S02]  /*977f0*/  IMAD.MOV.U32 R27, RZ, RZ, R14 ;  /* 0x000000ffff1b7224 */ /* 0x000fe400078e000e */
[----:B------:R-:W-:-:S05]  /*97800*/  IMAD.MOV.U32 R26, RZ, RZ, R15 ;  /* 0x000000ffff1a7224 */ /* 0x000fca00078e000f */
[----:B------:R-:W-:Y:S01]  /*97810*/  STL.64 [R1+0x32a8], R26 ;  /* 0x0032a81a01007387 */ /* 0x000fe20000100a00 */
[----:B------:R-:W-:Y:S01]  /*97820*/  STL.64 [R1+0x32a0], R24 ;  /* 0x0032a01801007387 */ /* 0x000fe20000100a00 */
[C---:B---3--:R-:W-:Y:S01]  /*97830*/  HMMA.16816.F32 R12, R4.reuse, R22, R16 ;  /* 0x00000016040c723c */ /* 0x048fe20000001810 */
[----:B------:R-:W-:Y:S02]  /*97840*/  IMAD.MOV.U32 R29, RZ, RZ, R22 ;  /* 0x000000ffff1d7224 */ /* 0x000fe400078e0016 */
[----:B------:R-:W-:Y:S02]  /*97850*/  IMAD.MOV.U32 R28, RZ, RZ, R23 ;  /* 0x000000ffff1c7224 */ /* 0x000fe400078e0017 */
[----:B------:R-:W0:Y:S11]  /*97860*/  LDSM.16.MT88.4 R20, [R9+0x27000] ;  /* 0x027000000914783b */ /* 0x000e360000004200 */
[----:B------:R-:W-:Y:S07]  /*97870*/  @!UPT UIADD3 URZ, URZ, URZ, URZ ;  /* 0x0000003f3f3ff290 */ /* 0x000fee000fffe03f */
[----:B------:R-:W-:Y:S01]  /*97880*/  STL.64 [R1+0xbc0], R12 ;  /* 0x000bc00c01007387 */ /* 0x000fe20000100a00 */
[----:B------:R-:W-:Y:S02]  /*97890*/  STL.64 [R1+0xbc8], R14 ;  /* 0x000bc80e01007387 */ /* 0x000fe40000100a00 */
[----:B------:R-:W-:Y:S02]  /*978a0*/  STL.64 [R1+0x3288], R10 ;  /* 0x0032880a01007387 */ /* 0x000fe40000100a00 */
[----:B------:R-:W-:Y:S01]  /*978b0*/  STL [R1+0x3280], R9 ;  /* 0x0032800901007387 */ /* 0x000fe20000100800 */
[----:B------:R-:W-:Y:S04]  /*978c0*/  STL [R1+0x3330], R8 ;  /* 0x0033300801007387 */ /* 0x000fe80000100800 */
[----:B0-----:R-:W-:Y:S01]  /*978d0*/  STL.64 [R1+0x3130], R22 ;  /* 0x0031301601007387 */ /* 0x001fe20000100a00 */
[----:B------:R0:W-:Y:S03]  /*978e0*/  STL.64 [R1+0x3128], R20 ;  /* 0x0031281401007387 */ /* 0x0001e60000100a00 */
[----:B0-----:R-:W2:Y:S01]  /*978f0*/  LDL.LU R20, [R1+0x200] ;  /* 0x0002000001147983 */ /* 0x001ea20000300800 */
[----:B------:R-:W2:Y:S02]  /*97900*/  LDL.LU R21, [R1+0x204] ;  /* 0x0002040001157983 */ /* 0x000ea40000300800 */
[----:B------:R-:W3:Y:S02]  /*97910*/  LDL.LU R22, [R1+0x208] ;  /* 0x0002080001167983 */ /* 0x000ee40000300800 */
[----:B------:R-:W3:Y:S01]  /*97920*/  LDL.LU R23, [R1+0x20c] ;  /* 0x00020c0001177983 */ /* 0x000ee20000300800 */
[----:B------:R-:W4:Y:S04]  /*97930*/  LDL.64 R26, [R1+0x8] ;  /* 0x00000800011a7983 */ /* 0x000f280000100a00 */
[----:B----4-:R-:W-:Y:S01]  /*97940*/  STL.64 [R1+0x32e0], R26 ;  /* 0x0032e01a01007387 */ /* 0x010fe20000100a00 */
        /* <DEDUP_REMOVED lines=26> */
[----:B0-----:R-:W3:Y:S01]  /*97af0*/  LDL.64 R18, [R1+0x68] ;  /* 0x0000680001127983 */ /* 0x001ee20000100a00 */
[----:B------:R0:W-:Y:S02]  /*97b00*/  STL.64 [R1+0x32f0], R26 ;  /* 0x0032f01a01007387 */ /* 0x0001e40000100a00 */
[----:B------:R-:W-:Y:S01]  /*97b10*/  STL.64 [R1+0x32e8], R24 ;  /* 0x0032e81801007387 */ /* 0x000fe20000100a00 */
[----:B0-----:R-:W2:Y:S04]  /*97b20*/  LDL.64 R26, [R1+0x38] ;  /* 0x00003800011a7983 */ /* 0x001ea80000100a00 */
[----:B--2---:R0:W-:Y:S04]  /*97b30*/  STL.64 [R1+0x3300], R26 ;  /* 0x0033001a01007387 */ /* 0x0041e80000100a00 */
[----:B0-----:R-:W2:Y:S04]  /*97b40*/  LDL.64 R26, [R1+0x48] ;  /* 0x00004800011a7983 */ /* 0x001ea80000100a00 */
        /* <DEDUP_REMOVED lines=10> */
[----:B------:R-:W2:Y:S02]  /*97bf0*/  LDL.LU R15, [R1+0x80c] ;  /* 0x00080c00010f7983 */ /* 0x000ea40000300800 */
[----:B--2---:R0:W-:Y:S01]  /*97c00*/  STL.64 [R1+0x32d8], R14 ;  /* 0x0032d80e01007387 */ /* 0x0041e20000100a00 */
[----:B----4-:R1:W-:Y:S03]  /*97c10*/  STL.64 [R1+0x32d0], R12 ;  /* 0x0032d00c01007387 */ /* 0x0103e60000100a00 */
[----:B0-----:R-:W2:Y:S01]  /*97c20*/  LDL.64 R14, [R1+0x28] ;  /* 0x00002800010e7983 */ /* 0x001ea20000100a00 */
[----:B---3--:R-:W-:Y:S03]  /*97c30*/  HMMA.16816.F32 R8, R4, R18, R8 ;  /* 0x000000120408723c */ /* 0x008fe60000001808 */
[----:B--2---:R0:W-:Y:S01]  /*97c40*/  STL.64 [R1+0x32f8], R14 ;  /* 0x0032f80e01007387 */ /* 0x0041e20000100a00 */
[----:B-1----:R-:W2:Y:S02]  /*97c50*/  LDL.LU R12, [R1+0x820] ;  /* 0x00082000010c7983 */ /* 0x002ea40000300800 */
[----:B------:R-:W2:Y:S01]  /*97c60*/  LDL.LU R13, [R1+0x824] ;  /* 0x00082400010d7983 */ /* 0x000ea20000300800 */
[----:B0-----:R-:W2:Y:S01]  /*97c70*/  LDL.LU R14, [R1+0x828] ;  /* 0x00082800010e7983 */ /* 0x001ea20000300800 */
[----:B------:R-:W2:Y:S02]  /*97c80*/  LDL.LU R15, [R1+0x82c] ;  /* 0x00082c00010f7983 */ /* 0x000ea40000300800 */
[----:B------:R-:W-:Y:S02]  /*97c90*/  STL.64 [R1+0x3148], R22 ;  /* 0x0031481601007387 */ /* 0x000fe40000100a00 */
[----:B------:R0:W-:Y:S02]  /*97ca0*/  STL.64 [R1+0x3140], R20 ;  /* 0x0031401401007387 */ /* 0x0001e40000100a00 */
[----:B0-----:R-:W3:Y:S01]  /*97cb0*/  LDL.LU R20, [R1+0x210] ;  /* 0x0002100001147983 */ /* 0x001ee20000300800 */
[----:B------:R-:W3:Y:S02]  /*97cc0*/  LDL.LU R21, [R1+0x214] ;  /* 0x0002140001157983 */ /* 0x000ee40000300800 */
[----:B------:R-:W4:Y:S02]  /*97cd0*/  LDL.LU R22, [R1+0x218] ;  /* 0x0002180001167983 */ /* 0x000f240000300800 */
[----:B------:R-:W4:Y:S02]  /*97ce0*/  LDL.LU R23, [R1+0x21c] ;  /* 0x00021c0001177983 */ /* 0x000f240000300800 */
[----:B----4-:R-:W-:Y:S01]  /*97cf0*/  STL.64 [R1+0x3158], R22 ;  /* 0x0031581601007387 */ /* 0x010fe20000100a00 */
[----:B---3--:R-:W-:Y:S02]  /*97d00*/  STL.64 [R1+0x3150], R20 ;  /* 0x0031501401007387 */ /* 0x008fe40000100a00 */
[----:B------:R0:W-:Y:S02]  /*97d10*/  STL.64 [R1+0xc00], R8 ;  /* 0x000c000801007387 */ /* 0x0001e40000100a00 */
[----:B------:R1:W-:Y:S01]  /*97d20*/  STL.64 [R1+0xc08], R10 ;  /* 0x000c080a01007387 */ /* 0x0003e20000100a00 */
[----:B0-----:R-:W3:Y:S01]  /*97d30*/  LDL.LU R8, [R1+0x3330] ;  /* 0x0033300001087983 */ /* 0x001ee20000300800 */
[----:B-1----:R-:W-:-:S02]  /*97d40*/  IMAD.MOV.U32 R10, RZ, RZ, R18 ;  /* 0x000000ffff0a7224 */ /* 0x002fc400078e0012 */
[----:B------:R-:W-:Y:S02]  /*97d50*/  IMAD.MOV.U32 R9, RZ, RZ, R19 ;  /* 0x000000ffff097224 */ /* 0x000fe400078e0013 */
[----:B------:R-:W4:Y:S02]  /*97d60*/  LDL.LU.64 R18, [R1+0x3328] ;  /* 0x0033280001127983 */ /* 0x000f240000300a00 */
        /* <DEDUP_REMOVED lines=18> */
[----:B------:R-:W-:Y:S02]  /*97e90*/  IMAD.MOV.U32 R22, RZ, RZ, R3 ;  /* 0x000000ffff167224 */ /* 0x000fe400078e0003 */
        /* <DEDUP_REMOVED lines=11> */
[----:B------:R-:W-:Y:S11]  /*97f50*/  IMAD.MOV.U32 R21, RZ, RZ, R15 ;  /* 0x000000ffff157224 */ /* 0x000ff600078e000f */
[----:B------:R-:W-:Y:S11]  /*97f60*/  @!UPT UIADD3 URZ, URZ, URZ, URZ ;  /* 0x0000003f3f3ff290 */ /* 0x000ff6000fffe03f */
[----:B------:R0:W-:Y:S01]  /*97f70*/  STL.64 [R1+0xa00], R24 ;  /* 0x000a001801007387 */ /* 0x0001e20000100a00 */
[----:B------:R1:W-:Y:S02]  /*97f80*/  STL.64 [R1+0xa08], R26 ;  /* 0x000a081a01007387 */ /* 0x0003e40000100a00 */
[----:B0-----:R-:W-:Y:S01]  /*97f90*/  IMAD.MOV.U32 R24, RZ, RZ, R14 ;  /* 0x000000ffff187224 */ /* 0x001fe200078e000e */
[----:B-1----:R-:W2:Y:S01]  /*97fa0*/  LDL.LU.64 R26, [R1+0x32e0] ;  /* 0x0032e000011a7983 */ /* 0x002ea20000300a00 */
[----:B------:R-:W2:Y:S02]  /*97fb0*/  LDL.LU.64 R14, [R1+0x32d8] ;  /* 0x0032d800010e7983 */ /* 0x000ea40000300a00 */
[----:B------:R-:W2:Y:S02]  /*97fc0*/  LDL.LU.64 R12, [R1+0x32d0] ;  /* 0x0032d000010c7983 */ /* 0x000ea40000300a00 */
[----:B--2---:R-:W-:Y:S11]  /*97fd0*/  HMMA.16816.F32 R12, R4, R22, R12 ;  /* 0x00000016040c723c */ /* 0x004ff6000000180c */
[----:B------:R-:W-:Y:S11]  /*97fe0*/  @!UPT UIADD3 URZ, URZ, URZ, URZ ;  /* 0x0000003f3f3ff290 */ /* 0x000ff6000fffe03f */
[----:B------:R-:W-:Y:S01]  /*97ff0*/  @!UPT UIADD3 URZ, URZ, URZ, URZ ;  /* 0x0000003f3f3ff290 */ /* 0x000fe2000fffe03f */
[----:B------:R-:W-:Y:S01]  /*98000*/  STL.64 [R1+0x740], R12 ;  /* 0x0007400c01007387 */ /* 0x000fe20000100a00 */
[----:B------:R0:W-:Y:S03]  /*98010*/  STL.64 [R1+0x748], R14 ;  /* 0x0007480e01007387 */ /* 0x0001e60000100a00 */
[----:B0-----:R-:W2:Y:S01]  /*98020*/  LDL.LU.64 R14, [R1+0x32c8] ;  /* 0x0032c800010e7983 */ /* 0x001ea20000300a00 */
[----:B------:R-:W2:Y:S02]  /*98030*/  LDL.LU.64 R12, [R1+0x32c0] ;  /* 0x0032c000010c7983 */ /* 0x000ea40000300a00 */
[----:B------:R0:W-:Y:S02]  /*98040*/  STL.64 [R1+0x3168], R22 ;  /* 0x0031681601007387 */ /* 0x0001e40000100a00 */
[----:B0-----:R-:W-:Y:S02]  /*98050*/  IMAD.MOV.U32 R22, RZ, RZ, R24 ;  /* 0x000000ffff167224 */ /* 0x001fe400078e0018 */
[----:B------:R-:W-:-:S05]  /*98060*/  IMAD.MOV.U32 R23, RZ, RZ, R21 ;  /* 0x000000ffff177224 */ /* 0x000fca00078e0015 */
[----:B------:R0:W-:Y:S02]  /*98070*/  STL.64 [R1+0x3180], R22 ;  /* 0x0031801601007387 */ /* 0x0001e40000100a00 */
[----:B0-----:R-:W-:Y:S02]  /*98080*/  IMAD.MOV.U32 R22, RZ, RZ, R3 ;  /* 0x000000ffff167224 */ /* 0x001fe400078e0003 */
[----:B------:R-:W-:-:S05]  /*98090*/  IMAD.MOV.U32 R23, RZ, RZ, R0 ;  /* 0x000000ffff177224 */ /* 0x000fca00078e0000 */
[----:B------:R-:W-:Y:S01]  /*980a0*/  STL.64 [R1+0x3198], R22 ;  /* 0x0031981601007387 */ /* 0x000fe20000100a00 */
        /* <DEDUP_REMOVED lines=8> */
[----:B------:R-:W-:Y:S02]  /*98130*/  IMAD.MOV.U32 R0, RZ, RZ, R27 ;  /* 0x000000ffff007224 */ /* 0x000fe400078e001b */
[----:B------:R-:W-:Y:S01]  /*98140*/  IMAD.MOV.U32 R22, RZ, RZ, R17 ;  /* 0x000000ffff167224 */ /* 0x000fe200078e0011 */
[----:B------:R-:W2:Y:S01]  /*98150*/  LDL.LU.64 R26, [R1+0x32a8] ;  /* 0x0032a800011a7983 */ /* 0x000ea20000300a00 */
[----:B------:R-:W2:Y:S02]  /*98160*/  LDL.LU.64 R24, [R1+0x32a0] ;  /* 0x0032a00001187983 */ /* 0x000ea40000300a00 */
[----:B------:R-:W-:Y:S01]  /*98170*/  IMAD.MOV.U32 R23, RZ, RZ, R16 ;  /* 0x000000ffff177224 */ /* 0x000fe200078e0010 */
[----:B----4-:R-:W-:Y:S11]  /*98180*/  HMMA.16816.F32 R12, R4, R18, R12 ;  /* 0x00000012040c723c */ /* 0x010ff6000000180c */
[----:B------:R-:W-:Y:S11]  /*98190*/  @!UPT UIADD3 URZ, URZ, URZ, URZ ;  /* 0x0000003f3f3ff290 */ /* 0x000ff6000fffe03f */
[----:B------:R-:W-:Y:S01]  /*981a0*/  @!UPT UIADD3 URZ, URZ, URZ, URZ ;  /* 0x0000003f3f3ff290 */ /* 0x000fe2000fffe03f */
[----:B------:R-:W-:Y:S01]  /*981b0*/  STL.64 [R1+0x590], R12 ;  /* 0x0005900c01007387 */ /* 0x000fe20000100a00 */
[----:B------:R0:W-:Y:S03]  /*981c0*/  STL.64 [R1+0x598], R14 ;  /* 0x0005980e01007387 */ /* 0x0001e60000100a00 */
[----:B0-----:R-:W4:Y:S01]  /*981d0*/  LDL.LU.64 R14, [R1+0x3298] ;  /* 0x00329800010e7983 */ /* 0x001f220000300a00 */
[----:B------:R-:W2:Y:S02]  /*981e0*/  LDL.LU.64 R12, [R1+0x3290] ;  /* 0x00329000010c7983 */ /* 0x000ea40000300a00 */
[----:B------:R-:W-:Y:S02]  /*981f0*/  STL.64 [R1+0x31b0], R22 ;  /* 0x0031b01601007387 */ /* 0x000fe40000100a00 */
[----:B------:R0:W-:Y:S01]  /*98200*/  STL.64 [R1+0x3160], R18 ;  /* 0x0031601201007387 */ /* 0x0001e20000100a00 */
[----:B------:R-:W2:Y:S01]  /*98210*/  LDL.LU R16, [R1+0x220] ;  /* 0x0002200001107983 */ /* 0x000ea20000300800 */
[----:B------:R-:W2:Y:S03]  /*98220*/  LDL.LU R17, [R1+0x224] ;  /* 0x0002240001117983 */ /* 0x000ea60000300800 */
        /* <DEDUP_REMOVED lines=31> */
[----:B------:R0:W-:Y:S02]  /*98420*/  STL.64 [R1+0x3210], R22 ;  /* 0x0032101601007387 */ /* 0x0001e40000100a00 */
[----:B0-----:R-:W-:Y:S02]  /*98430*/  IMAD.MOV.U32 R22, RZ, RZ, R25 ;  /* 0x000000ffff167224 */ /* 0x001fe400078e0019 */
        /* <DEDUP_REMOVED lines=17> */
[----:B---3--:R-:W-:-:S02]  /*98550*/  IMAD.MOV.U32 R22, RZ, RZ, R8 ;  /* 0x000000ffff167224 */ /* 0x008fc400078e0008 */
[----:B------:R-:W-:-:S05]  /*98560*/  IMAD.MOV.U32 R23, RZ, RZ, R2 ;  /* 0x000000ffff177224 */ /* 0x000fca00078e0002 */
[----:B------:R-:W-:Y:S04]  /*98570*/  STL.64 [R1+0x3258], R22 ;  /* 0x0032581601007387 */ /* 0x000fe80000100a00 */
[----:B--2---:R-:W-:Y:S01]  /*98580*/  STL.64 [R1+0x31f0], R18 ;  /* 0x0031f01201007387 */ /* 0x004fe20000100a00 */
[----:B------:R0:W-:Y:S03]  /*98590*/  STL.64 [R1+0x31e8], R16 ;  /* 0x0031e81001007387 */ /* 0x0001e60000100a00 */
[----:B0-----:R-:W2:Y:S01]  /*985a0*/  LDL.LU R16, [R1+0x280] ;  /* 0x0002800001107983 */ /* 0x001ea20000300800 */
[----:B------:R-:W2:Y:S02]  /*985b0*/  LDL.LU R17, [R1+0x284] ;  /* 0x0002840001117983 */ /* 0x000ea40000300800 */
[----:B------:R-:W3:Y:S02]  /*985c0*/  LDL.LU R18, [R1+0x288] ;  /* 0x0002880001127983 */ /* 0x000ee40000300800 */
[----:B------:R-:W3:Y:S01]  /*985d0*/  LDL.LU R19, [R1+0x28c] ;  /* 0x00028c0001137983 */ /* 0x000ee20000300800 */
[----:B------:R-:W2:Y:S01]  /*985e0*/  LDL.LU R24, [R1+0x4c0] ;  /* 0x0004c00001187983 */ /* 0x000ea20000300800 */
[----:B------:R-:W4:Y:S02]  /*985f0*/  LDL.LU R25, [R1+0x4c4] ;  /* 0x0004c40001197983 */ /* 0x000f240000300800 */
[----:B------:R-:W4:Y:S02]  /*98600*/  LDL.LU R26, [R1+0x4c8] ;  /* 0x0004c800011a7983 */ /* 0x000f240000300800 */
[----:B------:R-:W4:Y:S01]  /*98610*/  LDL.LU R27, [R1+0x4cc] ;  /* 0x0004cc00011b7983 */ /* 0x000f220000300800 */
[----:B------:R-:W4:Y:S01]  /*98620*/  LDL.LU R8, [R1+0x7d0] ;  /* 0x0007d00001087983 */ /* 0x000f220000300800 */
[----:B------:R-:W4:Y:S02]  /*98630*/  LDL.LU R9, [R1+0x7d4] ;  /* 0x0007d40001097983 */ /* 0x000f240000300800 */
[----:B------:R-:W4:Y:S02]  /*98640*/  LDL.LU R10, [R1+0x7d8] ;  /* 0x0007d800010a7983 */ /* 0x000f240000300800 */
[----:B------:R-:W4:Y:S01]  /*98650*/  LDL.LU R11, [R1+0x7dc] ;  /* 0x0007dc00010b7983 */ /* 0x000f220000300800 */
[----:B------:R-:W4:Y:S04]  /*98660*/  LDL.64 R22, [R1+0xc8] ;  /* 0x0000c80001167983 */ /* 0x000f280000100a00 */
        /* <DEDUP_REMOVED lines=31> */
[----:B------:R-:W3:Y:S01]  /*98860*/  LDL R2, [R1+0x22b8] ;  /* 0x0022b80001027983 */ /* 0x000ee20000100800 */
[----:B------:R-:W-:Y:S02]  /*98870*/  STL.64 [R1+0x580], R8 ;  /* 0x0005800801007387 */ /* 0x000fe40000100a00 */
[----:B------:R0:W-:Y:S02]  /*98880*/  STL.64 [R1+0x588], R10 ;  /* 0x0005880a01007387 */ /* 0x0001e40000100a00 */
[----:B0-----:R-:W4:Y:S01]  /*98890*/  LDL.LU.64 R10, [R1+0x3288] ;  /* 0x00328800010a7983 */ /* 0x001f220000300a00 */
[----:B------:R-:W2:Y:S01]  /*988a0*/  LDL.LU R9, [R1+0x3280] ;  /* 0x0032800001097983 */ /* 0x000ea20000300800 */
[----:B----4-:R-:W-:Y:S02]  /*988b0*/  HMMA.16816.F32 R4, R4, R10, R24 ;  /* 0x0000000a0404723c */ /* 0x010fe40000001818 */
[----:B------:R-:W2:Y:S01]  /*988c0*/  LDL.LU.64 R26, [R1+0x3278] ;  /* 0x00327800011a7983 */ /* 0x000ea20000300a00 */
[----:B------:R-:W2:Y:S11]  /*988d0*/  LDL.LU.64 R24, [R1+0x3270] ;  /* 0x0032700001187983 */ /* 0x000eb60000300a00 */
[----:B------:R-:W-:Y:S09]  /*988e0*/  @!UPT UIADD3 URZ, URZ, URZ, URZ ;  /* 0x0000003f3f3ff290 */ /* 0x000ff2000fffe03f */
[----:B------:R-:W-:Y:S01]  /*988f0*/  STL.64 [R1+0x2f0], R4 ;  /* 0x0002f00401007387 */ /* 0x000fe20000100a00 */
[----:B------:R0:W-:Y:S02]  /*98900*/  STL.64 [R1+0x2f8], R6 ;  /* 0x0002f80601007387 */ /* 0x0001e40000100a00 */
[----:B------:R-:W-:Y:S02]  /*98910*/  STL.64 [R1+0x3138], R10 ;  /* 0x0031380a01007387 */ /* 0x000fe40000100a00 */
[----:B0-----:R-:W-:Y:S02]  /*98920*/  IMAD.MOV.U32 R6, RZ, RZ, R3 ;  /* 0x000000ffff067224 */ /* 0x001fe400078e0003 */
[----:B------:R-:W-:Y:S02]  /*98930*/  IMAD.MOV.U32 R7, RZ, RZ, R0 ;  /* 0x000000ffff077224 */ /* 0x000fe400078e0000 */
[----:B------:R-:W-:Y:S02]  /*98940*/  IMAD.MOV.U32 R3, RZ, RZ, R22 ;  /* 0x000000ffff037224 */ /* 0x000fe400078e0016 */
        /* <DEDUP_REMOVED lines=86> */
[C---:B----4-:R-:W-:Y:S01]  /*98eb0*/  HMMA.16816.F32 R4, R24.reuse, R6, R20 ;  /* 0x000000061804723c */ /* 0x050fe20000001814 */
[----:B------:R-:W4:Y:S01]  /*98ec0*/  LDL.LU.64 R22, [R1+0x3148] ;  /* 0x0031480001167983 */ /* 0x000f220000300a00 */
[----:B------:R-:W4:Y:S11]  /*98ed0*/  LDL.LU.64 R20, [R1+0x3140] ;  /* 0x0031400001147983 */ /* 0x000f360000300a00 */
[----:B------:R-:W-:Y:S10]  /*98ee0*/  @!UPT UIADD3 URZ, URZ, URZ, URZ ;  /* 0x0000003f3f3ff290 */ /* 0x000ff4000fffe03f */
[----:B------:R-:W-:Y:S01]  /*98ef0*/  STL.64 [R1+0x500], R4 ;  /* 0x0005000401007387 */ /* 0x000fe20000100a00 */
[----:B------:R4:W-:Y:S02]  /*98f00*/  STL.64 [R1+0x508], R6 ;  /* 0x0005080601007387 */ /* 0x0009e40000100a00 */
[----:B--2---:R-:W-:Y:S02]  /*98f10*/  STL [R1+0x3054], R18 ;  /* 0x0030541201007387 */ /* 0x004fe40000100800 */
[----:B------:R-:W-:Y:S01]  /*98f20*/  STL [R1+0x3050], R19 ;  /* 0x0030501301007387 */ /* 0x000fe20000100800 */
[C---:B----4-:R-:W-:Y:S11]  /*98f30*/  HMMA.16816.F32 R4, R24.reuse, R18, R20 ;  /* 0x000000121804723c */ /* 0x050ff60000001814 */
[----:B------:R-:W-:Y:S11]  /*98f40*/  @!UPT UIADD3 URZ, URZ, URZ, URZ ;  /* 0x0000003f3f3ff290 */ /* 0x000ff6000fffe03f */
[----:B------:R-:W-:Y:S01]  /*98f50*/  @!UPT UIADD3 URZ, URZ, URZ, URZ ;  /* 0x0000003f3f3ff290 */ /* 0x000fe2000fffe03f */
[----:B------:R-:W-:Y:S01]  /*98f60*/  STL.64 [R1+0x340], R4 ;  /* 0x0003400401007387 */ /* 0x000fe20000100a00 */
[----:B------:R-:W-:Y:S02]  /*98f70*/  STL.64 [R1+0x348], R6 ;  /* 0x0003480601007387 */ /* 0x000fe40000100a00 */
[----:B------:R0:W1:Y:S04]  /*98f80*/  LDSM.16.MT88.4 R4, [R9+0x27080] ;  /* 0x027080000904783b */ /* 0x0000680000004200 */
[----:B------:R-:W2:Y:S01]  /*98f90*/  LDL.LU R8, [R1+0x6b0] ;  /* 0x0006b00001087983 */ /* 0x000ea20000300800 */
[----:B0-----:R-:W2:Y:S01]  /*98fa0*/  LDL.LU R9, [R1+0x6b4] ;  /* 0x0006b40001097983 */ /* 0x001ea20000300800 */
[----:B------:R-:W2:Y:S02]  /*98fb0*/  LDL.LU R10, [R1+0x6b8] ;  /* 0x0006b800010a7983 */ /* 0x000ea40000300800 */
[----:B------:R-:W2:Y:S02]  /*98fc0*/  LDL.LU R11, [R1+0x6bc] ;  /* 0x0006bc00010b7983 */ /* 0x000ea40000300800 */
[----:B------:R-:W4:Y:S02]  /*98fd0*/  LDL.64 R18, [R1+0x68] ;  /* 0x0000680001127983 */ /* 0x000f240000100a00 */
[----:B----4-:R0:W-:Y:S04]  /*98fe0*/  STL.64 [R1+0x30d0], R18 ;  /* 0x0030d01201007387 */ /* 0x0101e80000100a00 */
[----:B0-----:R-:W4:Y:S04]  /*98ff0*/  LDL.64 R18, [R1+0x88] ;  /* 0x0000880001127983 */ /* 0x001f280000100a00 */
[----:B----4-:R0:W-:Y:S04]  /*99000*/  STL.64 [R1+0x30d8], R18 ;  /* 0x0030d81201007387 */ /* 0x0101e80000100a00 */
[----:B0-----:R-:W4:Y:S04]  /*99010*/  LDL.64 R18, [R1+0x98] ;  /* 0x0000980001127983 */ /* 0x001f280000100a00 */
[----:B----4-:R0:W-:Y:S04]  /*99020*/  STL.64 [R1+0x30f0], R18 ;  /* 0x0030f01201007387 */ /* 0x0101e80000100a00 */
[----:B0-----:R-:W4:Y:S04]  /*99030*/  LDL.64 R18, [R1+0xa8] ;  /* 0x0000a80001127983 */ /* 0x001f280000100a00 */
[----:B----4-:R0:W-:Y:S01]  /*99040*/  STL.64 [R1+0x30f8], R18 ;  /* 0x0030f81201007387 */ /* 0x0101e20000100a00 */
[----:B------:R-:W4:Y:S02]  /*99050*/  LDL.LU R16, [R1+0x4a0] ;  /* 0x0004a00001107983 */ /* 0x000f240000300800 */
[----:B------:R-:W4:Y:S01]  /*99060*/  LDL.LU R17, [R1+0x4a4] ;  /* 0x0004a40001117983 */ /* 0x000f220000300800 */
[----:B0-----:R-:W2:Y:S01]  /*99070*/  LDL.LU R18, [R1+0x4a8] ;  /* 0x0004a80001127983 */ /* 0x001ea20000300800 */
[----:B------:R-:W2:Y:S02]  /*99080*/  LDL.LU R19, [R1+0x4ac] ;  /* 0x0004ac0001137983 */ /* 0x000ea40000300800 */
[----:B------:R-:W3:Y:S02]  /*99090*/  LDL.LU R20, [R1+0x1f0] ;  /* 0x0001f00001147983 */ /* 0x000ee40000300800 */
[----:B------:R-:W3:Y:S01]  /*990a0*/  LDL.LU R21, [R1+0x1f4] ;  /* 0x0001f40001157983 */ /* 0x000ee20000300800 */
[----:B------:R-:W3:Y:S01]  /*990b0*/  LDL.LU R22, [R1+0x1f8] ;  /* 0x0001f80001167983 */ /* 0x000ee20000300800 */
[----:B------:R-:W3:Y:S03]  /*990c0*/  LDL.LU R23, [R1+0x1fc] ;  /* 0x0001fc0001177983 */ /* 0x000ee60000300800 */
[----:B--2---:R-:W-:Y:S01]  /*990d0*/  STL.64 [R1+0x3118], R18 ;  /* 0x0031181201007387 */ /* 0x004fe20000100a00 */
[----:B----4-:R-:W-:Y:S02]  /*990e0*/  STL.64 [R1+0x3110], R16 ;  /* 0x0031101001007387 */ /* 0x010fe40000100a00 */
[----:B-1----:R-:W-:Y:S02]  /*990f0*/  STL.64 [R1+0x3038], R6 ;  /* 0x0030380601007387 */ /* 0x002fe40000100a00 */
[----:B------:R0:W-:Y:S02]  /*99100*/  STL.64 [R1+0x3030], R4 ;  /* 0x0030300401007387 */ /* 0x0001e40000100a00 */
[----:B0-----:R-:W2:Y:S01]  /*99110*/  LDL.LU R4, [R1+0x490] ;  /* 0x0004900001047983 */ /* 0x001ea20000300800 */
[----:B------:R-:W2:Y:S02]  /*99120*/  LDL.LU R5, [R1+0x494] ;  /* 0x0004940001057983 */ /* 0x000ea40000300800 */
[----:B------:R-:W4:Y:S02]  /*99130*/  LDL.LU R6, [R1+0x498] ;  /* 0x0004980001067983 */ /* 0x000f240000300800 */
[----:B------:R-:W4:Y:S01]  /*99140*/  LDL.LU R7, [R1+0x49c] ;  /* 0x00049c0001077983 */ /* 0x000f220000300800 */
[C---:B------:R-:W-:Y:S01]  /*99150*/  HMMA.16816.F32 R8, R24.reuse, R14, R8 ;  /* 0x0000000e1808723c */ /* 0x040fe20000001808 */
[----:B----4-:R0:W-:Y:S01]  /*99160*/  STL.64 [R1+0x3108], R6 ;  /* 0x0031080601007387 */ /* 0x0101e20000100a00 */
[----:B--2---:R1:W-:Y:S03]  /*99170*/  STL.64 [R1+0x3100], R4 ;  /* 0x0031000401007387 */ /* 0x0043e60000100a00 */
[----:B0-----:R-:W2:Y:S04]  /*99180*/  LDL.64 R6, [R1+0xb8] ;  /* 0x0000b80001067983 */ /* 0x001ea80000100a00 */
[----:B--2---:R0:W-:Y:S01]  /*99190*/  STL.64 [R1+0x3120], R6 ;  /* 0x0031200601007387 */ /* 0x0041e20000100a00 */
[----:B-1----:R-:W2:Y:S02]  /*991a0*/  LDL.LU R4, [R1+0x4b0] ;  /* 0x0004b00001047983 */ /* 0x002ea40000300800 */
[----:B------:R-:W2:Y:S01]  /*991b0*/  LDL.LU R5, [R1+0x4b4] ;  /* 0x0004b40001057983 */ /* 0x000ea20000300800 */
[----:B0-----:R-:W2:Y:S01]  /*991c0*/  LDL.LU R6, [R1+0x4b8] ;  /* 0x0004b80001067983 */ /* 0x001ea20000300800 */
[----:B------:R-:W2:Y:S09]  /*991d0*/  LDL.LU R7, [R1+0x4bc] ;  /* 0x0004bc0001077983 */ /* 0x000eb20000300800 */
[----:B------:R-:W-:Y:S02]  /*991e0*/  STL.64 [R1+0x330], R8 ;  /* 0x0003300801007387 */ /* 0x000fe40000100a00 */
[----:B------:R0:W-:Y:S02]  /*991f0*/  STL.64 [R1+0x338], R10 ;  /* 0x0003380a01007387 */ /* 0x0001e40000100a00 */
[----:B0-----:R-:W3:Y:S01]  /*99200*/  LDL.LU.64 R10, [R1+0x3138] ;  /* 0x00313800010a7983 */ /* 0x001ee20000300a00 */
[----:B------:R0:W-:Y:S02]  /*99210*/  STL [R1+0x304c], R14 ;  /* 0x00304c0e01007387 */ /* 0x0001e40000100800 */
[----:B------:R1:W-:Y:S02]  /*99220*/  STL [R1+0x3048], R15 ;  /* 0x0030480f01007387 */ /* 0x0003e40000100800 */
[----:B------:R-:W4:Y:S01]  /*99230*/  LDL.LU R12, [R1+0x450] ;  /* 0x00045000010c7983 */ /* 0x000f220000300800 */
[----:B------:R-:W4:Y:S04]  /*99240*/  LDL.LU R13, [R1+0x454] ;  /* 0x00045400010d7983 */ /* 0x000f280000300800 */
[----:B0-----:R-:W2:Y:S01]  /*99250*/  LDL.LU R14, [R1+0x458] ;  /* 0x00045800010e7983 */ /* 0x001ea20000300800 */
[----:B-1----:R-:W2:Y:S01]  /*99260*/  LDL.LU R15, [R1+0x45c] ;  /* 0x00045c00010f7983 */ /* 0x002ea20000300800 */
[----:B---3--:R-:W-:Y:S02]  /*99270*/  HMMA.16816.F32 R24, R24, R10, R20 ;  /* 0x0000000a1818723c */ /* 0x008fe40000001814 */
[----:B--2---:R-:W-:Y:S01]  /*99280*/  STL.64 [R1+0x30e8], R14 ;  /* 0x0030e80e01007387 */ /* 0x004fe20000100a00 */
[----:B----4-:R0:W-:Y:S03]  /*99290*/  STL.64 [R1+0x30e0], R12 ;  /* 0x0030e00c01007387 */ /* 0x0101e60000100a00 */
[----:B0-----:R-:W2:Y:S01]  /*992a0*/  LDL.LU R12, [R1+0x480] ;  /* 0x00048000010c7983 */ /* 0x001ea20000300800 */
[----:B------:R-:W2:Y:S02]  /*992b0*/  LDL.LU R13, [R1+0x484] ;  /* 0x00048400010d7983 */ /* 0x000ea40000300800 */
[----:B------:R-:W2:Y:S02]  /*992c0*/  LDL.LU R14, [R1+0x488] ;  /* 0x00048800010e7983 */ /* 0x000ea40000300800 */
[----:B------:R-:W2:Y:S01]  /*992d0*/  LDL.LU R15, [R1+0x48c] ;  /* 0x00048c00010f7983 */ /* 0x000ea20000300800 */
[----:B------:R-:W3:Y:S01]  /*992e0*/  LDL.LU.64 R22, [R1+0x3130] ;  /* 0x0031300001167983 */ /* 0x000ee20000300a00 */
[----:B------:R-:W3:Y:S02]  /*992f0*/  LDL.LU.64 R20, [R1+0x3128] ;  /* 0x0031280001147983 */ /* 0x000ee40000300a00 */
[----:B------:R-:W-:-:S02]  /*99300*/  IMAD.MOV.U32 R18, RZ, RZ, R3 ;  /* 0x000000ffff127224 */ /* 0x000fc400078e0003 */
[----:B------:R-:W-:-:S06]  /*99310*/  IMAD.MOV.U32 R19, RZ, RZ, R0 ;  /* 0x000000ffff137224 */ /* 0x000fcc00078e0000 */
[----:B------:R-:W-:Y:S01]  /*99320*/  STL.64 [R1+0x2c0], R24 ;  /* 0x0002c01801007387 */ /* 0x000fe20000100a00 */
[----:B------:R0:W-:Y:S03]  /*99330*/  STL.64 [R1+0x2c8], R26 ;  /* 0x0002c81a01007387 */ /* 0x0001e60000100a00 */
[----:B0-----:R-:W4:Y:S01]  /*99340*/  LDL.64 R26, [R1+0x78] ;  /* 0x00007800011a7983 */ /* 0x001f220000100a00 */
[----:B---3--:R-:W-:Y:S03]  /*99350*/  HMMA.16816.F32 R16, R20, R18, R4 ;  /* 0x000000121410723c */ /* 0x008fe60000001804 */
[----:B------:R-:W3:Y:S11]  /*99360*/  LDL.LU.64 R6, [R1+0x3120] ;  /* 0x0031200001067983 */ /* 0x000ef60000300a00 */
[----:B------:R-:W-:Y:S09]  /*99370*/  @!UPT UIADD3 URZ, URZ, URZ, URZ ;  /* 0x0000003f3f3ff290 */ /* 0x000ff2000fffe03f */
[----:B------:R-:W-:Y:S01]  /*99380*/  STL.64 [R1+0xdb0], R16 ;  /* 0x000db01001007387 */ /* 0x000fe20000100a00 */
[----:B------:R0:W-:Y:S02]  /*99390*/  STL.64 [R1+0xdb8], R18 ;  /* 0x000db81201007387 */ /* 0x0001e40000100a00 */
[----:B------:R-:W-:Y:S01]  /*993a0*/  IMAD.MOV.U32 R8, RZ, RZ, R16 ;  /* 0x000000ffff087224 */ /* 0x000fe200078e0010 */
[----:B0-----:R-:W2:Y:S01]  /*993b0*/  LDL.LU.64 R18, [R1+0x3118] ;  /* 0x0031180001127983 */ /* 0x001ea20000300a00 */
[----:B------:R-:W2:Y:S03]  /*993c0*/  LDL.LU.64 R16, [R1+0x3110] ;  /* 0x0031100001107983 */ /* 0x000ea60000300a00 */
[----:B------:R-:W-:Y:S02]  /*993d0*/  STL [R1+0x2ae8], R8 ;  /* 0x002ae80801007387 */ /* 0x000fe40000100800 */
[----:B---3--:R-:W-:-:S02]  /*993e0*/  IMAD.MOV.U32 R3, RZ, RZ, R6 ;  /* 0x000000ffff037224 */ /* 0x008fc400078e0006 */
[----:B------:R-:W-:Y:S01]  /*993f0*/  IMAD.MOV.U32 R0, RZ, RZ, R7 ;  /* 0x000000ffff007224 */ /* 0x000fe200078e0007 */
[----:B--2---:R-:W-:Y:S01]  /*99400*/  HMMA.16816.F32 R16, R20, R6, R16 ;  /* 0x000000061410723c */ /* 0x004fe20000001810 */
[----:B------:R-:W2:Y:S01]  /*99410*/  LDL.LU.64 R6, [R1+0x3108] ;  /* 0x0031080001067983 */ /* 0x000ea20000300a00 */
[----:B------:R-:W2:Y:S11]  /*99420*/  LDL.LU.64 R4, [R1+0x3100] ;  /* 0x0031000001047983 */ /* 0x000eb60000300a00 */
[----:B------:R-:W-:Y:S10]  /*99430*/  @!UPT UIADD3 URZ, URZ, URZ, URZ ;  /* 0x0000003f3f3ff290 */ /* 0x000ff4000fffe03f */
[----:B------:R-:W-:Y:S01]  /*99440*/  STL.64 [R1+0xda0], R16 ;  /* 0x000da01001007387 */ /* 0x000fe20000100a00 */
[----:B------:R0:W-:Y:S03]  /*99450*/  STL.64 [R1+0xda8], R18 ;  /* 0x000da81201007387 */ /* 0x0001e60000100a00 */
[----:B0-----:R-:W2:Y:S01]  /*99460*/  LDL.LU.64 R18, [R1+0x30f8] ;  /* 0x0030f80001127983 */ /* 0x001ea20000300a00 */
[----:B------:R-:W-:-:S05]  /*99470*/  IMAD.MOV.U32 R9, RZ, RZ, R16 ;  /* 0x000000ffff097224 */ /* 0x000fca00078e0010 */
[----:B------:R0:W-:Y:S01]  /*99480*/  STL [R1+0x2aec], R9 ;  /* 0x002aec0901007387 */ /* 0x0001e20000100800 */
[----:B------:R1:W-:Y:S02]  /*99490*/  STL.64 [R1+0x3040], R10 ;  /* 0x0030400a01007387 */ /* 0x0003e40000100a00 */
[----:B------:R-:W3:Y:S01]  /*994a0*/  LDL.LU R8, [R1+0x470] ;  /* 0x0004700001087983 */ /* 0x000ee20000300800 */
[----:B0-----:R-:W3:Y:S01]  /*994b0*/  LDL.LU R9, [R1+0x474] ;  /* 0x0004740001097983 */ /* 0x001ee20000300800 */
[----:B-1----:R-:W3:Y:S02]  /*994c0*/  LDL.LU R10, [R1+0x478] ;  /* 0x00047800010a7983 */ /* 0x002ee40000300800 */
[----:B------:R-:W3:Y:S01]  /*994d0*/  LDL.LU R11, [R1+0x47c] ;  /* 0x00047c00010b7983 */ /* 0x000ee20000300800 */
        /* <DEDUP_REMOVED lines=16> */
[----:B------:R-:W3:Y:S02]  /*995e0*/  LDL.LU.64 R18, [R1+0x30d8] ;  /* 0x0030d80001127983 */ /* 0x000ee40000300a00 */
[----:B------:R-:W-:Y:S01]  /*995f0*/  STL.64 [R1+0x3060], R6 ;  /* 0x0030600601007387 */ /* 0x000fe20000100a00 */
[----:B------:R0:W-:Y:S04]  /*99600*/  STL.64 [R1+0x3058], R4 ;  /* 0x0030580401007387 */ /* 0x0001e80000100a00 */
        /* <DEDUP_REMOVED lines=8> */
[----:B------:R1:W-:Y:S02]  /*99690*/  STL.64 [R1+0xba8], R10 ;  /* 0x000ba80a01007387 */ /* 0x0003e40000100a00 */
[----:B0-----:R-:W-:Y:S02]  /*996a0*/  IMAD.MOV.U32 R9, RZ, RZ, R18 ;  /* 0x000000ffff097224 */ /* 0x001fe400078e0012 */
[----:B------:R-:W-:Y:S02]  /*996b0*/  IMAD.MOV.U32 R8, RZ, RZ, R19 ;  /* 0x000000ffff087224 */ /* 0x000fe400078e0013 */
[----:B------:R-:W2:Y:S01]  /*996c0*/  LDL.LU.64 R18, [R1+0x30d0] ;  /* 0x0030d00001127983 */ /* 0x000ea20000300a00 */
[----:B----4-:R-:W-:Y:S01]  /*996d0*/  HMMA.16816.F32 R4, R20, R26, R4 ;  /* 0x0000001a1404723c */ /* 0x010fe20000001804 */
[----:B-1----:R-:W-:Y:S02]  /*996e0*/  IMAD.MOV.U32 R11, RZ, RZ, R26 ;  /* 0x000000ffff0b7224 */ /* 0x002fe400078e001a */
[----:B------:R-:W-:-:S02]  /*996f0*/  IMAD.MOV.U32 R10, RZ, RZ, R27 ;  /* 0x000000ffff0a7224 */ /* 0x000fc400078e001b */
[----:B------:R-:W0:Y:S11]  /*99700*/  LDSM.16.MT88.4 R24, [R2+0x27000] ;  /* 0x027000000218783b */ /* 0x000e360000004200 */
[----:B------:R-:W-:Y:S07]  /*99710*/  @!UPT UIADD3 URZ, URZ, URZ, URZ ;  /* 0x0000003f3f3ff290 */ /* 0x000fee000fffe03f */
[----:B------:R-:W-:Y:S01]  /*99720*/  STL.64 [R1+0xb70], R4 ;  /* 0x000b700401007387 */ /* 0x000fe20000100a00 */
[----:B------:R2:W-:Y:S02]  /*99730*/  STL.64 [R1+0xb78], R6 ;  /* 0x000b780601007387 */ /* 0x0005e40000100a00 */
[----:B------:R-:W-:Y:S02]  /*99740*/  STL.64 [R1+0x3070], R10 ;  /* 0x0030700a01007387 */ /* 0x000fe40000100a00 */
[----:B------:R-:W-:Y:S01]  /*99750*/  STL.64 [R1+0x3068], R8 ;  /* 0x0030680801007387 */ /* 0x000fe20000100a00 */
[----:B--2---:R-:W-:Y:S07]  /*99760*/  HMMA.16816.F32 R4, R20, R18, R12 ;  /* 0x000000121404723c */ /* 0x004fee000000180c */
[----:B------:R-:W-:-:S02]  /*99770*/  IMAD.MOV.U32 R13, RZ, RZ, R18 ;  /* 0x000000ffff0d7224 */ /* 0x000fc400078e0012 */
[----:B------:R-:W-:Y:S11]  /*99780*/  IMAD.MOV.U32 R12, RZ, RZ, R19 ;  /* 0x000000ffff0c7224 */ /* 0x000ff600078e0013 */
[----:B------:R-:W-:Y:S03]  /*99790*/  @!UPT UIADD3 URZ, URZ, URZ, URZ ;  /* 0x0000003f3f3ff290 */ /* 0x000fe6000fffe03f */
[----:B------:R-:W-:Y:S01]  /*997a0*/  STL.64 [R1+0xb90], R4 ;  /* 0x000b900401007387 */ /* 0x000fe20000100a00 */
[----:B------:R-:W-:Y:S02]  /*997b0*/  STL.64 [R1+0xb98], R6 ;  /* 0x000b980601007387 */ /* 0x000fe40000100a00 */
[----:B------:R1:W-:Y:S02]  /*997c0*/  STL.64 [R1+0x30a8], R12 ;  /* 0x0030a80c01007387 */ /* 0x0003e40000100a00 */
[----:B-1----:R-:W2:Y:S01]  /*997d0*/  LDL.LU R12, [R1+0x7b0] ;  /* 0x0007b000010c7983 */ /* 0x002ea20000300800 */
[----:B------:R-:W2:Y:S02]  /*997e0*/  LDL.LU R13, [R1+0x7b4] ;  /* 0x0007b400010d7983 */ /* 0x000ea40000300800 */
[----:B------:R-:W3:Y:S02]  /*997f0*/  LDL.LU R14, [R1+0x7b8] ;  /* 0x0007b800010e7983 */ /* 0x000ee40000300800 */
[----:B------:R-:W3:Y:S02]  /*99800*/  LDL.LU R15, [R1+0x7bc] ;  /* 0x0007bc00010f7983 */ /* 0x000ee40000300800 */
[----:B---3--:R1:W-:Y:S01]  /*99810*/  STL.64 [R1+0x30b8], R14 ;  /* 0x0030b80e01007387 */ /* 0x0083e20000100a00 */
[----:B--2---:R-:W-:Y:S02]  /*99820*/  STL.64 [R1+0x30b0], R12 ;  /* 0x0030b00c01007387 */ /* 0x004fe40000100a00 */
[----:B------:R-:W2:Y:S01]  /*99830*/  LDL.64 R10, [R1+0x18] ;  /* 0x00001800010a7983 */ /* 0x000ea20000100a00 */
[----:B-1----:R-:W3:Y:S04]  /*99840*/  LDL.64 R14, [R1+0x58] ;  /* 0x00005800010e7983 */ /* 0x002ee80000100a00 */
[----:B--2---:R-:W-:Y:S01]  /*99850*/  STL.64 [R1+0x3088], R10 ;  /* 0x0030880a01007387 */ /* 0x004fe20000100a00 */
[----:B------:R-:W2:Y:S02]  /*99860*/  LDL.LU R4, [R1+0x770] ;  /* 0x0007700001047983 */ /* 0x000ea40000300800 */
[----:B------:R-:W2:Y:S02]  /*99870*/  LDL.LU R5, [R1+0x774] ;  /* 0x0007740001057983 */ /* 0x000ea40000300800 */
[----:B------:R-:W4:Y:S01]  /*99880*/  LDL.LU R6, [R1+0x778] ;  /* 0x0007780001067983 */ /* 0x000f220000300800 */
[----:B------:R-:W4:Y:S01]  /*99890*/  LDL.LU R7, [R1+0x77c] ;  /* 0x00077c0001077983 */ /* 0x000f220000300800 */
[----:B------:R-:W2:Y:S02]  /*998a0*/  LDL.LU R16, [R1+0x7a0] ;  /* 0x0007a00001107983 */ /* 0x000ea40000300800 */
[----:B------:R-:W2:Y:S02]  /*998b0*/  LDL.LU R17, [R1+0x7a4] ;  /* 0x0007a40001117983 */ /* 0x000ea40000300800 */
[----:B------:R-:W2:Y:S01]  /*998c0*/  LDL.LU R18, [R1+0x7a8] ;  /* 0x0007a80001127983 */ /* 0x000ea20000300800 */
[----:B------:R-:W2:Y:S04]  /*998d0*/  LDL.LU R19, [R1+0x7ac] ;  /* 0x0007ac0001137983 */ /* 0x000ea80000300800 */
[----:B--2---:R-:W-:Y:S01]  /*998e0*/  STL.64 [R1+0x30c8], R18 ;  /* 0x0030c81201007387 */ /* 0x004fe20000100a00 */
[----:B------:R1:W-:Y:S03]  /*998f0*/  STL.64 [R1+0x30c0], R16 ;  /* 0x0030c01001007387 */ /* 0x0003e60000100a00 */
[----:B-1----:R-:W3:Y:S01]  /*99900*/  LDL.LU R16, [R1+0x7c0] ;  /* 0x0007c00001107983 */ /* 0x002ee20000300800 */
[----:B------:R-:W3:Y:S02]  /*99910*/  LDL.LU R17, [R1+0x7c4] ;  /* 0x0007c40001117983 */ /* 0x000ee40000300800 */
[----:B------:R-:W3:Y:S02]  /*99920*/  LDL.LU R18, [R1+0x7c8] ;  /* 0x0007c80001127983 */ /* 0x000ee40000300800 */
[----:B------:R-:W3:Y:S01]  /*99930*/  LDL.LU R19, [R1+0x7cc] ;  /* 0x0007cc0001137983 */ /* 0x000ee20000300800 */
[----:B------:R-:W2:Y:S04]  /*99940*/  LDL.64 R10, [R1+0x28] ;  /* 0x00002800010a7983 */ /* 0x000ea80000100a00 */
[----:B--2---:R1:W-:Y:S04]  /*99950*/  STL.64 [R1+0x30a0], R10 ;  /* 0x0030a00a01007387 */ /* 0x0043e80000100a00 */
[----:B-1----:R-:W2:Y:S01]  /*99960*/  LDL.64 R10, [R1+0x38] ;  /* 0x00003800010a7983 */ /* 0x002ea20000100a00 */
[----:B----4-:R-:W-:Y:S02]  /*99970*/  STL.64 [R1+0x3080], R6 ;  /* 0x0030800601007387 */ /* 0x010fe40000100a00 */
[----:B------:R1:W-:Y:S02]  /*99980*/  STL.64 [R1+0x3078], R4 ;  /* 0x0030780401007387 */ /* 0x0003e40000100a00 */
[----:B-1----:R-:W4:Y:S01]  /*99990*/  LDL.LU R4, [R1+0x780] ;  /* 0x0007800001047983 */ /* 0x002f220000300800 */
[----:B------:R-:W4:Y:S02]  /*999a0*/  LDL.LU R5, [R1+0x784] ;  /* 0x0007840001057983 */ /* 0x000f240000300800 */
[----:B------:R-:W2:Y:S02]  /*999b0*/  LDL.LU R6, [R1+0x788] ;  /* 0x0007880001067983 */ /* 0x000ea40000300800 */
[----:B------:R-:W2:Y:S01]  /*999c0*/  LDL.LU R7, [R1+0x78c] ;  /* 0x00078c0001077983 */ /* 0x000ea20000300800 */
[----:B---3--:R-:W-:Y:S01]  /*999d0*/  HMMA.16816.F32 R16, R20, R14, R16 ;  /* 0x0000000e1410723c */ /* 0x008fe20000001810 */
[----:B------:R-:W-:-:S02]  /*999e0*/  IMAD.MOV.U32 R29, RZ, RZ, R14 ;  /* 0x000000ffff1d7224 */ /* 0x000fc400078e000e */
[----:B------:R-:W-:Y:S01]  /*999f0*/  IMAD.MOV.U32 R28, RZ, RZ, R15 ;  /* 0x000000ffff1c7224 */ /* 0x000fe200078e000f */
[----:B--2---:R-:W-:Y:S01]  /*99a00*/  STL.64 [R1+0x3098], R6 ;  /* 0x0030980601007387 */ /* 0x004fe20000100a00 */
[----:B----4-:R1:W-:Y:S03]  /*99a10*/  STL.64 [R1+0x3090], R4 ;  /* 0x0030900401007387 */ /* 0x0103e60000100a00 */
[----:B-1----:R-:W2:Y:S01]  /*99a20*/  LDL.LU R4, [R1+0x790] ;  /* 0x0007900001047983 */ /* 0x002ea20000300800 */
[----:B------:R-:W2:Y:S02]  /*99a30*/  LDL.LU R5, [R1+0x794] ;  /* 0x0007940001057983 */ /* 0x000ea40000300800 */
[----:B------:R-:W2:Y:S02]  /*99a40*/  LDL.LU R6, [R1+0x798] ;  /* 0x0007980001067983 */ /* 0x000ea40000300800 */
[----:B------:R-:W2:Y:S01]  /*99a50*/  LDL.LU R7, [R1+0x79c] ;  /* 0x00079c0001077983 */ /* 0x000ea20000300800 */
[----:B0-----:R0:W-:Y:S01]  /*99a60*/  STL.64 [R1+0x2ef0], R26 ;  /* 0x002ef01a01007387 */ /* 0x0011e20000100a00 */
[----:B------:R-:W-:Y:S03]  /*99a70*/  STL.64 [R1+0x2ee8], R24 ;  /* 0x002ee81801007387 */ /* 0x000fe60000100a00 */
[----:B0-----:R-:W3:Y:S05]  /*99a80*/  LDL.64 R26, [R1+0x48] ;  /* 0x00004800011a7983 */ /* 0x001eea0000100a00 */
[----:B------:R-:W-:Y:S02]  /*99a90*/  STL.64 [R1+0xb80], R16 ;  /* 0x000b801001007387 */ /* 0x000fe40000100a00 */
[----:B------:R0:W-:Y:S02]  /*99aa0*/  STL.64 [R1+0xb88], R18 ;  /* 0x000b881201007387 */ /* 0x0001e40000100a00 */
[----:B0-----:R-:W4:Y:S01]  /*99ab0*/  LDL.LU.64 R18, [R1+0x30c8] ;  /* 0x0030c80001127983 */ /* 0x001f220000300a00 */
[----:B------:R-:W4:Y:S02]  /*99ac0*/  LDL.LU.64 R16, [R1+0x30c0] ;  /* 0x0030c00001107983 */ /* 0x000f240000300a00 */
        /* <DEDUP_REMOVED lines=8> */
[----:B------:R-:W2:Y:S02]  /*99b50*/  LDL.LU R24, [R1+0x5c0] ;  /* 0x0005c00001187983 */ /* 0x000ea40000300800 */
[----:B-1----:R-:W-:Y:S02]  /*99b60*/  IMAD.MOV.U32 R14, RZ, RZ, R26 ;  /* 0x000000ffff0e7224 */ /* 0x002fe400078e001a */
[----:B------:R-:W2:Y:S02]  /*99b70*/  LDL.LU R25, [R1+0x5c4] ;  /* 0x0005c40001197983 */ /* 0x000ea40000300800 */
[----:B------:R-:W-:Y:S01]  /*99b80*/  IMAD.MOV.U32 R15, RZ, RZ, R27 ;  /* 0x000000ffff0f7224 */ /* 0x000fe200078e001b */
[----:B------:R-:W2:Y:S01]  /*99b90*/  LDL.LU R26, [R1+0x5c8] ;  /* 0x0005c800011a7983 */ /* 0x000ea20000300800 */
[----:B------:R-:W2:Y:S01]  /*99ba0*/  LDL.LU R27, [R1+0x5cc] ;  /* 0x0005cc00011b7983 */ /* 0x000ea20000300800 */
[----:B----4-:R-:W-:Y:S02]  /*99bb0*/  HMMA.16816.F32 R16, R20, R10, R16 ;  /* 0x0000000a1410723c */ /* 0x010fe40000001810 */
[----:B--2---:R-:W-:Y:S01]  /*99bc0*/  STL.64 [R1+0x2f00], R26 ;  /* 0x002f001a01007387 */ /* 0x004fe20000100a00 */
[----:B------:R0:W-:Y:S03]  /*99bd0*/  STL.64 [R1+0x2ef8], R24 ;  /* 0x002ef81801007387 */ /* 0x0001e60000100a00 */
[----:B0-----:R-:W2:Y:S01]  /*99be0*/  LDL.LU R24, [R1+0x5d0] ;  /* 0x0005d00001187983 */ /* 0x001ea20000300800 */
[----:B------:R-:W2:Y:S02]  /*99bf0*/  LDL.LU R25, [R1+0x5d4] ;  /* 0x0005d40001197983 */ /* 0x000ea40000300800 */
[----:B------:R-:W4:Y:S02]  /*99c00*/  LDL.LU R26, [R1+0x5d8] ;  /* 0x0005d800011a7983 */ /* 0x000f240000300800 */
[----:B------:R-:W4:Y:S02]  /*99c10*/  LDL.LU R27, [R1+0x5dc] ;  /* 0x0005dc00011b7983 */ /* 0x000f240000300800 */
[----:B----4-:R0:W-:Y:S01]  /*99c20*/  STL.64 [R1+0x2f10], R26 ;  /* 0x002f101a01007387 */ /* 0x0101e20000100a00 */
[----:B--2---:R-:W-:Y:S03]  /*99c30*/  STL.64 [R1+0x2f08], R24 ;  /* 0x002f081801007387 */ /* 0x004fe60000100a00 */
[----:B0-----:R-:W2:Y:S04]  /*99c40*/  LDL R26, [R1+0x8] ;  /* 0x00000800011a7983 */ /* 0x001ea80000100800 */
[----:B------:R-:W2:Y:S02]  /*99c50*/  LDL R27, [R1+0xc] ;  /* 0x00000c00011b7983 */ /* 0x000ea40000100800 */
[----:B------:R0:W-:Y:S02]  /*99c60*/  STL.64 [R1+0x9d0], R16 ;  /* 0x0009d01001007387 */ /* 0x0001e40000100a00 */
[----:B------:R-:W-:Y:S02]  /*99c70*/  STL.64 [R1+0x9d8], R18 ;  /* 0x0009d81201007387 */ /* 0x000fe40000100a00 */
[----:B0-----:R-:W-:-:S02]  /*99c80*/  IMAD.MOV.U32 R17, RZ, RZ, R10 ;  /* 0x000000ffff117224 */ /* 0x001fc400078e000a */
        /* <DEDUP_REMOVED lines=17> */
[----:B------:R-:W2:Y:S02]  /*99da0*/  LDL.LU.64 R4, [R1+0x3078] ;  /* 0x0030780001047983 */ /* 0x000ea40000300a00 */
[----:B------:R-:W-:Y:S02]  /*99db0*/  IMAD.MOV.U32 R18, RZ, RZ, R10 ;  /* 0x000000ffff127224 */ /* 0x000fe400078e000a */
[----:B------:R-:W-:Y:S02]  /*99dc0*/  IMAD.MOV.U32 R19, RZ, RZ, R11 ;  /* 0x000000ffff137224 */ /* 0x000fe400078e000b */
[----:B------:R-:W4:Y:S01]  /*99dd0*/  LDL.LU.64 R10, [R1+0x3070] ;  /* 0x00307000010a7983 */ /* 0x000f220000300a00 */
[----:B------:R-:W3:Y:S01]  /*99de0*/  LDL.LU.64 R8, [R1+0x3068] ;  /* 0x0030680001087983 */ /* 0x000ee20000300a00 */
        /* <DEDUP_REMOVED lines=9> */
[----:B------:R-:W-:Y:S01]  /*99e80*/  IMAD.MOV.U32 R27, RZ, RZ, R19 ;  /* 0x000000ffff1b7224 */ /* 0x000fe200078e0013 */
[----:B------:R-:W2:Y:S01]  /*99e90*/  LDL.LU R18, [R1+0x3054] ;  /* 0x0030540001127983 */ /* 0x000ea20000300800 */
[----:B------:R-:W2:Y:S03]  /*99ea0*/  LDL.LU R19, [R1+0x3050] ;  /* 0x0030500001137983 */ /* 0x000ea60000300800 */
[----:B------:R0:W-:Y:S02]  /*99eb0*/  STL.64 [R1+0x2f38], R26 ;  /* 0x002f381a01007387 */ /* 0x0001e40000100a00 */
[----:B0-----:R-:W-:-:S02]  /*99ec0*/  IMAD.MOV.U32 R26, RZ, RZ, R25 ;  /* 0x000000ffff1a7224 */ /* 0x001fc400078e0019 */
[----:B------:R-:W-:-:S05]  /*99ed0*/  IMAD.MOV.U32 R27, RZ, RZ, R24 ;  /* 0x000000ffff1b7224 */ /* 0x000fca00078e0018 */
[----:B------:R0:W-:Y:S01]  /*99ee0*/  STL.64 [R1+0x2f50], R26 ;  /* 0x002f501a01007387 */ /* 0x0001e20000100a00 */
        /* <DEDUP_REMOVED lines=39> */
[----:B------:R4:W-:Y:S02]  /*9a160*/  STL.64 [R1+0x2fb0], R26 ;  /* 0x002fb01a01007387 */ /* 0x0009e40000100a00 */
[----:B----4-:R-:W-:Y:S02]  /*9a170*/  IMAD.MOV.U32 R26, RZ, RZ, R11 ;  /* 0x000000ffff1a7224 */ /* 0x010fe400078e000b */
[----:B------:R-:W-:-:S05]  /*9a180*/  IMAD.MOV.U32 R27, RZ, RZ, R10 ;  /* 0x000000ffff1b7224 */ /* 0x000fca00078e000a */
[----:B------:R-:W-:Y:S04]  /*9a190*/  STL.64 [R1+0x2fc8], R26 ;  /* 0x002fc81a01007387 */ /* 0x000fe80000100a00 */
[----:B--2---:R-:W-:Y:S01]  /*9a1a0*/  STL.64 [R1+0x2f60], R18 ;  /* 0x002f601201007387 */ /* 0x004fe20000100a00 */
[----:B------:R0:W-:Y:S03]  /*9a1b0*/  STL.64 [R1+0x2f58], R16 ;  /* 0x002f581001007387 */ /* 0x0001e60000100a00 */
        /* <DEDUP_REMOVED lines=31> */
[----:B------:R-:W4:Y:S01]  /*9a3b0*/  LDL.LU R4, [R1+0x440] ;  /* 0x0004400001047983 */ /* 0x000f220000300800 */
[----:B------:R-:W4:Y:S02]  /*9a3c0*/  LDL.LU R5, [R1+0x444] ;  /* 0x0004440001057983 */ /* 0x000f240000300800 */
[----:B------:R-:W4:Y:S02]  /*9a3d0*/  LDL.LU R6, [R1+0x448] ;  /* 0x0004480001067983 */ /* 0x000f240000300800 */
[----:B------:R-:W-:-:S02]  /*9a3e0*/  IMAD.MOV.U32 R26, RZ, RZ, R3 ;  /* 0x000000ffff1a7224 */ /* 0x000fc400078e0003 */
[----:B------:R-:W-:Y:S01]  /*9a3f0*/  IMAD.MOV.U32 R27, RZ, RZ, R0 ;  /* 0x000000ffff1b7224 */ /* 0x000fe200078e0000 */
[----:B------:R-:W4:Y:S01]  /*9a400*/  LDL.LU R7, [R1+0x44c] ;  /* 0x00044c0001077983 */ /* 0x000f220000300800 */
[----:B------:R-:W4:Y:S02]  /*9a410*/  LDL.LU R8, [R1+0x750] ;  /* 0x0007500001087983 */ /* 0x000f240000300800 */
[----:B------:R-:W4:Y:S02]  /*9a420*/  LDL.LU R9, [R1+0x754] ;  /* 0x0007540001097983 */ /* 0x000f240000300800 */
[----:B------:R-:W4:Y:S01]  /*9a430*/  LDL.LU R10, [R1+0x758] ;  /* 0x00075800010a7983 */ /* 0x000f220000300800 */
[----:B------:R-:W4:Y:S01]  /*9a440*/  LDL.LU R11, [R1+0x75c] ;  /* 0x00075c00010b7983 */ /* 0x000f220000300800 */
[----:B------:R-:W-:Y:S03]  /*9a450*/  STL.64 [R1+0x3028], R26 ;  /* 0x0030281a01007387 */ /* 0x000fe60000100a00 */
[----:B---3--:R-:W-:Y:S01]  /*9a460*/  STL.64 [R1+0x2fc0], R18 ;  /* 0x002fc01201007387 */ /* 0x008fe20000100a00 */
[----:B--2---:R0:W-:Y:S03]  /*9a470*/  STL.64 [R1+0x2fb8], R16 ;  /* 0x002fb81001007387 */ /* 0x0041e60000100a00 */
        /* <DEDUP_REMOVED lines=35> */
[----:B0-----:R-:W3:Y:S02]  /*9a6b0*/  LDL.LU.64 R10, [R1+0x3040] ;  /* 0x00304000010a7983 */ /* 0x001ee40000300a00 */
[----:B---3--:R-:W-:Y:S02]  /*9a6c0*/  HMMA.16816.F32 R20, R20, R10, R4 ;  /* 0x0000000a1414723c */ /* 0x008fe40000001804 */
[----:B------:R-:W3:Y:S01]  /*9a6d0*/  LDL.LU.64 R6, [R1+0x3038] ;  /* 0x0030380001067983 */ /* 0x000ee20000300a00 */
[----:B------:R-:W3:Y:S11]  /*9a6e0*/  LDL.LU.64 R4, [R1+0x3030] ;  /* 0x0030300001047983 */ /* 0x000ef60000300a00 */
[----:B------:R-:W-:Y:S09]  /*9a6f0*/  @!UPT UIADD3 URZ, URZ, URZ, URZ ;  /* 0x0000003f3f3ff290 */ /* 0x000ff2000fffe03f */
[----:B------:R-:W-:Y:S01]  /*9a700*/  STL.64 [R1+0x2d0], R20 ;  /* 0x0002d01401007387 */ /* 0x000fe20000100a00 */
[----:B------:R-:W-:Y:S02]  /*9a710*/  STL.64 [R1+0x2d8], R22 ;  /* 0x0002d81601007387 */ /* 0x000fe40000100a00 */
[----:B------:R-:W0:Y:S02]  /*9a720*/  LDSM.16.MT88.4 R20, [R2+0x27080] ;  /* 0x027080000214783b */ /* 0x000e240000004200 */
[----:B0-----:R0:W-:Y:S02]  /*9a730*/  STL.64 [R1+0x2dc8], R22 ;  /* 0x002dc81601007387 */ /* 0x0011e40000100a00 */
[----:B------:R-:W-:Y:S02]  /*9a740*/  STL.64 [R1+0x2dc0], R20 ;  /* 0x002dc01401007387 */ /* 0x000fe40000100a00 */
[----:B0-----:R-:W3:Y:S02]  /*9a750*/  LDL.LU.64 R22, [R1+0xc8] ;  /* 0x0000c80001167983 */ /* 0x001ee40000300a00 */
[C---:B---3--:R-:W-:Y:S11]  /*9a760*/  HMMA.16816.F32 R24, R4.reuse, R22, R24 ;  /* 0x000000160418723c */ /* 0x048ff60000001818 */
        /* <DEDUP_REMOVED lines=97> */
[----:B------:R-:W3:Y:S01]  /*9ad80*/  LDL.LU R16, [R1+0x430] ;  /* 0x0004300001107983 */ /* 0x000ee20000300800 */
[----:B------:R-:W3:Y:S04]  /*9ad90*/  LDL.LU R17, [R1+0x434] ;  /* 0x0004340001117983 */ /* 0x000ee80000300800 */
        /* <DEDUP_REMOVED lines=9> */
[----:B------:R0:W-:Y:S02]  /*9ae30*/  STL.64 [R1+0x2e98], R14 ;  /* 0x002e980e01007387 */ /* 0x0001e40000100a00 */
[----:B------:R-:W2:Y:S01]  /*9ae40*/  LDL.LU R12, [R1+0x1e0] ;  /* 0x0001e000010c7983 */ /* 0x000ea20000300800 */
[----:B------:R-:W2:Y:S04]  /*9ae50*/  LDL.LU R13, [R1+0x1e4] ;  /* 0x0001e400010d7983 */ /* 0x000ea80000300800 */
[----:B0-----:R-:W2:Y:S01]  /*9ae60*/  LDL.LU R14, [R1+0x1e8] ;  /* 0x0001e800010e7983 */ /* 0x001ea20000300800 */
[----:B------:R-:W2:Y:S02]  /*9ae70*/  LDL.LU R15, [R1+0x1ec] ;  /* 0x0001ec00010f7983 */ /* 0x000ea40000300800 */
[----:B------:R-:W-:Y:S02]  /*9ae80*/  STL [R1+0x2dec], R10 ;  /* 0x002dec0a01007387 */ /* 0x000fe40000100800 */
[----:B------:R-:W-:Y:S02]  /*9ae90*/  STL [R1+0x2de8], R11 ;  /* 0x002de80b01007387 */ /* 0x000fe40000100800 */
[----:B------:R-:W-:-:S02]  /*9aea0*/  IMAD.MOV.U32 R8, RZ, RZ, R22 ;  /* 0x000000ffff087224 */ /* 0x000fc400078e0016 */
[----:B------:R-:W-:Y:S01]  /*9aeb0*/  IMAD.MOV.U32 R3, RZ, RZ, R23 ;  /* 0x000000ffff037224 */ /* 0x000fe200078e0017 */
[----:B--2---:R-:W-:Y:S11]  /*9aec0*/  HMMA.16816.F32 R4, R4, R10, R12 ;  /* 0x0000000a0404723c */ /* 0x004ff6000000180c */
[----:B------:R-:W-:Y:S11]  /*9aed0*/  @!UPT UIADD3 URZ, URZ, URZ, URZ ;  /* 0x0000003f3f3ff290 */ /* 0x000ff6000fffe03f */
[----:B------:R-:W-:Y:S01]  /*9aee0*/  @!UPT UIADD3 URZ, URZ, URZ, URZ ;  /* 0x0000003f3f3ff290 */ /* 0x000fe2000fffe03f */
[----:B------:R-:W-:Y:S01]  /*9aef0*/  STL.64 [R1+0x2b0], R4 ;  /* 0x0002b00401007387 */ /* 0x000fe20000100a00 */
[----:B------:R3:W-:Y:S02]  /*9af00*/  STL.64 [R1+0x2b8], R6 ;  /* 0x0002b80601007387 */ /* 0x0007e40000100a00 */
[C---:B---3--:R-:W-:Y:S11]  /*9af10*/  HMMA.16816.F32 R4, R24.reuse, R22, R16 ;  /* 0x000000161804723c */ /* 0x048ff60000001810 */
[----:B------:R-:W-:Y:S11]  /*9af20*/  @!UPT UIADD3 URZ, URZ, URZ, URZ ;  /* 0x0000003f3f3ff290 */ /* 0x000ff6000fffe03f */
[----:B------:R-:W-:Y:S01]  /*9af30*/  @!UPT UIADD3 URZ, URZ, URZ, URZ ;  /* 0x0000003f3f3ff290 */ /* 0x000fe2000fffe03f */
        /* <DEDUP_REMOVED lines=10> */
[----:B------:R-:W4:Y:S02]  /*9afe0*/  LDL.LU.64 R14, [R1+0x78] ;  /* 0x00007800010e7983 */ /* 0x000f240000300a00 */
[----:B----4-:R0:W-:Y:S04]  /*9aff0*/  STL.64 [R1+0x2ea8], R14 ;  /* 0x002ea80e01007387 */ /* 0x0101e80000100a00 */
[----:B0-----:R-:W4:Y:S04]  /*9b000*/  LDL.LU.64 R14, [R1+0x88] ;  /* 0x00008800010e7983 */ /* 0x001f280000300a00 */
[----:B----4-:R0:W-:Y:S04]  /*9b010*/  STL.64 [R1+0x2ec0], R14 ;  /* 0x002ec00e01007387 */ /* 0x0101e80000100a00 */
[----:B0-----:R-:W4:Y:S04]  /*9b020*/  LDL.LU.64 R14, [R1+0x98] ;  /* 0x00009800010e7983 */ /* 0x001f280000300a00 */
[----:B----4-:R0:W-:Y:S04]  /*9b030*/  STL.64 [R1+0x2ed8], R14 ;  /* 0x002ed80e01007387 */ /* 0x0101e80000100a00 */
[----:B0-----:R-:W3:Y:S01]  /*9b040*/  LDL.LU.64 R14, [R1+0xa8] ;  /* 0x0000a800010e7983 */ /* 0x001ee20000300a00 */
[----:B------:R-:W4:Y:S03]  /*9b050*/  LDL.LU.64 R6, [R1+0x58] ;  /* 0x0000580001067983 */ /* 0x000f260000300a00 */
[----:B----4-:R0:W-:Y:S01]  /*9b060*/  STL.64 [R1+0x2ea0], R6 ;  /* 0x002ea00601007387 */ /* 0x0101e20000100a00 */
        /* <DEDUP_REMOVED lines=17> */
[----:B------:R-:W-:Y:S02]  /*9b180*/  STL [R1+0x2df0], R8 ;  /* 0x002df00801007387 */ /* 0x000fe40000100800 */
[----:B------:R-:W4:Y:S01]  /*9b190*/  LDL.LU.64 R10, [R1+0xb8] ;  /* 0x0000b800010a7983 */ /* 0x000f220000300a00 */
[C---:B---3--:R-:W-:Y:S08]  /*9b1a0*/  HMMA.16816.F32 R20, R24.reuse, R14, R20 ;  /* 0x0000000e1814723c */ /* 0x048ff00000001814 */
[----:B----4-:R-:W-:Y:S01]  /*9b1b0*/  HMMA.16816.F32 R16, R24, R10, R16 ;  /* 0x0000000a1810723c */ /* 0x010fe20000001810 */
[----:B------:R-:W-:Y:S11]  /*9b1c0*/  IMAD.MOV.U32 R9, RZ, RZ, R11 ;  /* 0x000000ffff097224 */ /* 0x000ff600078e000b */
[----:B------:R-:W-:Y:S11]  /*9b1d0*/  @!UPT UIADD3 URZ, URZ, URZ, URZ ;  /* 0x0000003f3f3ff290 */ /* 0x000ff6000fffe03f */
[----:B------:R0:W-:Y:S01]  /*9b1e0*/  STL.64 [R1+0xd60], R16 ;  /* 0x000d601001007387 */ /* 0x0001e20000100a00 */
[----:B------:R1:W-:Y:S02]  /*9b1f0*/  STL.64 [R1+0xd68], R18 ;  /* 0x000d681201007387 */ /* 0x0003e40000100a00 */
[----:B0-----:R-:W-:Y:S01]  /*9b200*/  IMAD.MOV.U32 R16, RZ, RZ, R10 ;  /* 0x000000ffff107224 */ /* 0x001fe200078e000a */
[----:B-1----:R-:W3:Y:S01]  /*9b210*/  LDL.LU.64 R18, [R1+0x2ee0] ;  /* 0x002ee00001127983 */ /* 0x002ee20000300a00 */
[----:B------:R0:W-:Y:S02]  /*9b220*/  STL [R1+0x2dfc], R9 ;  /* 0x002dfc0901007387 */ /* 0x0001e40000100800 */
[----:B------:R-:W4:Y:S02]  /*9b230*/  LDL.LU R8, [R1+0x3d0] ;  /* 0x0003d00001087983 */ /* 0x000f240000300800 */
[----:B------:R-:W-:Y:S01]  /*9b240*/  IMAD.MOV.U32 R17, RZ, RZ, R15 ;  /* 0x000000ffff117224 */ /* 0x000fe200078e000f */
[----:B0-----:R-:W4:Y:S01]  /*9b250*/  LDL.LU R9, [R1+0x3d4] ;  /* 0x0003d40001097983 */ /* 0x001f220000300800 */
[----:B------:R-:W4:Y:S02]  /*9b260*/  LDL.LU R10, [R1+0x3d8] ;  /* 0x0003d800010a7983 */ /* 0x000f240000300800 */
[----:B------:R-:W4:Y:S02]  /*9b270*/  LDL.LU R11, [R1+0x3dc] ;  /* 0x0003dc00010b7983 */ /* 0x000f240000300800 */
[----:B------:R-:W-:Y:S01]  /*9b280*/  STL [R1+0x2df8], R16 ;  /* 0x002df81001007387 */ /* 0x000fe20000100800 */
[----:B------:R0:W-:Y:S01]  /*9b290*/  STL.64 [R1+0xd50], R20 ;  /* 0x000d501401007387 */ /* 0x0001e20000100a00 */
[----:B------:R-:W-:Y:S02]  /*9b2a0*/  STL.64 [R1+0xd58], R22 ;  /* 0x000d581601007387 */ /* 0x000fe40000100a00 */
[----:B0-----:R-:W-:-:S02]  /*9b2b0*/  IMAD.MOV.U32 R20, RZ, RZ, R14 ;  /* 0x000000ffff147224 */ /* 0x001fc400078e000e */
[----:B------:R-:W2:Y:S01]  /*9b2c0*/  LDL.LU.64 R14, [R1+0x2ed8] ;  /* 0x002ed800010e7983 */ /* 0x000ea20000300a00 */
[----:B------:R0:W-:Y:S03]  /*9b2d0*/  STL [R1+0x2e20], R17 ;  /* 0x002e201101007387 */ /* 0x0001e60000100800 */
[----:B---3--:R1:W-:Y:S01]  /*9b2e0*/  STL.64 [R1+0x2e90], R18 ;  /* 0x002e901201007387 */ /* 0x0083e20000100a00 */
[----:B------:R-:W3:Y:S02]  /*9b2f0*/  LDL.LU R16, [R1+0x3c0] ;  /* 0x0003c00001107983 */ /* 0x000ee40000300800 */
[----:B0-----:R-:W3:Y:S01]  /*9b300*/  LDL.LU R17, [R1+0x3c4] ;  /* 0x0003c40001117983 */ /* 0x001ee20000300800 */
[----:B-1----:R-:W3:Y:S01]  /*9b310*/  LDL.LU R18, [R1+0x3c8] ;  /* 0x0003c80001127983 */ /* 0x002ee20000300800 */
        /* <DEDUP_REMOVED lines=21> */
[----:B------:R-:W-:Y:S03]  /*9b470*/  STL.64 [R1+0x2e00], R20 ;  /* 0x002e001401007387 */ /* 0x000fe60000100a00 */
[----:B0-----:R-:W3:Y:S01]  /*9b480*/  LDL.LU.64 R22, [R1+0x68] ;  /* 0x0000680001167983 */ /* 0x001ee20000300a00 */
        /* <DEDUP_REMOVED lines=8> */
[----:B------:R-:W4:Y:S02]  /*9b510*/  LDL.LU R12, [R1+0xe9c] ;  /* 0x000e9c00010c7983 */ /* 0x000f240000300800 */
[----:B---3--:R-:W-:Y:S01]  /*9b520*/  IMAD.MOV.U32 R0, RZ, RZ, R23 ;  /* 0x000000ffff007224 */ /* 0x008fe200078e0017 */
[----:B--2---:R-:W-:Y:S01]  /*9b530*/  STL.64 [R1+0x2e60], R14 ;  /* 0x002e600e01007387 */ /* 0x004fe20000100a00 */
[----:B----4-:R0:W-:Y:S02]  /*9b540*/  STL [R1+0x2e58], R12 ;  /* 0x002e580c01007387 */ /* 0x0101e40000100800 */
[C---:B0-----:R-:W-:Y:S11]  /*9b550*/  HMMA.16816.F32 R12, R24.reuse, R22, R8 ;  /* 0x00000016180c723c */ /* 0x041ff60000001808 */
[----:B------:R-:W-:Y:S11]  /*9b560*/  @!UPT UIADD3 URZ, URZ, URZ, URZ ;  /* 0x0000003f3f3ff290 */ /* 0x000ff6000fffe03f */
[----:B------:R-:W-:Y:S01]  /*9b570*/  @!UPT UIADD3 URZ, URZ, URZ, URZ ;  /* 0x0000003f3f3ff290 */ /* 0x000fe2000fffe03f */
[----:B------:R-:W-:Y:S01]  /*9b580*/  STL.64 [R1+0xb30], R12 ;  /* 0x000b300c01007387 */ /* 0x000fe20000100a00 */
[----:B------:R0:W-:Y:S02]  /*9b590*/  STL.64 [R1+0xb38], R14 ;  /* 0x000b380e01007387 */ /* 0x0001e40000100a00 */
[C---:B0-----:R-:W-:Y:S01]  /*9b5a0*/  HMMA.16816.F32 R12, R24.reuse, R6, R16 ;  /* 0x00000006180c723c */ /* 0x041fe20000001810 */
[----:B------:R-:W-:Y:S02]  /*9b5b0*/  IMAD.MOV.U32 R11, RZ, RZ, R22 ;  /* 0x000000ffff0b7224 */ /* 0x000fe400078e0016 */
[----:B------:R-:W-:Y:S02]  /*9b5c0*/  IMAD.MOV.U32 R10, RZ, RZ, R7 ;  /* 0x000000ffff0a7224 */ /* 0x000fe400078e0007 */
[----:B------:R-:W-:Y:S11]  /*9b5d0*/  IMAD.MOV.U32 R8, RZ, RZ, R6 ;  /* 0x000000ffff087224 */ /* 0x000ff600078e0006 */
[----:B------:R-:W-:Y:S07]  /*9b5e0*/  @!UPT UIADD3 URZ, URZ, URZ, URZ ;  /* 0x0000003f3f3ff290 */ /* 0x000fee000fffe03f */
[----:B------:R-:W-:Y:S01]  /*9b5f0*/  STL.64 [R1+0xb50], R12 ;  /* 0x000b500c01007387 */ /* 0x000fe20000100a00 */
[----:B------:R-:W-:Y:S02]  /*9b600*/  STL.64 [R1+0xb58], R14 ;  /* 0x000b580e01007387 */ /* 0x000fe40000100a00 */
[----:B------:R-:W2:Y:S02]  /*9b610*/  LDL.LU R16, [R1+0x3b0] ;  /* 0x0003b00001107983 */ /* 0x000ea40000300800 */
[----:B------:R-:W2:Y:S01]  /*9b620*/  LDL.LU R17, [R1+0x3b4] ;  /* 0x0003b40001117983 */ /* 0x000ea20000300800 */
[----:B------:R-:W2:Y:S01]  /*9b630*/  LDL.LU R18, [R1+0x3b8] ;  /* 0x0003b80001127983 */ /* 0x000ea20000300800 */
[----:B------:R-:W2:Y:S02]  /*9b640*/  LDL.LU R19, [R1+0x3bc] ;  /* 0x0003bc0001137983 */ /* 0x000ea40000300800 */
[----:B------:R-:W2:Y:S02]  /*9b650*/  LDL.LU.64 R6, [R1+0x48] ;  /* 0x0000480001067983 */ /* 0x000ea40000300a00 */
[----:B------:R-:W-:Y:S01]  /*9b660*/  STL.64 [R1+0x2e70], R10 ;  /* 0x002e700a01007387 */ /* 0x000fe20000100a00 */
[----:B------:R-:W-:Y:S01]  /*9b670*/  STL [R1+0x2e68], R8 ;  /* 0x002e680801007387 */ /* 0x000fe20000100800 */
[----:B------:R-:W3:Y:S02]  /*9b680*/  LDL.LU R20, [R1+0x350] ;  /* 0x0003500001147983 */ /* 0x000ee40000300800 */
[----:B------:R-:W3:Y:S02]  /*9b690*/  LDL.LU R21, [R1+0x354] ;  /* 0x0003540001157983 */ /* 0x000ee40000300800 */
[----:B------:R-:W4:Y:S01]  /*9b6a0*/  LDL.LU R22, [R1+0x358] ;  /* 0x0003580001167983 */ /* 0x000f220000300800 */
[----:B------:R-:W4:Y:S04]  /*9b6b0*/  LDL.LU R23, [R1+0x35c] ;  /* 0x00035c0001177983 */ /* 0x000f280000300800 */
[----:B----4-:R-:W-:Y:S01]  /*9b6c0*/  STL.64 [R1+0x2e18], R22 ;  /* 0x002e181601007387 */ /* 0x010fe20000100a00 */
[----:B---3--:R0:W-:Y:S03]  /*9b6d0*/  STL.64 [R1+0x2e10], R20 ;  /* 0x002e101401007387 */ /* 0x0081e60000100a00 */
[----:B0-----:R-:W3:Y:S01]  /*9b6e0*/  LDL.LU R20, [R1+0x360] ;  /* 0x0003600001147983 */ /* 0x001ee20000300800 */
[----:B------:R-:W3:Y:S02]  /*9b6f0*/  LDL.LU R21, [R1+0x364] ;  /* 0x0003640001157983 */ /* 0x000ee40000300800 */
[----:B------:R-:W4:Y:S02]  /*9b700*/  LDL.LU R22, [R1+0x368] ;  /* 0x0003680001167983 */ /* 0x000f240000300800 */
[----:B------:R-:W4:Y:S01]  /*9b710*/  LDL.LU R23, [R1+0x36c] ;  /* 0x00036c0001177983 */ /* 0x000f220000300800 */
[----:B------:R-:W2:Y:S01]  /*9b720*/  LDL.LU R8, [R1+0x390] ;  /* 0x0003900001087983 */ /* 0x000ea20000300800 */
[----:B------:R-:W2:Y:S02]  /*9b730*/  LDL.LU R9, [R1+0x394] ;  /* 0x0003940001097983 */ /* 0x000ea40000300800 */
[----:B------:R-:W2:Y:S02]  /*9b740*/  LDL.LU R10, [R1+0x398] ;  /* 0x00039800010a7983 */ /* 0x000ea40000300800 */
[----:B------:R-:W2:Y:S02]  /*9b750*/  LDL.LU R11, [R1+0x39c] ;  /* 0x00039c00010b7983 */ /* 0x000ea40000300800 */
[----:B--2---:R0:W-:Y:S01]  /*9b760*/  STL.64 [R1+0x2e80], R10 ;  /* 0x002e800a01007387 */ /* 0x0041e20000100a00 */
[----:B------:R-:W-:Y:S03]  /*9b770*/  STL.64 [R1+0x2e78], R8 ;  /* 0x002e780801007387 */ /* 0x000fe60000100a00 */
[----:B0-----:R-:W2:Y:S01]  /*9b780*/  LDL.LU.64 R10, [R1+0x38] ;  /* 0x00003800010a7983 */ /* 0x001ea20000300a00 */
[----:B------:R-:W2:Y:S01]  /*9b790*/  LDL.LU.64 R14, [R1+0x28] ;  /* 0x00002800010e7983 */ /* 0x000ea20000300a00 */
[----:B------:R-:W-:Y:S02]  /*9b7a0*/  HMMA.16816.F32 R16, R24, R6, R16 ;  /* 0x000000061810723c */ /* 0x000fe40000001810 */
[----:B--2---:R0:W-:Y:S01]  /*9b7b0*/  STL.64 [R1+0x2e88], R14 ;  /* 0x002e880e01007387 */ /* 0x0041e20000100a00 */
[----:B------:R-:W2:Y:S02]  /*9b7c0*/  LDL.LU R12, [R1+0x3a0] ;  /* 0x0003a000010c7983 */ /* 0x000ea40000300800 */
[----:B------:R-:W2:Y:S01]  /*9b7d0*/  LDL.LU R13, [R1+0x3a4] ;  /* 0x0003a400010d7983 */ /* 0x000ea20000300800 */
[----:B0-----:R-:W2:Y:S01]  /*9b7e0*/  LDL.LU R14, [R1+0x3a8] ;  /* 0x0003a800010e7983 */ /* 0x001ea20000300800 */
[----:B------:R-:W2:Y:S02]  /*9b7f0*/  LDL.LU R15, [R1+0x3ac] ;  /* 0x0003ac00010f7983 */ /* 0x000ea40000300800 */
[----:B----4-:R-:W-:Y:S02]  /*9b800*/  STL.64 [R1+0x2e30], R22 ;  /* 0x002e301601007387 */ /* 0x010fe40000100a00 */
[----:B---3--:R0:W-:Y:S02]  /*9b810*/  STL.64 [R1+0x2e28], R20 ;  /* 0x002e281401007387 */ /* 0x0081e40000100a00 */
[----:B0-----:R-:W3:Y:S01]  /*9b820*/  LDL.LU R20, [R1+0x370] ;  /* 0x0003700001147983 */ /* 0x001ee20000300800 */
[----:B------:R-:W3:Y:S02]  /*9b830*/  LDL.LU R21, [R1+0x374] ;  /* 0x0003740001157983 */ /* 0x000ee40000300800 */
[----:B------:R-:W4:Y:S02]  /*9b840*/  LDL.LU R22, [R1+0x378] ;  /* 0x0003780001167983 */ /* 0x000f240000300800 */
[----:B------:R-:W4:Y:S02]  /*9b850*/  LDL.LU R23, [R1+0x37c] ;  /* 0x00037c0001177983 */ /* 0x000f240000300800 */
[----:B----4-:R0:W-:Y:S01]  /*9b860*/  STL.64 [R1+0x2e40], R22 ;  /* 0x002e401601007387 */ /* 0x0101e20000100a00 */
[----:B---3--:R-:W-:Y:S03]  /*9b870*/  STL.64 [R1+0x2e38], R20 ;  /* 0x002e381401007387 */ /* 0x008fe60000100a00 */
[----:B0-----:R-:W3:Y:S01]  /*9b880*/  LDL.LU.64 R22, [R1+0x18] ;  /* 0x0000180001167983 */ /* 0x001ee20000300a00 */
[----:B------:R-:W-:Y:S02]  /*9b890*/  STL.64 [R1+0x9b0], R16 ;  /* 0x0009b01001007387 */ /* 0x000fe40000100a00 */
[----:B------:R0:W-:Y:S02]  /*9b8a0*/  STL.64 [R1+0x9b8], R18 ;  /* 0x0009b81201007387 */ /* 0x0001e40000100a00 */
[----:B0-----:R-:W4:Y:S01]  /*9b8b0*/  LDL.LU.64 R18, [R1+0x2e90] ;  /* 0x002e900001127983 */ /* 0x001f220000300a00 */
[----:B------:R-:W-:-:S02]  /*9b8c0*/  IMAD.MOV.U32 R16, RZ, RZ, R6 ;  /* 0x000000ffff107224 */ /* 0x000fc400078e0006 */
[----:B------:R-:W-:Y:S01]  /*9b8d0*/  IMAD.MOV.U32 R3, RZ, RZ, R7 ;  /* 0x000000ffff037224 */ /* 0x000fe200078e0007 */
[----:B----4-:R-:W-:Y:S02]  /*9b8e0*/  STL.64 [R1+0x2e50], R18 ;  /* 0x002e501201007387 */ /* 0x010fe40000100a00 */
[----:B------:R0:W-:Y:S02]  /*9b8f0*/  STL [R1+0x2e48], R16 ;  /* 0x002e481001007387 */ /* 0x0001e40000100800 */
[----:B0-----:R-:W3:Y:S01]  /*9b900*/  LDL.LU R16, [R1+0x380] ;  /* 0x0003800001107983 */ /* 0x001ee20000300800 */
[----:B------:R-:W3:Y:S02]  /*9b910*/  LDL.LU R17, [R1+0x384] ;  /* 0x0003840001117983 */ /* 0x000ee40000300800 */
[----:B------:R-:W3:Y:S02]  /*9b920*/  LDL.LU R18, [R1+0x388] ;  /* 0x0003880001127983 */ /* 0x000ee40000300800 */
[----:B------:R-:W3:Y:S01]  /*9b930*/  LDL.LU R19, [R1+0x38c] ;  /* 0x00038c0001137983 */ /* 0x000ee20000300800 */
[----:B------:R-:W4:Y:S01]  /*9b940*/  LDL.LU R4, [R1+0xd0] ;  /* 0x0000d00001047983 */ /* 0x000f220000300800 */
[----:B------:R-:W4:Y:S02]  /*9b950*/  LDL.LU R5, [R1+0xd4] ;  /* 0x0000d40001057983 */ /* 0x000f240000300800 */
[----:B------:R-:W3:Y:S02]  /*9b960*/  LDL.LU R6, [R1+0xd8] ;  /* 0x0000d80001067983 */ /* 0x000ee40000300800 */
[----:B------:R-:W3:Y:S01]  /*9b970*/  LDL.LU R7, [R1+0xdc] ;  /* 0x0000dc0001077983 */ /* 0x000ee20000300800 */
[----:B--2---:R-:W-:Y:S01]  /*9b980*/  HMMA.16816.F32 R12, R24, R10, R12 ;  /* 0x0000000a180c723c */ /* 0x004fe2000000180c */
[----:B---3--:R-:W-:Y:S01]  /*9b990*/  STL.64 [R1+0x2c70], R6 ;  /* 0x002c700601007387 */ /* 0x008fe20000100a00 */
[----:B----4-:R0:W-:Y:S03]  /*9b9a0*/  STL.64 [R1+0x2c68], R4 ;  /* 0x002c680401007387 */ /* 0x0101e60000100a00 */
[----:B0-----:R-:W2:Y:S01]  /*9b9b0*/  LDL.LU R4, [R1+0xf0] ;  /* 0x0000f00001047983 */ /* 0x001ea20000300800 */
[----:B------:R-:W2:Y:S02]  /*9b9c0*/  LDL.LU R5, [R1+0xf4] ;  /* 0x0000f40001057983 */ /* 0x000ea40000300800 */
[----:B------:R-:W3:Y:S02]  /*9b9d0*/  LDL.LU R6, [R1+0xf8] ;  /* 0x0000f80001067983 */ /* 0x000ee40000300800 */
[----:B------:R-:W3:Y:S02]  /*9b9e0*/  LDL.LU R7, [R1+0xfc] ;  /* 0x0000fc0001077983 */ /* 0x000ee40000300800 */
[----:B---3--:R0:W-:Y:S01]  /*9b9f0*/  STL.64 [R1+0x2c80], R6 ;  /* 0x002c800601007387 */ /* 0x0081e20000100a00 */
[----:B--2---:R1:W-:Y:S03]  /*9ba00*/  STL.64 [R1+0x2c78], R4 ;  /* 0x002c780401007387 */ /* 0x0043e60000100a00 */
[----:B0-----:R-:W2:Y:S01]  /*9ba10*/  LDL.LU R6, [R1+0x8] ;  /* 0x0000080001067983 */ /* 0x001ea20000300800 */
[----:B------:R-:W2:Y:S06]  /*9ba20*/  LDL.LU R7, [R1+0xc] ;  /* 0x00000c0001077983 */ /* 0x000eac0000300800 */
[----:B------:R-:W-:Y:S02]  /*9ba30*/  STL.64 [R1+0x990], R12 ;  /* 0x0009900c01007387 */ /* 0x000fe40000100a00 */
[----:B------:R0:W-:Y:S02]  /*9ba40*/  STL.64 [R1+0x998], R14 ;  /* 0x0009980e01007387 */ /* 0x0001e40000100a00 */
[----:B-1----:R-:W-:-:S02]  /*9ba50*/  IMAD.MOV.U32 R5, RZ, RZ, R10 ;  /* 0x000000ffff057224 */ /* 0x002fc400078e000a */
[----:B------:R-:W-:Y:S01]  /*9ba60*/  IMAD.MOV.U32 R4, RZ, RZ, R11 ;  /* 0x000000ffff047224 */ /* 0x000fe200078e000b */
[----:B0-----:R-:W3:Y:S01]  /*9ba70*/  LDL.LU.64 R14, [R1+0x2e88] ;  /* 0x002e8800010e7983 */ /* 0x001ee20000300a00 */
[----:B------:R-:W3:Y:S02]  /*9ba80*/  LDL.LU.64 R10, [R1+0x2e80] ;  /* 0x002e8000010a7983 */ /* 0x000ee40000300a00 */
[----:B------:R-:W3:Y:S01]  /*9ba90*/  LDL.LU.64 R8, [R1+0x2e78] ;  /* 0x002e780001087983 */ /* 0x000ee20000300a00 */
[----:B------:R-:W-:Y:S01]  /*9baa0*/  HMMA.16816.F32 R16, R24, R22, R16 ;  /* 0x000000161810723c */ /* 0x000fe20000001810 */
[----:B------:R-:W-:-:S07]  /*9bab0*/  IMAD.MOV.U32 R28, RZ, RZ, R22 ;  /* 0x000000ffff1c7224 */ /* 0x000fce00078e0016 */
[C---:B---3--:R-:W-:Y:S01]  /*9bac0*/  HMMA.16816.F32 R8, R24.reuse, R14, R8 ;  /* 0x0000000e1808723c */ /* 0x048fe20000001808 */
[----:B------:R-:W-:Y:S11]  /*9bad0*/  IMAD.MOV.U32 R13, RZ, RZ, R15 ;  /* 0x000000ffff0d7224 */ /* 0x000ff600078e000f */
[----:B------:R-:W-:Y:S11]  /*9bae0*/  @!UPT UIADD3 URZ, URZ, URZ, URZ ;  /* 0x0000003f3f3ff290 */ /* 0x000ff6000fffe03f */
[----:B------:R0:W-:Y:S01]  /*9baf0*/  STL.64 [R1+0x980], R8 ;  /* 0x0009800801007387 */ /* 0x0001e20000100a00 */
[----:B------:R1:W-:Y:S02]  /*9bb00*/  STL.64 [R1+0x988], R10 ;  /* 0x0009880a01007387 */ /* 0x0003e40000100a00 */
[----:B0-----:R-:W-:Y:S01]  /*9bb10*/  IMAD.MOV.U32 R9, RZ, RZ, R14 ;  /* 0x000000ffff097224 */ /* 0x001fe200078e000e */
[----:B-1----:R-:W3:Y:S01]  /*9bb20*/  LDL.LU.64 R10, [R1+0x2e70] ;  /* 0x002e7000010a7983 */ /* 0x002ee20000300a00 */
[----:B------:R-:W4:Y:S02]  /*9bb30*/  LDL.LU R8, [R1+0x2e68] ;  /* 0x002e680001087983 */ /* 0x000f240000300800 */
[----:B------:R-:W2:Y:S02]  /*9bb40*/  LDL.LU.64 R14, [R1+0x2e60] ;  /* 0x002e6000010e7983 */ /* 0x000ea40000300a00 */
[----:B------:R-:W2:Y:S01]  /*9bb50*/  LDL.LU R12, [R1+0x2e58] ;  /* 0x002e5800010c7983 */ /* 0x000ea20000300800 */
[----:B------:R0:W-:Y:S01]  /*9bb60*/  STL.64 [R1+0x970], R16 ;  /* 0x0009701001007387 */ /* 0x0001e20000100a00 */
[----:B------:R1:W-:Y:S02]  /*9bb70*/  STL.64 [R1+0x978], R18 ;  /* 0x0009781201007387 */ /* 0x0003e40000100a00 */
[----:B0-----:R-:W-:Y:S01]  /*9bb80*/  IMAD.MOV.U32 R17, RZ, RZ, R23 ;  /* 0x000000ffff117224 */ /* 0x001fe200078e0017 */
[----:B-1----:R-:W2:Y:S01]  /*9bb90*/  LDL.LU.64 R18, [R1+0x2e50] ;  /* 0x002e500001127983 */ /* 0x002ea20000300a00 */
[----:B------:R-:W2:Y:S02]  /*9bba0*/  LDL.LU R16, [R1+0x2e48] ;  /* 0x002e480001107983 */ /* 0x000ea40000300800 */
        /* <DEDUP_REMOVED lines=12> */
[----:B------:R-:W3:Y:S01]  /*9bc70*/  LDL.LU R28, [R1+0x2e24] ;  /* 0x002e2400011c7983 */ /* 0x000ee20000300800 */
[----:B------:R-:W3:Y:S03]  /*9bc80*/  LDL.LU R17, [R1+0x2e20] ;  /* 0x002e200001117983 */ /* 0x000ee60000300800 */
[----:B------:R-:W-:Y:S01]  /*9bc90*/  STL.64 [R1+0x2cb0], R6 ;  /* 0x002cb00601007387 */ /* 0x000fe20000100a00 */
        /* <DEDUP_REMOVED lines=8> */
[----:B------:R-:W-:Y:S01]  /*9bd20*/  IMAD.MOV.U32 R7, RZ, RZ, R13 ;  /* 0x000000ffff077224 */ /* 0x000fe200078e000d */
[----:B--2---:R-:W-:Y:S11]  /*9bd30*/  HMMA.16816.F32 R20, R24, R14, R20 ;  /* 0x0000000e1814723c */ /* 0x004ff60000001814 */
[----:B------:R-:W-:Y:S11]  /*9bd40*/  @!UPT UIADD3 URZ, URZ, URZ, URZ ;  /* 0x0000003f3f3ff290 */ /* 0x000ff6000fffe03f */
[----:B------:R-:W-:Y:S01]  /*9bd50*/  @!UPT UIADD3 URZ, URZ, URZ, URZ ;  /* 0x0000003f3f3ff290 */ /* 0x000fe2000fffe03f */
[----:B------:R-:W-:Y:S01]  /*9bd60*/  STL.64 [R1+0x840], R20 ;  /* 0x0008401401007387 */ /* 0x000fe20000100a00 */
[----:B------:R0:W-:Y:S03]  /*9bd70*/  STL.64 [R1+0x848], R22 ;  /* 0x0008481601007387 */ /* 0x0001e60000100a00 */
[----:B0-----:R-:W2:Y:S01]  /*9bd80*/  LDL.LU.64 R22, [R1+0x2e08] ;  /* 0x002e080001167983 */ /* 0x001ea20000300a00 */
[----:B------:R-:W2:Y:S02]  /*9bd90*/  LDL.LU.64 R20, [R1+0x2e00] ;  /* 0x002e000001147983 */ /* 0x000ea40000300a00 */
[----:B------:R-:W2:Y:S02]  /*9bda0*/  LDL.LU R9, [R1+0x2dfc] ;  /* 0x002dfc0001097983 */ /* 0x000ea40000300800 */
[----:B------:R-:W-:Y:S01]  /*9bdb0*/  STL.64 [R1+0x2cc8], R6 ;  /* 0x002cc80601007387 */ /* 0x000fe20000100a00 */
[----:B------:R-:W-:Y:S01]  /*9bdc0*/  STL.64 [R1+0x2c90], R14 ;  /* 0x002c900e01007387 */ /* 0x000fe20000100a00 */
[----:B------:R0:W-:Y:S03]  /*9bdd0*/  STL [R1+0x2c88], R12 ;  /* 0x002c880c01007387 */ /* 0x0001e60000100800 */
        /* <DEDUP_REMOVED lines=15> */
[----:B------:R-:W2:Y:S01]  /*9bed0*/  LDL.LU R16, [R1+0x2df8] ;  /* 0x002df80001107983 */ /* 0x000ea20000300800 */
[----:B------:R-:W2:Y:S03]  /*9bee0*/  LDL.LU R3, [R1+0x2df4] ;  /* 0x002df40001037983 */ /* 0x000ea60000300800 */
[----:B------:R4:W-:Y:S02]  /*9bef0*/  STL.64 [R1+0x2cf8], R6 ;  /* 0x002cf80601007387 */ /* 0x0009e40000100a00 */
[----:B----4-:R-:W-:Y:S02]  /*9bf00*/  IMAD.MOV.U32 R6, RZ, RZ, R8 ;  /* 0x000000ffff067224 */ /* 0x010fe400078e0008 */
[----:B---3--:R-:W-:Y:S01]  /*9bf10*/  IMAD.MOV.U32 R7, RZ, RZ, R10 ;  /* 0x000000ffff077224 */ /* 0x008fe200078e000a */
[----:B------:R-:W3:Y:S01]  /*9bf20*/  LDL.LU R8, [R1+0x2df0] ;  /* 0x002df00001087983 */ /* 0x000ee20000300800 */
[----:B------:R-:W4:Y:S03]  /*9bf30*/  LDL.LU R10, [R1+0x2dec] ;  /* 0x002dec00010a7983 */ /* 0x000f260000300800 */
        /* <DEDUP_REMOVED lines=9> */
[----:B------:R-:W4:Y:S01]  /*9bfd0*/  LDL.LU R11, [R1+0x2de8] ;  /* 0x002de800010b7983 */ /* 0x000f220000300800 */
        /* <DEDUP_REMOVED lines=10> */
[----:B------:R-:W3:Y:S04]  /*9c080*/  LDL.LU R2, [R1+0x2de0] ;  /* 0x002de00001027983 */ /* 0x000ee80000300800 */
[----:B------:R-:W-:Y:S04]  /*9c090*/  STL.64 [R1+0x2d40], R6 ;  /* 0x002d400601007387 */ /* 0x000fe80000100a00 */
[----:B--2---:R-:W-:Y:S01]  /*9c0a0*/  STL.64 [R1+0x2cf0], R14 ;  /* 0x002cf00e01007387 */ /* 0x004fe20000100a00 */
[----:B------:R0:W-:Y:S03]  /*9c0b0*/  STL.64 [R1+0x2ce8], R12 ;  /* 0x002ce80c01007387 */ /* 0x0001e60000100a00 */
[----:B0-----:R-:W2:Y:S01]  /*9c0c0*/  LDL.LU R12, [R1+0x140] ;  /* 0x00014000010c7983 */ /* 0x001ea20000300800 */
[----:B------:R-:W2:Y:S02]  /*9c0d0*/  LDL.LU R13, [R1+0x144] ;  /* 0x00014400010d7983 */ /* 0x000ea40000300800 */
[----:B------:R-:W2:Y:S02]  /*9c0e0*/  LDL.LU R14, [R1+0x148] ;  /* 0x00014800010e7983 */ /* 0x000ea40000300800 */
[----:B------:R-:W-:-:S02]  /*9c0f0*/  IMAD.MOV.U32 R6, RZ, RZ, R28 ;  /* 0x000000ffff067224 */ /* 0x000fc400078e001c */
[----:B------:R-:W-:Y:S02]  /*9c100*/  IMAD.MOV.U32 R7, RZ, RZ, R23 ;  /* 0x000000ffff077224 */ /* 0x000fe400078e0017 */
[----:B---3--:R-:W-:Y:S02]  /*9c110*/  IMAD.MOV.U32 R15, RZ, RZ, R2 ;  /* 0x000000ffff0f7224 */ /* 0x008fe400078e0002 */
[----:B------:R-:W3:Y:S01]  /*9c120*/  LDL.LU R2, [R1+0x2ddc] ;  /* 0x002ddc0001027983 */ /* 0x000ee20000300800 */
[----:B------:R-:W-:Y:S03]  /*9c130*/  STL.64 [R1+0x2d58], R6 ;  /* 0x002d580601007387 */ /* 0x000fe60000100a00 */
        /* <DEDUP_REMOVED lines=32> */
[----:B--2---:R-:W-:Y:S01]  /*9c340*/  STL.64 [R1+0x2d50], R14 ;  /* 0x002d500e01007387 */ /* 0x004fe20000100a00 */
[----:B------:R0:W-:Y:S03]  /*9c350*/  STL.64 [R1+0x2d48], R12 ;  /* 0x002d480c01007387 */ /* 0x0001e60000100a00 */
[----:B0-----:R-:W2:Y:S01]  /*9c360*/  LDL.LU R12, [R1+0x180] ;  /* 0x00018000010c7983 */ /* 0x001ea20000300800 */
[----:B------:R-:W2:Y:S02]  /*9c370*/  LDL.LU R13, [R1+0x184] ;  /* 0x00018400010d7983 */ /* 0x000ea40000300800 */
[----:B------:R-:W2:Y:S02]  /*9c380*/  LDL.LU R14, [R1+0x188] ;  /* 0x00018800010e7983 */ /* 0x000ea40000300800 */
[----:B---3--:R-:W-:-:S02]  /*9c390*/  IMAD.MOV.U32 R15, RZ, RZ, R2 ;  /* 0x000000ffff0f7224 */ /* 0x008fc400078e0002 */
[----:B------:R-:W3:Y:S04]  /*9c3a0*/  LDL.LU R2, [R1+0x2dd4] ;  /* 0x002dd40001027983 */ /* 0x000ee80000300800 */
        /* <DEDUP_REMOVED lines=19> */
[----:B------:R-:W-:Y:S01]  /*9c4e0*/  IMAD.MOV.U32 R7, RZ, RZ, R3 ;  /* 0x000000ffff077224 */ /* 0x000fe200078e0003 */
[----:B----4-:R-:W-:Y:S01]  /*9c4f0*/  HMMA.16816.F32 R24, R24, R10, R20 ;  /* 0x0000000a1818723c */ /* 0x010fe20000001814 */
[----:B--2---:R-:W-:Y:S01]  /*9c500*/  STL.64 [R1+0x2db0], R14 ;  /* 0x002db00e01007387 */ /* 0x004fe20000100a00 */
[----:B------:R0:W-:Y:S03]  /*9c510*/  STL.64 [R1+0x2da8], R12 ;  /* 0x002da80c01007387 */ /* 0x0001e60000100a00 */
[----:B0-----:R-:W2:Y:S01]  /*9c520*/  LDL.LU R12, [R1+0x1c0] ;  /* 0x0001c000010c7983 */ /* 0x001ea20000300800 */
[----:B------:R-:W2:Y:S02]  /*9c530*/  LDL.LU R13, [R1+0x1c4] ;  /* 0x0001c400010d7983 */ /* 0x000ea40000300800 */
[----:B------:R-:W2:Y:S02]  /*9c540*/  LDL.LU R14, [R1+0x1c8] ;  /* 0x0001c800010e7983 */ /* 0x000ea40000300800 */
[----:B------:R-:W4:Y:S01]  /*9c550*/  LDL.LU R16, [R1+0xe48] ;  /* 0x000e480001107983 */ /* 0x000f220000300800 */
[----:B------:R-:W2:Y:S01]  /*9c560*/  LDL.LU R29, [R1+0x1298] ;  /* 0x00129800011d7983 */ /* 0x000ea20000300800 */
[----:B------:R-:W2:Y:S02]  /*9c570*/  LDL.LU R28, [R1+0x1290] ;  /* 0x00129000011c7983 */ /* 0x000ea40000300800 */
[----:B---3--:R-:W-:-:S02]  /*9c580*/  IMAD.MOV.U32 R15, RZ, RZ, R2 ;  /* 0x000000ffff0f7224 */ /* 0x008fc400078e0002 */
[----:B------:R-:W3:Y:S01]  /*9c590*/  LDL.LU R3, [R1+0x1288] ;  /* 0x0012880001037983 */ /* 0x000ee20000300800 */
[----:B------:R-:W2:Y:S01]  /*9c5a0*/  LDL.LU R2, [R1+0x1280] ;  /* 0x0012800001027983 */ /* 0x000ea20000300800 */
[----:B------:R-:W2:Y:S02]  /*9c5b0*/  LDL.LU.64 R22, [R1+0x2dc8] ;  /* 0x002dc80001167983 */ /* 0x000ea40000300a00 */
[----:B------:R-:W2:Y:S02]  /*9c5c0*/  LDL.LU.64 R20, [R1+0x2dc0] ;  /* 0x002dc00001147983 */ /* 0x000ea40000300a00 */
[----:B------:R-:W-:Y:S01]  /*9c5d0*/  IMAD.MOV.U32 R6, RZ, RZ, R8 ;  /* 0x000000ffff067224 */ /* 0x000fe200078e0008 */
[----:B------:R0:W-:Y:S01]  /*9c5e0*/  STL.64 [R1+0x830], R24 ;  /* 0x0008301801007387 */ /* 0x0001e20000100a00 */
[----:B------:R1:W-:Y:S03]  /*9c5f0*/  STL.64 [R1+0x838], R26 ;  /* 0x0008381a01007387 */ /* 0x0003e60000100a00 */
[----:B0-----:R-:W3:Y:S01]  /*9c600*/  LDL.LU R24, [R1+0xe0] ;  /* 0x0000e00001187983 */ /* 0x001ee20000300800 */
[----:B------:R-:W3:Y:S02]  /*9c610*/  LDL.LU R25, [R1+0xe4] ;  /* 0x0000e40001197983 */ /* 0x000ee40000300800 */
[----:B-1----:R-:W3:Y:S02]  /*9c620*/  LDL.LU R26, [R1+0xe8] ;  /* 0x0000e800011a7983 */ /* 0x002ee40000300800 */
[----:B------:R-:W-:-:S02]  /*9c630*/  IMAD.MOV.U32 R27, RZ, RZ, R0 ;  /* 0x000000ffff1b7224 */ /* 0x000fc400078e0000 */
[----:B------:R-:W3:Y:S01]  /*9c640*/  LDL.LU R0, [R1+0x2db8] ;  /* 0x002db80001007983 */ /* 0x000ee20000300800 */
[C---:B--2---:R-:W-:Y:S03]  /*9c650*/  HMMA.16816.F32 R4, R20.reuse, R6, R12 ;  /* 0x000000061404723c */ /* 0x044fe6000000180c */
[----:B------:R-:W2:Y:S01]  /*9c660*/  LDL.LU.64 R14, [R1+0x2db0] ;  /* 0x002db000010e7983 */ /* 0x000ea20000300a00 */
[----:B------:R-:W2:Y:S11]  /*9c670*/  LDL.LU.64 R12, [R1+0x2da8] ;  /* 0x002da800010c7983 */ /* 0x000eb60000300a00 */
[----:B------:R-:W-:Y:S08]  /*9c680*/  @!UPT UIADD3 URZ, URZ, URZ, URZ ;  /* 0x0000003f3f3ff290 */ /* 0x000ff0000fffe03f */
        /* <DEDUP_REMOVED lines=81> */
[----:B------:R-:W3:Y:S01]  /*9cba0*/  LDL.LU.64 R14, [R1+0x2c90] ;  /* 0x002c9000010e7983 */ /* 0x000ee20000300a00 */
[----:B------:R-:W2:Y:S11]  /*9cbb0*/  LDL.LU R12, [R1+0x2c88] ;  /* 0x002c8800010c7983 */ /* 0x000eb60000300800 */
        /* <DEDUP_REMOVED lines=11> */
[----:B------:R-:W2:Y:S01]  /*9cc70*/  LDL.LU.64 R4, [R1+0x2c68] ;  /* 0x002c680001047983 */ /* 0x000ea20000300a00 */
[C---:B---3--:R-:W-:Y:S01]  /*9cc80*/  HMMA.16816.F32 R24, R20.reuse, R14, R24 ;  /* 0x0000000e1418723c */ /* 0x048fe20000001818 */
[----:B------:R-:W-:Y:S11]  /*9cc90*/  IADD3 R12, R12, 0x1, RZ ;  /* 0x000000010c0c7810 */ /* 0x000ff60007ffe0ff */
[----:B------:R-:W-:Y:S11]  /*9cca0*/  @!UPT UIADD3 URZ, URZ, URZ, URZ ;  /* 0x0000003f3f3ff290 */ /* 0x000ff6000fffe03f */
[----:B------:R-:W-:Y:S01]  /*9ccb0*/  STL.64 [R1+0x890], R24 ;  /* 0x0008901801007387 */ /* 0x000fe20000100a00 */
[----:B------:R-:W-:Y:S01]  /*9ccc0*/  STL.64 [R1+0x898], R26 ;  /* 0x0008981a01007387 */ /* 0x000fe20000100a00 */
[----:B--2---:R-:W-:Y:S07]  /*9ccd0*/  HMMA.16816.F32 R8, R20, R10, R4 ;  /* 0x0000000a1408723c */ /* 0x004fee0000001804 */
[----:B------:R-:W-:-:S04]  /*9cce0*/  IMAD.MOV.U32 R6, RZ, RZ, c[0x0][0x188] ;  /* 0x00006200ff067624 */ /* 0x000fc800078e00ff */
[----:B------:R-:W-:-:S04]  /*9ccf0*/  IMAD.SHL.U32 R6, R6, 0x80, RZ ;  /* 0x0000008006067824 */ /* 0x000fc800078e00ff */
[----:B------:R-:W-:-:S05]  /*9cd00*/  IMAD.SHL.U32 R6, R6, 0x2, RZ ;  /* 0x0000000206067824 */ /* 0x000fca00078e00ff */
[-C--:B----4-:R-:W-:Y:S02]  /*9cd10*/  IADD3 R16, P2, R16, R6.reuse, RZ ;  /* 0x0000000610107210 */ /* 0x090fe40007f5e0ff */
[-C--:B------:R-:W-:Y:S02]  /*9cd20*/  IADD3 R29, P3, R29, R6.reuse, RZ ;  /* 0x000000061d1d7210 */ /* 0x080fe40007f7e0ff */
[----:B------:R-:W-:Y:S02]  /*9cd30*/  IMAD.MOV.U32 R4, RZ, RZ, R11 ;  /* 0x000000ffff047224 */ /* 0x000fe400078e000b */
[----:B------:R-:W-:Y:S01]  /*9cd40*/  IMAD.MOV.U32 R5, RZ, RZ, R10 ;  /* 0x000000ffff057224 */ /* 0x000fe200078e000a */
[----:B------:R-:W-:Y:S01]  /*9cd50*/  STL.64 [R1+0x880], R8 ;  /* 0x0008800801007387 */ /* 0x000fe20000100a00 */
[----:B------:R-:W-:Y:S02]  /*9cd60*/  STL.64 [R1+0x888], R10 ;  /* 0x0008880a01007387 */ /* 0x000fe40000100a00 */
[----:B------:R-:W-:Y:S01]  /*9cd70*/  STL [R1+0xe9c], R12 ;  /* 0x000e9c0c01007387 */ /* 0x000fe20000100800 */
[-C--:B------:R-:W-:Y:S01]  /*9cd80*/  IADD3 R28, P4, R28, R6.reuse, RZ ;  /* 0x000000061c1c7210 */ /* 0x080fe20007f9e0ff */
[----:B------:R-:W-:Y:S01]  /*9cd90*/  STL [R1+0x2af4], R4 ;  /* 0x002af40401007387 */ /* 0x000fe20000100800 */
[-C--:B------:R-:W-:Y:S01]  /*9cda0*/  IADD3 R0, P1, R0, R6.reuse, RZ ;  /* 0x0000000600007210 */ /* 0x080fe20007f3e0ff */
[----:B------:R-:W-:Y:S01]  /*9cdb0*/  STL [R1+0x2af0], R5 ;  /* 0x002af00501007387 */ /* 0x000fe20000100800 */
[-C--:B------:R-:W-:Y:S01]  /*9cdc0*/  IADD3 R3, P5, R3, R6.reuse, RZ ;  /* 0x0000000603037210 */ /* 0x080fe20007fbe0ff */
[----:B------:R-:W-:Y:S01]  /*9cdd0*/  STL [R1+0xe48], R16 ;  /* 0x000e481001007387 */ /* 0x000fe20000100800 */
[----:B------:R-:W-:Y:S01]  /*9cde0*/  IADD3 R2, P6, R2, R6, RZ ;  /* 0x0000000602027210 */ /* 0x000fe20007fde0ff */
[----:B------:R-:W-:Y:S02]  /*9cdf0*/  STL [R1+0x1298], R29 ;  /* 0x0012981d01007387 */ /* 0x000fe40000100800 */
[----:B------:R-:W-:Y:S01]  /*9ce00*/  STL [R1+0x1290], R28 ;  /* 0x0012901c01007387 */ /* 0x000fe20000100800 */
[----:B------:R0:W-:Y:S01]  /*9ce10*/  STL [R1+0x1278], R0 ;  /* 0x0012780001007387 */ /* 0x0001e20000100800 */
[----:B------:R-:W-:Y:S03]  /*9ce20*/  STL [R1+0x1288], R3 ;  /* 0x0012880301007387 */ /* 0x000fe60000100800 */
[----:B0-----:R-:W2:Y:S01]  /*9ce30*/  LDL.LU R0, [R1+0x2c64] ;  /* 0x002c640001007983 */ /* 0x001ea20000300800 */
[----:B------:R0:W-:Y:S03]  /*9ce40*/  STL [R1+0x1280], R2 ;  /* 0x0012800201007387 */ /* 0x0001e60000100800 */
[----:B0-----:R-:W2:Y:S01]  /*9ce50*/  LDL.LU R2, [R1+0xe44] ;  /* 0x000e440001027983 */ /* 0x001ea20000300800 */
[----:B------:R-:W3:Y:S03]  /*9ce60*/  LDL.LU R5, [R1+0x128c] ;  /* 0x00128c0001057983 */ /* 0x000ee60000300800 */
[----:B---3--:R0:W-:Y:S04]  /*9ce70*/  STL [R1+0x2c58], R5 ;  /* 0x002c580501007387 */ /* 0x0081e80000100800 */
[----:B0-----:R-:W3:Y:S04]  /*9ce80*/  LDL.LU R5, [R1+0x1268] ;  /* 0x0012680001057983 */ /* 0x001ee80000300800 */
[----:B---3--:R0:W-:Y:S04]  /*9ce90*/  STL [R1+0x2c5c], R5 ;  /* 0x002c5c0501007387 */ /* 0x0081e80000100800 */
[----:B0-----:R-:W3:Y:S01]  /*9cea0*/  LDL.LU R5, [R1+0x1294] ;  /* 0x0012940001057983 */ /* 0x001ee20000300800 */
[----:B------:R-:W-:-:S05]  /*9ceb0*/  IMAD.MOV.U32 R13, RZ, RZ, 0x7f ;  /* 0x0000007fff0d7424 */ /* 0x000fca00078e00ff */
[----:B------:R-:W-:-:S04]  /*9cec0*/  IADD3 R13, R13, c[0x0][0x180], RZ ;  /* 0x000060000d0d7a10 */ /* 0x000fc80007ffe0ff */
[----:B------:R-:W-:-:S04]  /*9ced0*/  SHF.R.S32.HI R17, RZ, 0x1f, R13 ;  /* 0x0000001fff117819 */ /* 0x000fc8000001140d */
[----:B------:R-:W-:Y:S01]  /*9cee0*/  LEA.HI R7, R17, R13, RZ, 0x7 ;  /* 0x0000000d11077211 */ /* 0x000fe200078f38ff */
[----:B---3--:R0:W-:Y:S04]  /*9cef0*/  STL [R1+0x2c60], R5 ;  /* 0x002c600501007387 */ /* 0x0081e80000100800 */
[----:B0-----:R-:W3:Y:S01]  /*9cf00*/  LDL.LU R5, [R1+0x1270] ;  /* 0x0012700001057983 */ /* 0x001ee20000300800 */
        /* <DEDUP_REMOVED lines=8> */
[----:B------:R-:W4:Y:S01]  /*9cf90*/  LDL.LU R15, [R1+0x1240] ;  /* 0x00124000010f7983 */ /* 0x000f220000300800 */
[----:B------:R-:W-:Y:S01]  /*9cfa0*/  SHF.R.S32.HI R7, RZ, 0x7, R7 ;  /* 0x00000007ff077819 */ /* 0x000fe20000011407 */
[----:B------:R-:W4:Y:S01]  /*9cfb0*/  LDL.LU R18, [R1+0x1264] ;  /* 0x0012640001127983 */ /* 0x000f220000300800 */
[----:B------:R-:W4:Y:S01]  /*9cfc0*/  LDL.LU R19, [R1+0x1238] ;  /* 0x0012380001137983 */ /* 0x000f220000300800 */
[----:B------:R-:W4:Y:S02]  /*9cfd0*/  LDL.LU R24, [R1+0x125c] ;  /* 0x00125c0001187983 */ /* 0x000f240000300800 */
[----:B------:R-:W4:Y:S02]  /*9cfe0*/  LDL.LU R25, [R1+0x1230] ;  /* 0x0012300001197983 */ /* 0x000f240000300800 */
[----:B------:R-:W4:Y:S01]  /*9cff0*/  LDL.LU R26, [R1+0x1254] ;  /* 0x00125400011a7983 */ /* 0x000f220000300800 */
[----:B------:R-:W-:Y:S01]  /*9d000*/  ISETP.NE.U32.AND P0, PT, R12, R7, PT ;  /* 0x000000070c00720c */ /* 0x000fe20003f05070 */
[----:B------:R-:W4:Y:S01]  /*9d010*/  LDL.LU R27, [R1+0x1228] ;  /* 0x00122800011b7983 */ /* 0x000f220000300800 */
[----:B------:R-:W4:Y:S02]  /*9d020*/  LDL.LU R7, [R1+0x124c] ;  /* 0x00124c0001077983 */ /* 0x000f240000300800 */
[----:B------:R-:W4:Y:S02]  /*9d030*/  LDL.LU R9, [R1+0x1220] ;  /* 0x0012200001097983 */ /* 0x000f240000300800 */
[----:B------:R-:W4:Y:S01]  /*9d040*/  LDL.LU R8, [R1+0x1244] ;  /* 0x0012440001087983 */ /* 0x000f220000300800 */
[----:B------:R-:W4:Y:S01]  /*9d050*/  LDL.LU R13, [R1+0x1218] ;  /* 0x00121800010d7983 */ /* 0x000f220000300800 */
[----:B------:R-:W4:Y:S02]  /*9d060*/  LDL.LU R17, [R1+0x123c] ;  /* 0x00123c0001117983 */ /* 0x000f240000300800 */
[----:B------:R-:W4:Y:S02]  /*9d070*/  LDL.LU R12, [R1+0x1210] ;  /* 0x00121000010c7983 */ /* 0x000f240000300800 */
[----:B--2---:R-:W-:Y:S01]  /*9d080*/  IMAD.X R2, R2, 0x1, R0, P2 ;  /* 0x0000000102027824 */ /* 0x004fe200010e0600 */
[----:B------:R-:W2:Y:S01]  /*9d090*/  LDL.LU R16, [R1+0x1234] ;  /* 0x0012340001107983 */ /* 0x000ea20000300800 */
[----:B------:R-:W2:Y:S02]  /*9d0a0*/  LDL.LU R29, [R1+0x1208] ;  /* 0x00120800011d7983 */ /* 0x000ea40000300800 */
[----:B------:R-:W2:Y:S02]  /*9d0b0*/  LDL.LU R28, [R1+0x122c] ;  /* 0x00122c00011c7983 */ /* 0x000ea40000300800 */
[----:B------:R-:W2:Y:S01]  /*9d0c0*/  LDL.LU R3, [R1+0x1200] ;  /* 0x0012000001037983 */ /* 0x000ea20000300800 */
[----:B------:R0:W-:Y:S04]  /*9d0d0*/  STL [R1+0xe44], R2 ;  /* 0x000e440201007387 */ /* 0x0001e80000100800 */
[----:B0-----:R-:W2:Y:S01]  /*9d0e0*/  LDL.LU R2, [R1+0x1224] ;  /* 0x0012240001027983 */ /* 0x001ea20000300800 */
[----:B---3--:R-:W-:-:S05]  /*9d0f0*/  IADD3 R5, P2, R5, R6, RZ ;  /* 0x0000000605057210 */ /* 0x008fca0007f5e0ff */
[----:B------:R0:W-:Y:S04]  /*9d100*/  STL [R1+0x1270], R5 ;  /* 0x0012700501007387 */ /* 0x0001e80000100800 */
[----:B0-----:R-:W3:Y:S02]  /*9d110*/  LDL.LU R5, [R1+0x2c60] ;  /* 0x002c600001057983 */ /* 0x001ee40000300800 */
[----:B---3--:R-:W-:-:S05]  /*9d120*/  IMAD.X R5, R5, 0x1, R0, P3 ;  /* 0x0000000105057824 */ /* 0x008fca00018e0600 */
[----:B------:R0:W-:Y:S04]  /*9d130*/  STL [R1+0x1294], R5 ;  /* 0x0012940501007387 */ /* 0x0001e80000100800 */
[----:B0-----:R-:W3:Y:S02]  /*9d140*/  LDL.LU R5, [R1+0x2c5c] ;  /* 0x002c5c0001057983 */ /* 0x001ee40000300800 */
[----:B---3--:R-:W-:-:S05]  /*9d150*/  IADD3 R5, P3, R5, R6, RZ ;  /* 0x0000000605057210 */ /* 0x008fca0007f7e0ff */
[----:B------:R0:W-:Y:S04]  /*9d160*/  STL [R1+0x1268], R5 ;  /* 0x0012680501007387 */ /* 0x0001e80000100800 */
[----:B0-----:R-:W3:Y:S01]  /*9d170*/  LDL.LU R5, [R1+0x2c58] ;  /* 0x002c580001057983 */ /* 0x001ee20000300800 */
[--C-:B----4-:R-:W-:Y:S01]  /*9d180*/  IMAD.X R20, R20, 0x1, R0.reuse, P5 ;  /* 0x0000000114147824 */ /* 0x110fe200028e0600 */
[-C--:B------:R-:W-:Y:S01]  /*9d190*/  IADD3 R21, P5, R21, R6.reuse, RZ ;  /* 0x0000000615157210 */ /* 0x080fe20007fbe0ff */
[--C-:B------:R-:W-:Y:S01]  /*9d1a0*/  IMAD.X R22, R22, 0x1, R0.reuse, P6 ;  /* 0x0000000116167824 */ /* 0x100fe200030e0600 */
        /* <DEDUP_REMOVED lines=15> */
[--C-:B--2---:R-:W-:Y:S01]  /*9d2a0*/  IMAD.X R16, R16, 0x1, R0.reuse, P3 ;  /* 0x0000000110107824 */ /* 0x104fe200018e0600 */
[-C--:B------:R-:W-:Y:S01]  /*9d2b0*/  IADD3 R29, P3, R29, R6.reuse, RZ ;  /* 0x000000061d1d7210 */ /* 0x080fe20007f7e0ff */
[----:B---3--:R-:W-:Y:S01]  /*9d2c0*/  IMAD.X R5, R5, 0x1, R0, P4 ;  /* 0x0000000105057824 */ /* 0x008fe200020e0600 */
[----:B------:R-:W-:-:S04]  /*9d2d0*/  IADD3 R4, P4, R4, R6, RZ ;  /* 0x0000000604047210 */ /* 0x000fc80007f9e0ff */
[----:B------:R-:W-:Y:S01]  /*9d2e0*/  STL [R1+0x128c], R5 ;  /* 0x00128c0501007387 */ /* 0x000fe20000100800 */
[----:B------:R-:W-:Y:S02]  /*9d2f0*/  STL [R1+0x1260], R4 ;  /* 0x0012600401007387 */ /* 0x000fe40000100800 */
[----:B------:R-:W-:Y:S02]  /*9d300*/  STL [R1+0x1284], R20 ;  /* 0x0012841401007387 */ /* 0x000fe40000100800 */
[----:B------:R-:W-:Y:S01]  /*9d310*/  STL [R1+0x1258], R21 ;  /* 0x0012581501007387 */ /* 0x000fe20000100800 */
[----:B------:R-:W-:Y:S01]  /*9d320*/  STL [R1+0x127c], R22 ;  /* 0x00127c1601007387 */ /* 0x000fe20000100800 */
[----:B------:R-:W-:Y:S02]  /*9d330*/  STL [R1+0x1250], R23 ;  /* 0x0012501701007387 */ /* 0x000fe40000100800 */
[----:B------:R-:W-:Y:S02]  /*9d340*/  STL [R1+0x1274], R10 ;  /* 0x0012740a01007387 */ /* 0x000fe40000100800 */
[----:B------:R-:W-:Y:S02]  /*9d350*/  STL [R1+0x1248], R11 ;  /* 0x0012480b01007387 */ /* 0x000fe40000100800 */
[--C-:B------:R-:W-:Y:S01]  /*9d360*/  IMAD.X R24, R24, 0x1, R0.reuse, P4 ;  /* 0x0000000118187824 */ /* 0x100fe200020e0600 */
[----:B------:R-:W-:Y:S01]  /*9d370*/  STL [R1+0x126c], R14 ;  /* 0x00126c0e01007387 */ /* 0x000fe20000100800 */
[-C--:B------:R-:W-:Y:S01]  /*9d380*/  IADD3 R25, P4, R25, R6.reuse, RZ ;  /* 0x0000000619197210 */ /* 0x080fe20007f9e0ff */
        /* <DEDUP_REMOVED lines=16> */
[----:B------:R0:W-:Y:S02]  /*9d490*/  STL [R1+0x1200], R3 ;  /* 0x0012000301007387 */ /* 0x0001e40000100800 */
[----:B------:R-:W-:Y:S01]  /*9d4a0*/  STL [R1+0x1208], R29 ;  /* 0x0012081d01007387 */ /* 0x000fe20000100800 */
[----:B0-----:R-:W2:Y:S01]  /*9d4b0*/  LDL.LU R3, [R1+0x11f8] ;  /* 0x0011f80001037983 */ /* 0x001ea20000300800 */
[----:B------:R-:W-:Y:S02]  /*9d4c0*/  STL [R1+0x122c], R28 ;  /* 0x00122c1c01007387 */ /* 0x000fe40000100800 */
[----:B------:R-:W3:Y:S02]  /*9d4d0*/  LDL.LU R5, [R1+0x11e8] ;  /* 0x0011e80001057983 */ /* 0x000ee40000300800 */
[----:B------:R-:W-:Y:S01]  /*9d4e0*/  IMAD.X R2, R2, 0x1, R0, P5 ;  /* 0x0000000102027824 */ /* 0x000fe200028e0600 */
[----:B---3--:R0:W-:Y:S04]  /*9d4f0*/  STL [R1+0x2c4c], R5 ;  /* 0x002c4c0501007387 */ /* 0x0081e80000100800 */
[----:B0-----:R-:W3:Y:S01]  /*9d500*/  LDL.LU R5, [R1+0x1214] ;  /* 0x0012140001057983 */ /* 0x001ee20000300800 */
[----:B------:R-:W-:Y:S03]  /*9d510*/  STL [R1+0x1224], R2 ;  /* 0x0012240201007387 */ /* 0x000fe60000100800 */
[----:B---3--:R0:W-:Y:S04]  /*9d520*/  STL [R1+0x2c50], R5 ;  /* 0x002c500501007387 */ /* 0x0081e80000100800 */
[----:B0-----:R-:W3:Y:S01]  /*9d530*/  LDL.LU R5, [R1+0x11f0] ;  /* 0x0011f00001057983 */ /* 0x001ee20000300800 */
[----:B--2---:R-:W-:-:S03]  /*9d540*/  IADD3 R3, P5, R3, R6, RZ ;  /* 0x0000000603037210 */ /* 0x004fc60007fbe0ff */
        /* <DEDUP_REMOVED lines=27> */
[----:B------:R0:W-:Y:S02]  /*9d700*/  STL [R1+0x11f8], R3 ;  /* 0x0011f80301007387 */ /* 0x0001e40000100800 */
[----:B0-----:R-:W3:Y:S01]  /*9d710*/  LDL.LU R3, [R1+0x1180] ;  /* 0x0011800001037983 */ /* 0x001ee20000300800 */
[----:B--2---:R-:W-:-:S05]  /*9d720*/  IMAD.X R5, R5, 0x1, R0, P6 ;  /* 0x0000000105057824 */ /* 0x004fca00030e0600 */
[----:B------:R0:W-:Y:S04]  /*9d730*/  STL [R1+0x121c], R5 ;  /* 0x00121c0501007387 */ /* 0x0001e80000100800 */
[----:B0-----:R-:W2:Y:S02]  /*9d740*/  LDL.LU R5, [R1+0x2c54] ;  /* 0x002c540001057983 */ /* 0x001ea40000300800 */
[----:B--2---:R-:W-:-:S05]  /*9d750*/  IADD3 R5, P6, R5, R6, RZ ;  /* 0x0000000605057210 */ /* 0x004fca0007fde0ff */
[----:B------:R0:W-:Y:S04]  /*9d760*/  STL [R1+0x11f0], R5 ;  /* 0x0011f00501007387 */ /* 0x0001e80000100800 */
[----:B0-----:R-:W2:Y:S02]  /*9d770*/  LDL.LU R5, [R1+0x2c50] ;  /* 0x002c500001057983 */ /* 0x001ea40000300800 */
[----:B--2---:R-:W-:-:S05]  /*9d780*/  IMAD.X R5, R5, 0x1, R0, P1 ;  /* 0x0000000105057824 */ /* 0x004fca00008e0600 */
[----:B------:R0:W-:Y:S04]  /*9d790*/  STL [R1+0x1214], R5 ;  /* 0x0012140501007387 */ /* 0x0001e80000100800 */
[----:B0-----:R-:W2:Y:S01]  /*9d7a0*/  LDL.LU R5, [R1+0x2c4c] ;  /* 0x002c4c0001057983 */ /* 0x001ea20000300800 */
[--C-:B---3--:R-:W-:Y:S01]  /*9d7b0*/  IMAD.X R4, R4, 0x1, R0.reuse, P2 ;  /* 0x0000000104047824 */ /* 0x108fe200010e0600 */
[-C--:B----4-:R-:W-:Y:S01]  /*9d7c0*/  IADD3 R20, P2, R20, R6.reuse, RZ ;  /* 0x0000000614147210 */ /* 0x090fe20007f5e0ff */
        /* <DEDUP_REMOVED lines=13> */
[----:B------:R-:W-:Y:S01]  /*9d8a0*/  IADD3 R8, P4, R8, R6, RZ ;  /* 0x0000000608087210 */ /* 0x000fe20007f9e0ff */
[----:B------:R-:W-:-:S02]  /*9d8b0*/  IMAD.X R13, R13, 0x1, R0, P5 ;  /* 0x000000010d0d7824 */ /* 0x000fc400028e0600 */
[----:B------:R-:W-:Y:S01]  /*9d8c0*/  IMAD.X R12, R12, 0x1, R0, P6 ;  /* 0x000000010c0c7824 */ /* 0x000fe200030e0600 */
[-C--:B------:R-:W-:Y:S02]  /*9d8d0*/  IADD3 R2, P6, R2, R6.reuse, RZ ;  /* 0x0000000602027210 */ /* 0x080fe40007fde0ff */
[-C--:B------:R-:W-:Y:S02]  /*9d8e0*/  IADD3 R17, P5, R17, R6.reuse, RZ ;  /* 0x0000000611117210 */ /* 0x080fe40007fbe0ff */
[----:B--2---:R-:W-:-:S05]  /*9d8f0*/  IADD3 R5, P1, R5, R6, RZ ;  /* 0x0000000605057210 */ /* 0x004fca0007f3e0ff */
        /* <DEDUP_REMOVED lines=9> */
[----:B------:R-:W-:Y:S01]  /*9d990*/  IADD3 R24, P1, R24, R6, RZ ;  /* 0x0000000618187210 */ /* 0x000fe20007f3e0ff */
        /* <DEDUP_REMOVED lines=12> */
[----:B------:R-:W-:-:S02]  /*9da60*/  IMAD.X R16, R16, 0x1, R0, P1 ;  /* 0x0000000110107824 */ /* 0x000fc400008e0600 */
[----:B------:R0:W-:Y:S01]  /*9da70*/  STL [R1+0x1190], R2 ;  /* 0x0011900201007387 */ /* 0x0001e20000100800 */
[----:B------:R-:W-:Y:S04]  /*9da80*/  STL [R1+0x1198], R17 ;  /* 0x0011981101007387 */ /* 0x000fe80000100800 */
[----:B0-----:R-:W2:Y:S01]  /*9da90*/  LDL.LU R2, [R1+0x11a4] ;  /* 0x0011a40001027983 */ /* 0x001ea20000300800 */
[----:B------:R-:W-:Y:S02]  /*9daa0*/  STL [R1+0x11bc], R12 ;  /* 0x0011bc0c01007387 */ /* 0x000fe40000100800 */
[----:B------:R-:W-:Y:S02]  /*9dab0*/  STL [R1+0x11b4], R16 ;  /* 0x0011b41001007387 */ /* 0x000fe40000100800 */
[----:B------:R-:W3:Y:S01]  /*9dac0*/  LDL.LU R5, [R1+0x1194] ;  /* 0x0011940001057983 */ /* 0x000ee20000300800 */
[----:B------:R-:W-:Y:S01]  /*9dad0*/  IADD3 R29, P1, R29, R6, RZ ;  /* 0x000000061d1d7210 */ /* 0x000fe20007f3e0ff */
[----:B------:R-:W-:-:S04]  /*9dae0*/  IMAD.X R28, R28, 0x1, R0, P2 ;  /* 0x000000011c1c7824 */ /* 0x000fc800010e0600 */
[----:B------:R-:W-:Y:S04]  /*9daf0*/  STL [R1+0x1188], R29 ;  /* 0x0011881d01007387 */ /* 0x000fe80000100800 */
[----:B---3--:R0:W-:Y:S01]  /*9db00*/  STL [R1+0x2c40], R5 ;  /* 0x002c400501007387 */ /* 0x0081e20000100800 */
[----:B------:R-:W-:Y:S03]  /*9db10*/  STL [R1+0x11ac], R28 ;  /* 0x0011ac1c01007387 */ /* 0x000fe60000100800 */
[----:B0-----:R-:W3:Y:S01]  /*9db20*/  LDL.LU R5, [R1+0x1170] ;  /* 0x0011700001057983 */ /* 0x001ee20000300800 */
[----:B------:R-:W-:-:S05]  /*9db30*/  IADD3 R3, P2, R3, R6, RZ ;  /* 0x0000000603037210 */ /* 0x000fca0007f5e0ff */
[----:B------:R-:W-:Y:S04]  /*9db40*/  STL [R1+0x1180], R3 ;  /* 0x0011800301007387 */ /* 0x000fe80000100800 */
[----:B---3--:R0:W-:Y:S04]  /*9db50*/  STL [R1+0x2c44], R5 ;  /* 0x002c440501007387 */ /* 0x0081e80000100800 */
[----:B0-----:R-:W3:Y:S01]  /*9db60*/  LDL.LU R5, [R1+0x119c] ;  /* 0x00119c0001057983 */ /* 0x001ee20000300800 */
[----:B--2---:R-:W-:-:S03]  /*9db70*/  IMAD.X R2, R2, 0x1, R0, P3 ;  /* 0x0000000102027824 */ /* 0x004fc600018e0600 */
        /* <DEDUP_REMOVED lines=24> */
[----:B------:R0:W-:Y:S01]  /*9dd00*/  STL [R1+0x11a4], R2 ;  /* 0x0011a40201007387 */ /* 0x0001e20000100800 */
[----:B------:R-:W3:Y:S01]  /*9dd10*/  LDL.LU R16, [R1+0x1110] ;  /* 0x0011100001107983 */ /* 0x000ee20000300800 */
[----:B------:R-:W3:Y:S02]  /*9dd20*/  LDL.LU R29, [R1+0x1134] ;  /* 0x00113400011d7983 */ /* 0x000ee40000300800 */
[----:B------:R-:W3:Y:S01]  /*9dd30*/  LDL.LU R28, [R1+0x1108] ;  /* 0x00110800011c7983 */ /* 0x000ee20000300800 */
[----:B0-----:R-:W3:Y:S01]  /*9dd40*/  LDL.LU R2, [R1+0x112c] ;  /* 0x00112c0001027983 */ /* 0x001ee20000300800 */
[----:B--2---:R-:W-:-:S05]  /*9dd50*/  IADD3 R5, P3, R5, R6, RZ ;  /* 0x0000000605057210 */ /* 0x004fca0007f7e0ff */
[----:B------:R0:W-:Y:S04]  /*9dd60*/  STL [R1+0x1178], R5 ;  /* 0x0011780501007387 */ /* 0x0001e80000100800 */
[----:B0-----:R-:W2:Y:S02]  /*9dd70*/  LDL.LU R5, [R1+0x2c48] ;  /* 0x002c480001057983 */ /* 0x001ea40000300800 */
[----:B--2---:R-:W-:-:S05]  /*9dd80*/  IMAD.X R5, R5, 0x1, R0, P4 ;  /* 0x0000000105057824 */ /* 0x004fca00020e0600 */
[----:B------:R0:W-:Y:S04]  /*9dd90*/  STL [R1+0x119c], R5 ;  /* 0x00119c0501007387 */ /* 0x0001e80000100800 */
[----:B0-----:R-:W2:Y:S02]  /*9dda0*/  LDL.LU R5, [R1+0x2c44] ;  /* 0x002c440001057983 */ /* 0x001ea40000300800 */
[----:B--2---:R-:W-:-:S05]  /*9ddb0*/  IADD3 R5, P4, R5, R6, RZ ;  /* 0x0000000605057210 */ /* 0x004fca0007f9e0ff */
[----:B------:R0:W-:Y:S04]  /*9ddc0*/  STL [R1+0x1170], R5 ;  /* 0x0011700501007387 */ /* 0x0001e80000100800 */
[----:B0-----:R-:W2:Y:S01]  /*9ddd0*/  LDL.LU R5, [R1+0x2c40] ;  /* 0x002c400001057983 */ /* 0x001ea20000300800 */
[--C-:B----4-:R-:W-:Y:S01]  /*9dde0*/  IMAD.X R20, R20, 0x1, R0.reuse, P6 ;  /* 0x0000000114147824 */ /* 0x110fe200030e0600 */
[-C--:B---3--:R-:W-:Y:S01]  /*9ddf0*/  IADD3 R21, P6, R21, R6.reuse, RZ ;  /* 0x0000000615157210 */ /* 0x088fe20007fde0ff */
        /* <DEDUP_REMOVED lines=11> */
[--C-:B------:R-:W-:Y:S01]  /*9deb0*/  IMAD.X R8, R8, 0x1, R0.reuse, P2 ;  /* 0x0000000108087824 */ /* 0x100fe200010e0600 */
[-C--:B------:R-:W-:Y:S02]  /*9dec0*/  IADD3 R3, P2, R3, R6.reuse, RZ ;  /* 0x0000000603037210 */ /* 0x080fe40007f5e0ff */
[-C--:B------:R-:W-:Y:S01]  /*9ded0*/  IADD3 R9, P1, R9, R6.reuse, RZ ;  /* 0x0000000609097210 */ /* 0x080fe20007f3e0ff */
[--C-:B------:R-:W-:Y:S01]  /*9dee0*/  IMAD.X R13, R13, 0x1, R0.reuse, P3 ;  /* 0x000000010d0d7824 */ /* 0x100fe200018e0600 */
[-C--:B------:R-:W-:Y:S01]  /*9def0*/  IADD3 R17, P3, R17, R6.reuse, RZ ;  /* 0x0000000611117210 */ /* 0x080fe20007f7e0ff */
[--C-:B------:R-:W-:Y:S01]  /*9df00*/  IMAD.X R12, R12, 0x1, R0.reuse, P4 ;  /* 0x000000010c0c7824 */ /* 0x100fe200020e0600 */
[-C--:B------:R-:W-:Y:S01]  /*9df10*/  IADD3 R16, P4, R16, R6.reuse, RZ ;  /* 0x0000000610107210 */ /* 0x080fe20007f9e0ff */
[----:B--2---:R-:W-:Y:S01]  /*9df20*/  IMAD.X R5, R5, 0x1, R0, P5 ;  /* 0x0000000105057824 */ /* 0x004fe200028e0600 */
        /* <DEDUP_REMOVED lines=24> */
[----:B------:R-:W-:Y:S02]  /*9e0b0*/  STL [R1+0x1144], R13 ;  /* 0x0011440d01007387 */ /* 0x000fe40000100800 */
[----:B------:R-:W-:Y:S01]  /*9e0c0*/  STL [R1+0x1118], R17 ;  /* 0x0011181101007387 */ /* 0x000fe20000100800 */
[----:B------:R-:W-:Y:S01]  /*9e0d0*/  STL [R1+0x113c], R12 ;  /* 0x00113c0c01007387 */ /* 0x000fe20000100800 */
[----:B------:R-:W-:Y:S02]  /*9e0e0*/  STL [R1+0x1110], R16 ;  /* 0x0011101001007387 */ /* 0x000fe40000100800 */
[----:B------:R-:W3:Y:S02]  /*9e0f0*/  LDL.LU R5, [R1+0x10f0] ;  /* 0x0010f00001057983 */ /* 0x000ee40000300800 */
[----:B------:R-:W-:Y:S01]  /*9e100*/  IMAD.X R29, R29, 0x1, R0, P5 ;  /* 0x000000011d1d7824 */ /* 0x000fe200028e0600 */
[----:B------:R-:W-:-:S04]  /*9e110*/  IADD3 R28, P5, R28, R6, RZ ;  /* 0x000000061c1c7210 */ /* 0x000fc80007fbe0ff */
[----:B------:R-:W-:Y:S04]  /*9e120*/  STL [R1+0x1134], R29 ;  /* 0x0011341d01007387 */ /* 0x000fe80000100800 */
[----:B---3--:R0:W-:Y:S01]  /*9e130*/  STL [R1+0x2c34], R5 ;  /* 0x002c340501007387 */ /* 0x0081e20000100800 */
[----:B------:R-:W-:Y:S03]  /*9e140*/  STL [R1+0x1108], R28 ;  /* 0x0011081c01007387 */ /* 0x000fe60000100800 */
[----:B0-----:R-:W3:Y:S01]  /*9e150*/  LDL.LU R5, [R1+0x111c] ;  /* 0x00111c0001057983 */ /* 0x001ee20000300800 */
[----:B------:R-:W-:-:S05]  /*9e160*/  IMAD.X R2, R2, 0x1, R0, P6 ;  /* 0x0000000102027824 */ /* 0x000fca00030e0600 */
[----:B------:R-:W-:Y:S04]  /*9e170*/  STL [R1+0x112c], R2 ;  /* 0x00112c0201007387 */ /* 0x000fe80000100800 */
        /* <DEDUP_REMOVED lines=24> */
[----:B------:R0:W-:Y:S01]  /*9e300*/  STL [R1+0x1100], R3 ;  /* 0x0011000301007387 */ /* 0x0001e20000100800 */
[----:B------:R-:W3:Y:S02]  /*9e310*/  LDL.LU R13, [R1+0x10a0] ;  /* 0x0010a000010d7983 */ /* 0x000ee40000300800 */
[----:B------:R-:W3:Y:S02]  /*9e320*/  LDL.LU R17, [R1+0x10c4] ;  /* 0x0010c40001117983 */ /* 0x000ee40000300800 */
[----:B------:R-:W3:Y:S01]  /*9e330*/  LDL.LU R12, [R1+0x1098] ;  /* 0x00109800010c7983 */ /* 0x000ee20000300800 */
[----:B------:R-:W3:Y:S01]  /*9e340*/  LDL.LU R16, [R1+0x10bc] ;  /* 0x0010bc0001107983 */ /* 0x000ee20000300800 */
[----:B------:R-:W3:Y:S02]  /*9e350*/  LDL.LU R29, [R1+0x1090] ;  /* 0x00109000011d7983 */ /* 0x000ee40000300800 */
[----:B------:R-:W3:Y:S01]  /*9e360*/  LDL.LU R28, [R1+0x10b4] ;  /* 0x0010b400011c7983 */ /* 0x000ee20000300800 */
        /* <DEDUP_REMOVED lines=28> */
[----:B------:R-:W-:Y:S01]  /*9e530*/  IMAD.X R17, R17, 0x1, R0, P1 ;  /* 0x0000000111117824 */ /* 0x000fe200008e0600 */
        /* <DEDUP_REMOVED lines=18> */
[----:B------:R0:W-:Y:S01]  /*9e660*/  STL [R1+0x10b0], R2 ;  /* 0x0010b00201007387 */ /* 0x0001e20000100800 */
[----:B------:R-:W-:Y:S02]  /*9e670*/  STL [R1+0x10b8], R26 ;  /* 0x0010b81a01007387 */ /* 0x000fe40000100800 */
[--C-:B------:R-:W-:Y:S01]  /*9e680*/  IMAD.X R16, R16, 0x1, R0.reuse, P2 ;  /* 0x0000000110107824 */ /* 0x100fe200010e0600 */
[----:B0-----:R-:W2:Y:S01]  /*9e690*/  LDL.LU R2, [R1+0x10ac] ;  /* 0x0010ac0001027983 */ /* 0x001ea20000300800 */
        /* <DEDUP_REMOVED lines=38> */
[----:B------:R0:W-:Y:S02]  /*9e900*/  STL [R1+0x10ac], R2 ;  /* 0x0010ac0201007387 */ /* 0x0001e40000100800 */
        /* <DEDUP_REMOVED lines=47> */
[--C-:B------:R-:W-:Y:S02]  /*9ec00*/  IMAD.X R24, R24, 0x1, R0.reuse, P6 ;  /* 0x0000000118187824 */ /* 0x100fe400030e0600 */
[----:B------:R-:W-:Y:S01]  /*9ec10*/  STL [R1+0x1084], R10 ;  /* 0x0010840a01007387 */ /* 0x000fe20000100800 */
[-C--:B------:R-:W-:Y:S01]  /*9ec20*/  IADD3 R3, P6, R3, R6.reuse, RZ ;  /* 0x0000000603037210 */ /* 0x080fe20007fde0ff */
[----:B------:R-:W-:Y:S01]  /*9ec30*/  STL [R1+0x1058], R11 ;  /* 0x0010580b01007387 */ /* 0x000fe20000100800 */
[----:B------:R-:W-:Y:S02]  /*9ec40*/  STL [R1+0x107c], R14 ;  /* 0x00107c0e01007387 */ /* 0x000fe40000100800 */
[----:B------:R-:W-:Y:S02]  /*9ec50*/  STL [R1+0x1050], R15 ;  /* 0x0010500f01007387 */ /* 0x000fe40000100800 */
[----:B------:R-:W-:Y:S01]  /*9ec60*/  STL [R1+0x1074], R18 ;  /* 0x0010741201007387 */ /* 0x000fe20000100800 */
[----:B------:R0:W-:Y:S01]  /*9ec70*/  STL [R1+0x1040], R3 ;  /* 0x0010400301007387 */ /* 0x0001e20000100800 */
[----:B------:R-:W-:Y:S03]  /*9ec80*/  STL [R1+0x1048], R19 ;  /* 0x0010481301007387 */ /* 0x000fe60000100800 */
        /* <DEDUP_REMOVED lines=12> */
[----:B------:R-:W3:Y:S01]  /*9ed50*/  LDL.LU R5, [R1+0xff8] ;  /* 0x000ff80001057983 */ /* 0x000ee20000300800 */
        /* <DEDUP_REMOVED lines=39> */
[----:B0-----:R-:W3:Y:S02]  /*9efd0*/  LDL.LU R3, [R1+0xf90] ;  /* 0x000f900001037983 */ /* 0x001ee40000300800 */
        /* <DEDUP_REMOVED lines=27> */
[----:B------:R-:W-:Y:S01]  /*9f190*/  IMAD.X R17, R17, 0x1, R0, P2 ;  /* 0x0000000111117824 */ /* 0x000fe200010e0600 */
[----:B------:R-:W-:-:S02]  /*9f1a0*/  IADD3 R12, P2, R12, R6, RZ ;  /* 0x000000060c0c7210 */ /* 0x000fc40007f5e0ff */
        /* <DEDUP_REMOVED lines=10> */
[----:B------:R0:W-:Y:S01]  /*9f250*/  STL [R1+0xfd0], R2 ;  /* 0x000fd00201007387 */ /* 0x0001e20000100800 */
[----:B------:R-:W-:Y:S01]  /*9f260*/  IADD3 R19, P3, R19, R6, RZ ;  /* 0x0000000613137210 */ /* 0x000fe20007f7e0ff */
[----:B------:R-:W-:Y:S02]  /*9f270*/  STL [R1+0xfd8], R14 ;  /* 0x000fd80e01007387 */ /* 0x000fe40000100800 */
        /* <DEDUP_REMOVED lines=11> */
[----:B------:R-:W-:Y:S01]  /*9f330*/  STL [R1+0xfd4], R8 ;  /* 0x000fd40801007387 */ /* 0x000fe20000100800 */
[----:B------:R-:W-:Y:S01]  /*9f340*/  STL [R1+0xfa8], R13 ;  /* 0x000fa80d01007387 */ /* 0x000fe20000100800 */
[----:B------:R-:W-:Y:S02]  /*9f350*/  STL [R1+0xfcc], R17 ;  /* 0x000fcc1101007387 */ /* 0x000fe40000100800 */
[----:B------:R-:W-:Y:S02]  /*9f360*/  STL [R1+0xfa0], R12 ;  /* 0x000fa00c01007387 */ /* 0x000fe40000100800 */
        /* <DEDUP_REMOVED lines=53> */
[--C-:B------:R-:W-:Y:S02]  /*9f6c0*/  IMAD.X R22, R22, 0x1, R0.reuse, P3 ;  /* 0x0000000116167824 */ /* 0x100fe400018e0600 */
[----:B------:R-:W-:Y:S01]  /*9f6d0*/  IMAD.X R10, R10, 0x1, R0, P4 ;  /* 0x000000010a0a7824 */ /* 0x000fe200020e0600 */
[----:B------:R-:W-:-:S02]  /*9f6e0*/  IADD3 R3, P4, R3, R6, RZ ;  /* 0x0000000603037210 */ /* 0x000fc40007f9e0ff */
        /* <DEDUP_REMOVED lines=22> */
[----:B------:R0:W-:Y:S02]  /*9f850*/  STL [R1+0xf60], R3 ;  /* 0x000f600301007387 */ /* 0x0001e40000100800 */
[----:B------:R-:W-:Y:S02]  /*9f860*/  STL [R1+0xf68], R23 ;  /* 0x000f681701007387 */ /* 0x000fe40000100800 */
[--C-:B------:R-:W-:Y:S01]  /*9f870*/  IMAD.X R19, R19, 0x1, R0.reuse, P1 ;  /* 0x0000000113137824 */ /* 0x100fe200008e0600 */
[-C--:B------:R-:W-:Y:S01]  /*9f880*/  IADD3 R24, P1, R24, R6.reuse, RZ ;  /* 0x0000000618187210 */ /* 0x080fe20007f3e0ff */
        /* <DEDUP_REMOVED lines=68> */
[--C-:B---3--:R-:W-:Y:S02]  /*9fcd0*/  IMAD.X R4, R4, 0x1, R0.reuse, P5 ;  /* 0x0000000104047824 */ /* 0x108fe400028e0600 */
[--C-:B------:R-:W-:Y:S01]  /*9fce0*/  IMAD.X R21, R21, 0x1, R0.reuse, P6 ;  /* 0x0000000115157824 */ /* 0x100fe200030e0600 */
[-C--:B------:R-:W-:Y:S02]  /*9fcf0*/  IADD3 R2, P6, R2, R6.reuse, RZ ;  /* 0x0000000602027210 */ /* 0x080fe40007fde0ff */
        /* <DEDUP_REMOVED lines=20> */
[----:B------:R0:W-:Y:S02]  /*9fe40*/  STL [R1+0xef0], R2 ;  /* 0x000ef00201007387 */ /* 0x0001e40000100800 */
[----:B------:R-:W-:Y:S02]  /*9fe50*/  STL [R1+0xef8], R20 ;  /* 0x000ef81401007387 */ /* 0x000fe40000100800 */
[--C-:B------:R-:W-:Y:S01]  /*9fe60*/  IMAD.X R18, R18, 0x1, R0.reuse, P4 ;  /* 0x0000000112127824 */ /* 0x100fe200020e0600 */
[----:B------:R-:W-:Y:S01]  /*9fe70*/  IADD3 R19, P4, R19, R6, RZ ;  /* 0x0000000613137210 */ /* 0x000fe20007f9e0ff */
        /* <DEDUP_REMOVED lines=18> */
[----:B------:R-:W-:Y:S02]  /*9ffa0*/  STL [R1+0xeb0], R13 ;  /* 0x000eb00d01007387 */ /* 0x000fe40000100800 */
[----:B------:R-:W-:Y:S02]  /*9ffb0*/  STL [R1+0xed4], R17 ;  /* 0x000ed41101007387 */ /* 0x000fe40000100800 */
[----:B------:R-:W-:Y:S01]  /*9ffc0*/  STL [R1+0xea8], R12 ;  /* 0x000ea80c01007387 */ /* 0x000fe20000100800 */
[----:B------:R-:W-:Y:S01]  /*9ffd0*/  STL [R1+0xecc], R16 ;  /* 0x000ecc1001007387 */ /* 0x000fe20000100800 */
[----:B------:R-:W3:Y:S01]  /*9ffe0*/  LDL.LU R5, [R1+0x2180] ;  /* 0x0021800001057983 */ /* 0x000ee20000300800 */
[----:B------:R-:W-:Y:S01]  /*9fff0*/  IADD3 R29, P4, R29, UR8, RZ ;  /* 0x000000081d1d7c10 */ /* 0x000fe2000ff9e0ff */
[----:B------:R-:W-:-:S04]  /*a0000*/  IMAD.X R28, R28, 0x1, R0, P5 ;  /* 0x000000011c1c7824 */ /* 0x000fc800028e0600 */
[----:B------:R-:W-:Y:S04]  /*a0010*/  STL [R1+0x2188], R29 ;  /* 0x0021881d01007387 */ /* 0x000fe80000100800 */
[----:B---3--:R0:W-:Y:S01]  /*a0020*/  STL [R1+0x2bfc], R5 ;  /* 0x002bfc0501007387 */ /* 0x0081e20000100800 */
[----:B------:R-:W-:Y:S03]  /*a0030*/  STL [R1+0xec4], R28 ;  /* 0x000ec41c01007387 */ /* 0x000fe60000100800 */
[----:B0-----:R-:W3:Y:S01]  /*a0040*/  LDL.LU R5, [R1+0xeb4] ;  /* 0x000eb40001057983 */ /* 0x001ee20000300800 */
[----:B------:R-:W-:-:S05]  /*a0050*/  IADD3 R3, P5, R3, UR8, RZ ;  /* 0x0000000803037c10 */ /* 0x000fca000ffbe0ff */
[----:B------:R-:W-:Y:S01]  /*a0060*/  STL [R1+0x12b0], R3 ;  /* 0x0012b00301007387 */ /* 0x000fe20000100800 */
        /* <DEDUP_REMOVED lines=31> */
[----:B--2---:R-:W-:-:S05]  /*a0260*/  IADD3 R5, P6, R5, UR8, RZ ;  /* 0x0000000805057c10 */ /* 0x004fca000ffde0ff */
[----:B------:R0:W-:Y:S04]  /*a0270*/  STL [R1+0x2184], R5 ;  /* 0x0021840501007387 */ /* 0x0001e80000100800 */
[----:B0-----:R-:W2:Y:S02]  /*a0280*/  LDL.LU R5, [R1+0x2c00] ;  /* 0x002c000001057983 */ /* 0x001ea40000300800 */
[----:B--2---:R-:W-:-:S05]  /*a0290*/  IMAD.X R5, R5, 0x1, R0, P1 ;  /* 0x0000000105057824 */ /* 0x004fca00008e0600 */
[----:B------:R0:W-:Y:S04]  /*a02a0*/  STL [R1+0xeb4], R5 ;  /* 0x000eb40501007387 */ /* 0x0001e80000100800 */
[----:B0-----:R-:W2:Y:S01]  /*a02b0*/  LDL.LU R5, [R1+0x2bfc] ;  /* 0x002bfc0001057983 */ /* 0x001ea20000300800 */
[--C-:B---3--:R-:W-:Y:S01]  /*a02c0*/  IMAD.X R4, R4, 0x1, R0.reuse, P2 ;  /* 0x0000000104047824 */ /* 0x108fe200010e0600 */
[----:B----4-:R-:W-:Y:S01]  /*a02d0*/  IADD3 R20, P2, R20, UR8, RZ ;  /* 0x0000000814147c10 */ /* 0x010fe2000ff5e0ff */
[----:B------:R-:W-:Y:S01]  /*a02e0*/  IMAD.X R21, R21, 0x1, R0, P3 ;  /* 0x0000000115157824 */ /* 0x000fe200018e0600 */
[----:B------:R-:W-:Y:S02]  /*a02f0*/  IADD3 R22, P3, R22, UR8, RZ ;  /* 0x0000000816167c10 */ /* 0x000fe4000ff7e0ff */
[----:B------:R-:W-:Y:S01]  /*a0300*/  IADD3.X R23, R23, UR5, RZ, P4, !PT ;  /* 0x0000000517177c10 */ /* 0x000fe2000a7fe4ff */
[----:B------:R-:W-:Y:S01]  /*a0310*/  IADD3 R10, P4, R10, UR8, RZ ;  /* 0x000000080a0a7c10 */ /* 0x000fe2000ff9e0ff */
        /* <DEDUP_REMOVED lines=14> */
[----:B--2---:R-:W-:-:S05]  /*a0400*/  IADD3 R5, P1, R5, UR8, RZ ;  /* 0x0000000805057c10 */ /* 0x004fca000ff3e0ff */
[----:B------:R-:W-:Y:S01]  /*a0410*/  STL [R1+0x2180], R5 ;  /* 0x0021800501007387 */ /* 0x000fe20000100800 */
[----:B------:R0:W-:Y:S02]  /*a0420*/  STL [R1+0x2af8], R0 ;  /* 0x002af80001007387 */ /* 0x0001e40000100800 */
[----:B------:R-:W-:Y:S02]  /*a0430*/  STL [R1+0xeac], R4 ;  /* 0x000eac0401007387 */ /* 0x000fe40000100800 */
[----:B------:R-:W-:Y:S01]  /*a0440*/  STL [R1+0x217c], R20 ;  /* 0x00217c1401007387 */ /* 0x000fe20000100800 */
[----:B------:R-:W-:Y:S01]  /*a0450*/  STL [R1+0xea4], R21 ;  /* 0x000ea41501007387 */ /* 0x000fe20000100800 */
[----:B------:R-:W-:Y:S02]  /*a0460*/  STL [R1+0x2178], R22 ;  /* 0x0021781601007387 */ /* 0x000fe40000100800 */
[----:B------:R-:W-:Y:S02]  /*a0470*/  STL [R1+0x12b4], R23 ;  /* 0x0012b41701007387 */ /* 0x000fe40000100800 */
[----:B------:R-:W-:Y:S01]  /*a0480*/  STL [R1+0x2174], R10 ;  /* 0x0021740a01007387 */ /* 0x000fe20000100800 */
[----:B------:R-:W-:Y:S01]  /*a0490*/  IADD3.X R19, R19, UR5, RZ, P1, !PT ;  /* 0x0000000513137c10 */ /* 0x000fe20008ffe4ff */
[----:B------:R-:W-:Y:S01]  /*a04a0*/  STL [R1+0xea0], R11 ;  /* 0x000ea00b01007387 */ /* 0x000fe20000100800 */
[----:B------:R-:W-:Y:S01]  /*a04b0*/  IADD3 R24, P1, R24, UR8, RZ ;  /* 0x0000000818187c10 */ /* 0x000fe2000ff3e0ff */
        /* <DEDUP_REMOVED lines=11> */
[----:B------:R-:W-:Y:S01]  /*a0570*/  IADD3.X R16, R16, UR5, RZ, P1, !PT ;  /* 0x0000000510107c10 */ /* 0x000fe20008ffe4ff */
[----:B------:R-:W-:Y:S01]  /*a0580*/  STL [R1+0x216c], R8 ;  /* 0x00216c0801007387 */ /* 0x000fe20000100800 */
[----:B------:R-:W-:Y:S01]  /*a0590*/  IADD3 R29, P1, R29, UR8, RZ ;  /* 0x000000081d1d7c10 */ /* 0x000fe2000ff3e0ff */
[----:B------:R-:W-:Y:S01]  /*a05a0*/  STL [R1+0x2140], R13 ;  /* 0x0021400d01007387 */ /* 0x000fe20000100800 */
[----:B------:R-:W-:Y:S02]  /*a05b0*/  STL [R1+0x2164], R17 ;  /* 0x0021641101007387 */ /* 0x000fe40000100800 */
[----:B------:R-:W-:Y:S02]  /*a05c0*/  STL [R1+0x2138], R12 ;  /* 0x0021380c01007387 */ /* 0x000fe40000100800 */
[----:B------:R-:W-:Y:S01]  /*a05d0*/  STL [R1+0x215c], R16 ;  /* 0x00215c1001007387 */ /* 0x000fe20000100800 */
[----:B------:R-:W-:Y:S01]  /*a05e0*/  STL [R1+0x2130], R29 ;  /* 0x0021301d01007387 */ /* 0x000fe20000100800 */
[----:B0-----:R-:W2:Y:S01]  /*a05f0*/  LDL.LU R0, [R1+0x2118] ;  /* 0x0021180001007983 */ /* 0x001ea20000300800 */
[----:B------:R-:W-:Y:S01]  /*a0600*/  IADD3.X R28, R28, UR5, RZ, P2, !PT ;  /* 0x000000051c1c7c10 */ /* 0x000fe200097fe4ff */
[----:B------:R-:W-:-:S04]  /*a0610*/  IADD3 R3, P2, R3, UR8, RZ ;  /* 0x0000000803037c10 */ /* 0x000fc8000ff5e0ff */
[----:B------:R-:W-:Y:S04]  /*a0620*/  STL [R1+0x2154], R28 ;  /* 0x0021541c01007387 */ /* 0x000fe80000100800 */
[----:B--2---:R0:W-:Y:S01]  /*a0630*/  STL [R1+0x2bf4], R0 ;  /* 0x002bf40001007387 */ /* 0x0041e20000100800 */
[----:B------:R-:W-:Y:S03]  /*a0640*/  STL [R1+0x2128], R3 ;  /* 0x0021280301007387 */ /* 0x000fe60000100800 */
[----:B0-----:R-:W2:Y:S01]  /*a0650*/  LDL.LU R0, [R1+0x2144] ;  /* 0x0021440001007983 */ /* 0x001ea20000300800 */
[----:B------:R-:W-:-:S05]  /*a0660*/  IADD3.X R2, R2, UR5, RZ, P3, !PT ;  /* 0x0000000502027c10 */ /* 0x000fca0009ffe4ff */
[----:B------:R-:W-:Y:S04]  /*a0670*/  STL [R1+0x214c], R2 ;  /* 0x00214c0201007387 */ /* 0x000fe80000100800 */
        /* <DEDUP_REMOVED lines=30> */
[----:B--2---:R-:W-:-:S05]  /*a0860*/  IADD3 R0, P3, R0, UR8, RZ ;  /* 0x0000000800007c10 */ /* 0x004fca000ff7e0ff */
[----:B------:R0:W-:Y:S04]  /*a0870*/  STL [R1+0x2120], R0 ;  /* 0x0021200001007387 */ /* 0x0001e80000100800 */
[----:B0-----:R-:W2:Y:S02]  /*a0880*/  LDL.LU R0, [R1+0x2bf8] ;  /* 0x002bf80001007983 */ /* 0x001ea40000300800 */
[----:B--2---:R-:W-:-:S05]  /*a0890*/  IADD3.X R0, R0, UR5, RZ, P4, !PT ;  /* 0x0000000500007c10 */ /* 0x004fca000a7fe4ff */
[----:B------:R0:W-:Y:S04]  /*a08a0*/  STL [R1+0x2144], R0 ;  /* 0x0021440001007387 */ /* 0x0001e80000100800 */
[----:B0-----:R-:W2:Y:S01]  /*a08b0*/  LDL.LU R0, [R1+0x2bf4] ;  /* 0x002bf40001007983 */ /* 0x001ea20000300800 */
[----:B---3--:R-:W-:Y:S01]  /*a08c0*/  IADD3.X R5, R5, UR5, RZ, P5, !PT ;  /* 0x0000000505057c10 */ /* 0x008fe2000affe4ff */
[----:B----4-:R-:W-:Y:S01]  /*a08d0*/  IADD3 R4, P5, R4, UR8, RZ ;  /* 0x0000000804047c10 */ /* 0x010fe2000ffbe0ff */
        /* <DEDUP_REMOVED lines=18> */
[----:B------:R-:W-:-:S02]  /*a0a00*/  IADD3.X R29, R29, UR5, RZ, P5, !PT ;  /* 0x000000051d1d7c10 */ /* 0x000fc4000affe4ff */
[----:B--2---:R-:W-:-:S05]  /*a0a10*/  IADD3 R0, P4, R0, UR8, RZ ;  /* 0x0000000800007c10 */ /* 0x004fca000ff9e0ff */
[----:B------:R0:W-:Y:S01]  /*a0a20*/  STL [R1+0x2118], R0 ;  /* 0x0021180001007387 */ /* 0x0001e20000100800 */
[----:B------:R-:W-:Y:S02]  /*a0a30*/  STL [R1+0x213c], R5 ;  /* 0x00213c0501007387 */ /* 0x000fe40000100800 */
[----:B------:R-:W-:Y:S02]  /*a0a40*/  STL [R1+0x2110], R4 ;  /* 0x0021100401007387 */ /* 0x000fe40000100800 */
[----:B------:R-:W-:Y:S01]  /*a0a50*/  STL [R1+0x2134], R20 ;  /* 0x0021341401007387 */ /* 0x000fe20000100800 */
[----:B------:R-:W-:Y:S01]  /*a0a60*/  STL [R1+0x2108], R21 ;  /* 0x0021081501007387 */ /* 0x000fe20000100800 */
        /* <DEDUP_REMOVED lines=24> */
[----:B------:R-:W-:Y:S02]  /*a0bf0*/  STL [R1+0x20dc], R29 ;  /* 0x0020dc1d01007387 */ /* 0x000fe40000100800 */
[----:B0-----:R-:W2:Y:S01]  /*a0c00*/  LDL.LU R0, [R1+0x20c4] ;  /* 0x0020c40001007983 */ /* 0x001ea20000300800 */
[----:B------:R-:W-:-:S02]  /*a0c10*/  IADD3 R28, P5, R28, UR8, RZ ;  /* 0x000000081c1c7c10 */ /* 0x000fc4000ffbe0ff */
[----:B------:R-:W-:-:S03]  /*a0c20*/  IADD3.X R3, R3, UR5, RZ, P6, !PT ;  /* 0x0000000503037c10 */ /* 0x000fc6000b7fe4ff */
[----:B------:R-:W-:Y:S04]  /*a0c30*/  STL [R1+0x20b0], R28 ;  /* 0x0020b01c01007387 */ /* 0x000fe80000100800 */
[----:B--2---:R0:W-:Y:S01]  /*a0c40*/  STL [R1+0x2bec], R0 ;  /* 0x002bec0001007387 */ /* 0x0041e20000100800 */
[----:B------:R-:W-:Y:S03]  /*a0c50*/  STL [R1+0x20d4], R3 ;  /* 0x0020d40301007387 */ /* 0x000fe60000100800 */
[----:B0-----:R-:W2:Y:S01]  /*a0c60*/  LDL.LU R0, [R1+0x20a0] ;  /* 0x0020a00001007983 */ /* 0x001ea20000300800 */
[----:B------:R-:W-:-:S05]  /*a0c70*/  IADD3 R2, P6, R2, UR8, RZ ;  /* 0x0000000802027c10 */ /* 0x000fca000ffde0ff */
        /* <DEDUP_REMOVED lines=31> */
[----:B--2---:R-:W-:-:S05]  /*a0e70*/  IADD3.X R0, R0, UR5, RZ, P1, !PT ;  /* 0x0000000500007c10 */ /* 0x004fca0008ffe4ff */
[----:B------:R0:W-:Y:S04]  /*a0e80*/  STL [R1+0x20cc], R0 ;  /* 0x0020cc0001007387 */ /* 0x0001e80000100800 */
[----:B0-----:R-:W2:Y:S02]  /*a0e90*/  LDL.LU R0, [R1+0x2bf0] ;  /* 0x002bf00001007983 */ /* 0x001ea40000300800 */
[----:B--2---:R-:W-:-:S05]  /*a0ea0*/  IADD3 R0, P1, R0, UR8, RZ ;  /* 0x0000000800007c10 */ /* 0x004fca000ff3e0ff */
[----:B------:R0:W-:Y:S04]  /*a0eb0*/  STL [R1+0x20a0], R0 ;  /* 0x0020a00001007387 */ /* 0x0001e80000100800 */
[----:B0-----:R-:W2:Y:S01]  /*a0ec0*/  LDL.LU R0, [R1+0x2bec] ;  /* 0x002bec0001007983 */ /* 0x001ea20000300800 */
[----:B----4-:R-:W-:Y:S01]  /*a0ed0*/  IADD3.X R4, R4, UR5, RZ, P3, !PT ;  /* 0x0000000504047c10 */ /* 0x010fe20009ffe4ff */
[----:B---3--:R-:W-:Y:S01]  /*a0ee0*/  IADD3 R20, P3, R20, UR8, RZ ;  /* 0x0000000814147c10 */ /* 0x008fe2000ff7e0ff */
        /* <DEDUP_REMOVED lines=18> */
[----:B--2---:R-:W-:Y:S01]  /*a1010*/  IADD3.X R0, R0, UR5, RZ, P2, !PT ;  /* 0x0000000500007c10 */ /* 0x004fe200097fe4ff */
[----:B------:R-:W-:-:S04]  /*a1020*/  IADD3 R5, P2, R5, UR8, RZ ;  /* 0x0000000805057c10 */ /* 0x000fc8000ff5e0ff */
[----:B------:R0:W-:Y:S01]  /*a1030*/  STL [R1+0x20c4], R0 ;  /* 0x0020c40001007387 */ /* 0x0001e20000100800 */
[----:B------:R-:W-:Y:S02]  /*a1040*/  STL [R1+0x2098], R5 ;  /* 0x0020980501007387 */ /* 0x000fe40000100800 */
        /* <DEDUP_REMOVED lines=2898> */
[----:B------:R0:W-:Y:S04]  /*ac570*/  STL [R1+0x21e4], R0 ;  /* 0x0021e40001007387 */ /* 0x0001e80000100800 */
[----:B0-----:R0:W5:Y:S01]  /*ac580*/  LDL.LU R0, [R1+0x2af8] ;  /* 0x002af80001007983 */ /* 0x0011620000300800 */
[----:B------:R1:W-:Y:S03]  /*ac590*/  STL [R1+0x2250], R4 ;  /* 0x0022500401007387 */ /* 0x0003e60000100800 */
[----:B-1----:R0:W5:Y:S01]  /*ac5a0*/  LDL.LU R4, [R1+0x2af4] ;  /* 0x002af40001047983 */ /* 0x0021620000300800 */
[----:B------:R1:W-:Y:S03]  /*ac5b0*/  STL [R1+0x21ec], R5 ;  /* 0x0021ec0501007387 */ /* 0x0003e60000100800 */
[----:B-1----:R0:W5:Y:S01]  /*ac5c0*/  LDL.LU R5, [R1+0x2af0] ;  /* 0x002af00001057983 */ /* 0x0021620000300800 */
[----:B------:R1:W-:Y:S03]  /*ac5d0*/  STL [R1+0x2258], R9 ;  /* 0x0022580901007387 */ /* 0x0003e60000100800 */
[----:B-1----:R0:W5:Y:S01]  /*ac5e0*/  LDL.LU R9, [R1+0x2aec] ;  /* 0x002aec0001097983 */ /* 0x0021620000300800 */
[----:B------:R1:W-:Y:S03]  /*ac5f0*/  STL [R1+0x21f4], R8 ;  /* 0x0021f40801007387 */ /* 0x0003e60000100800 */
[----:B-1----:R0:W5:Y:S01]  /*ac600*/  LDL.LU R8, [R1+0x2ae8] ;  /* 0x002ae80001087983 */ /* 0x0021620000300800 */
[----:B------:R1:W-:Y:S01]  /*ac610*/  STL [R1+0x2260], R17 ;  /* 0x0022601101007387 */ /* 0x0003e20000100800 */
[----:B------:R-:W-:-:S02]  /*ac620*/  IADD3.X R2, R2, UR5, RZ, P5, !PT ;  /* 0x0000000502027c10 */ /* 0x000fc4000affe4ff */
[----:B-1----:R0:W5:Y:S01]  /*ac630*/  LDL.LU R17, [R1+0x2ae4] ;  /* 0x002ae40001117983 */ /* 0x0021620000300800 */
        /* <DEDUP_REMOVED lines=13> */
[----:B-1----:R-:W2:Y:S01]  /*ac710*/  LDL.LU R2, [R1+0x2ac8] ;  /* 0x002ac80001027983 */ /* 0x002ea20000300800 */
[----:B------:R-:W-:-:S02]  /*ac720*/  IADD3 R20, P5, R20, UR8, RZ ;  /* 0x0000000814147c10 */ /* 0x000fc4000ffbe0ff */
[----:B------:R-:W-:Y:S01]  /*ac730*/  IADD3.X R21, R21, UR5, RZ, P6, !PT ;  /* 0x0000000515157c10 */ /* 0x000fe2000b7fe4ff */
[----:B------:R-:W-:Y:S01]  /*ac740*/  IADD3 R22, P6, R22, UR8, RZ ;  /* 0x0000000816167c10 */ /* 0x000fe2000ffde0ff */
[----:B------:R-:W-:Y:S01]  /*ac750*/  IADD3.X R23, R23, UR5, RZ, P1, !PT ;  /* 0x0000000517177c10 */ /* 0x000fe20008ffe4ff */
[----:B------:R-:W-:Y:S01]  /*ac760*/  IADD3 R10, P1, R10, UR8, RZ ;  /* 0x000000080a0a7c10 */ /* 0x000fe2000ff3e0ff */
[----:B------:R-:W-:Y:S01]  /*ac770*/  STL [R1+0x2294], R20 ;  /* 0x0022941401007387 */ /* 0x000fe20000100800 */
[----:B------:R-:W-:Y:S01]  /*ac780*/  IADD3.X R11, R11, UR5, RZ, P2, !PT ;  /* 0x000000050b0b7c10 */ /* 0x000fe200097fe4ff */
[----:B------:R-:W-:Y:S01]  /*ac790*/  STL [R1+0x221c], R21 ;  /* 0x00221c1501007387 */ /* 0x000fe20000100800 */
        /* <DEDUP_REMOVED lines=15> */
[----:B------:R-:W-:Y:S02]  /*ac890*/  STL [R1+0x223c], R19 ;  /* 0x00223c1301007387 */ /* 0x000fe40000100800 */
[----:B------:R-:W-:Y:S01]  /*ac8a0*/  STL [R1+0x2280], R24 ;  /* 0x0022801801007387 */ /* 0x000fe20000100800 */
[----:B------:R-:W-:Y:S01]  /*ac8b0*/  STL [R1+0x2244], R25 ;  /* 0x0022441901007387 */ /* 0x000fe20000100800 */
[----:B------:R-:W-:Y:S02]  /*ac8c0*/  STL [R1+0x227c], R26 ;  /* 0x00227c1a01007387 */ /* 0x000fe40000100800 */
[----:B------:R-:W-:Y:S01]  /*ac8d0*/  STL [R1+0x224c], R27 ;  /* 0x00224c1b01007387 */ /* 0x000fe20000100800 */
[----:B------:R-:W-:-:S02]  /*ac8e0*/  IADD3.X R6, R6, UR5, RZ, P1, !PT ;  /* 0x0000000506067c10 */ /* 0x000fc40008ffe4ff */
[----:B------:R-:W-:Y:S02]  /*ac8f0*/  IADD3.X R7, R7, UR5, RZ, P2, !PT ;  /* 0x0000000507077c10 */ /* 0x000fe400097fe4ff */
[----:B--2---:R-:W-:-:S05]  /*ac900*/  IADD3.X R2, R2, UR5, RZ, P3, !PT ;  /* 0x0000000502027c10 */ /* 0x004fca0009ffe4ff */
[----:B------:R1:W-:Y:S01]  /*ac910*/  STL [R1+0x2264], R2 ;  /* 0x0022640201007387 */ /* 0x0003e20000100800 */
[----:B------:R0:W-:Y:S03]  /*ac920*/  STL [R1+0x2254], R6 ;  /* 0x0022540601007387 */ /* 0x0001e60000100800 */
[----:B-1----:R-:W1:Y:S01]  /*ac930*/  S2R R2, SR_TID.X ;  /* 0x0000000000027919 */ /* 0x002e620000002100 */
[----:B------:R0:W-:Y:S01]  /*ac940*/  STL [R1+0x225c], R7 ;  /* 0x00225c0701007387 */ /* 0x0001e20000100800 */
[----:B-1----:R-:W-:-:S05]  /*ac950*/  LOP3.LUT R2, R2, 0x7f, RZ, 0xc0, !PT ;  /* 0x0000007f02027812 */ /* 0x002fca00078ec0ff */
[----:B------:R-:W-:Y:S02]  /*ac960*/  IMAD.SHL.U32 R2, R2, 0x2, RZ ;  /* 0x0000000202027824 */ /* 0x000fe400078e00ff */
[----:B0-----:R-:W2:Y:S04]  /*ac970*/  LDL.LU R6, [R1+0x226c] ;  /* 0x00226c0001067983 */ /* 0x001ea80000300800 */
[----:B------:R-:W3:Y:S01]  /*ac980*/  LDL.LU R7, [R1+0x2274] ;  /* 0x0022740001077983 */ /* 0x000ee20000300800 */
[----:B--2---:R-:W-:Y:S02]  /*ac990*/  IADD3.X R6, R6, UR5, RZ, P4, !PT ;  /* 0x0000000506067c10 */ /* 0x004fe4000a7fe4ff */
[----:B---3--:R-:W-:-:S05]  /*ac9a0*/  IADD3.X R7, R7, UR5, RZ, P5, !PT ;  /* 0x0000000507077c10 */ /* 0x008fca000affe4ff */
[----:B------:R0:W-:Y:S04]  /*ac9b0*/  STL [R1+0x2274], R7 ;  /* 0x0022740701007387 */ /* 0x0001e80000100800 */
[----:B------:R0:W-:Y:S01]  /*ac9c0*/  STL [R1+0x226c], R6 ;  /* 0x00226c0601007387 */ /* 0x0001e20000100800 */
[----:B------:R-:W-:Y:S01]  /*ac9d0*/  @!P0 CALL.REL.NOINC `(.L_x_2) ;  /* 0x0000001000008944 */ /* 0x000fe20003c00000 */
[----:B------:R-:W-:Y:S05]  /*ac9e0*/  BRA `(.L_x_3) ;  /* 0xfff9616000007947 */ /* 0x000fea000383ffff */
.L_x_2:
[----:B------:R-:W2:Y:S04]  /*ac9f0*/  LDL.LU R2, [R1+0x344] ;  /* 0x0003440001027983 */ /* 0x000ea80000300800 */
[----:B--2---:R1:W-:Y:S04]  /*aca00*/  STL [R1+0x2e9c], R2 ;  /* 0x002e9c0201007387 */ /* 0x0043e80000100800 */
[----:B-1----:R-:W2:Y:S04]  /*aca10*/  LDL.LU R2, [R1+0x33c] ;  /* 0x00033c0001027983 */ /* 0x002ea80000300800 */
        /* <DEDUP_REMOVED lines=33> */
[----:B-----5:R-:W2:Y:S01]  /*acc30*/  LDL.LU R0, [R1+0x340] ;  /* 0x0003400001007983 */ /* 0x020ea20000300800 */
[----:B-1----:R-:W-:-:S03]  /*acc40*/  IMAD.MOV.U32 R2, RZ, RZ, R5 ;  /* 0x000000ffff027224 */ /* 0x002fc600078e0005 */
        /* <DEDUP_REMOVED lines=33> */
[----:B------:R-:W2:Y:S04]  /*ace60*/  LDL.LU R20, [R1+0x504] ;  /* 0x0005040001147983 */ /* 0x000ea80000300800 */
[----:B------:R-:W2:Y:S04]  /*ace70*/  LDL.LU R21, [R1+0x500] ;  /* 0x0005000001157983 */ /* 0x000ea80000300800 */
[----:B------:R-:W3:Y:S04]  /*ace80*/  LDL.LU R22, [R1+0x2ec] ;  /* 0x0002ec0001167983 */ /* 0x000ee80000300800 */
[----:B------:R-:W3:Y:S04]  /*ace90*/  LDL.LU R23, [R1+0x2e8] ;  /* 0x0002e80001177983 */ /* 0x000ee80000300800 */
[----:B------:R-:W4:Y:S04]  /*acea0*/  LDL.LU R10, [R1+0x54c] ;  /* 0x00054c00010a7983 */ /* 0x000f280000300800 */
[----:B------:R-:W4:Y:S04]  /*aceb0*/  LDL.LU R11, [R1+0x548] ;  /* 0x00054800010b7983 */ /* 0x000f280000300800 */
[----:B------:R-:W2:Y:S04]  /*acec0*/  LDL.LU R14, [R1+0x55c] ;  /* 0x00055c00010e7983 */ /* 0x000ea80000300800 */
[----:B------:R-:W2:Y:S04]  /*aced0*/  LDL.LU R15, [R1+0x558] ;  /* 0x00055800010f7983 */ /* 0x000ea80000300800 */
[----:B------:R-:W2:Y:S04]  /*acee0*/  LDL.LU R18, [R1+0x56c] ;  /* 0x00056c0001127983 */ /* 0x000ea80000300800 */
[----:B------:R-:W2:Y:S01]  /*acef0*/  LDL.LU R19, [R1+0x568] ;  /* 0x0005680001137983 */ /* 0x000ea20000300800 */
[----:B-1----:R-:W-:-:S03]  /*acf00*/  IMAD.MOV.U32 R0, RZ, RZ, R4 ;  /* 0x000000ffff007224 */ /* 0x002fc600078e0004 */
[----:B------:R-:W2:Y:S04]  /*acf10*/  LDL.LU R24, [R1+0x2e4] ;  /* 0x0002e40001187983 */ /* 0x000ea80000300800 */
[----:B------:R-:W2:Y:S04]  /*acf20*/  LDL.LU R25, [R1+0x2e0] ;  /* 0x0002e00001197983 */ /* 0x000ea80000300800 */
[----:B------:R-:W2:Y:S04]  /*acf30*/  LDL.LU R26, [R1+0x544] ;  /* 0x00054400011a7983 */ /* 0x000ea80000300800 */
[----:B------:R-:W2:Y:S04]  /*acf40*/  LDL.LU R27, [R1+0x540] ;  /* 0x00054000011b7983 */ /* 0x000ea80000300800 */
[----:B------:R-:W2:Y:S04]  /*acf50*/  LDL.LU R4, [R1+0x554] ;  /* 0x0005540001047983 */ /* 0x000ea80000300800 */
[----:B------:R-:W2:Y:S04]  /*acf60*/  LDL.LU R5, [R1+0x550] ;  /* 0x0005500001057983 */ /* 0x000ea80000300800 */
[----:B0-----:R-:W2:Y:S04]  /*acf70*/  LDL.LU R6, [R1+0x564] ;  /* 0x0005640001067983 */ /* 0x001ea80000300800 */
[----:B------:R-:W2:Y:S04]  /*acf80*/  LDL.LU R7, [R1+0x560] ;  /* 0x0005600001077983 */ /* 0x000ea80000300800 */
[----:B------:R0:W-:Y:S04]  /*acf90*/  STL [R1+0x2afc], R9 ;  /* 0x002afc0901007387 */ /* 0x0001e80000100800 */
[----:B0-----:R-:W2:Y:S04]  /*acfa0*/  LDL.LU R9, [R1+0x330] ;  /* 0x0003300001097983 */ /* 0x001ea80000300800 */
[----:B------:R0:W-:Y:S04]  /*acfb0*/  STL [R1+0x2af8], R8 ;  /* 0x002af80801007387 */ /* 0x0001e80000100800 */
[----:B0-----:R-:W2:Y:S04]  /*acfc0*/  LDL.LU R8, [R1+0x334] ;  /* 0x0003340001087983 */ /* 0x001ea80000300800 */
[----:B------:R0:W-:Y:S01]  /*acfd0*/  STL [R1+0x2aec], R13 ;  /* 0x002aec0d01007387 */ /* 0x0001e20000100800 */
[----:B------:R-:W-:-:S03]  /*acfe0*/  F2FP.PACK_AB R2, R0, R2 ;  /* 0x000000020002723e */ /* 0x000fc600000000ff */
[----:B0-----:R-:W2:Y:S04]  /*acff0*/  LDL.LU R13, [R1+0x2c0] ;  /* 0x0002c000010d7983 */ /* 0x001ea80000300800 */
[----:B------:R0:W-:Y:S04]  /*ad000*/  STL [R1+0x2ae8], R12 ;  /* 0x002ae80c01007387 */ /* 0x0001e80000100800 */
        /* <DEDUP_REMOVED lines=11> */
[----:B------:R-:W2:Y:S04]  /*ad0c0*/  LDL.LU R0, [R1+0x2f24] ;  /* 0x002f240001007983 */ /* 0x000ea80000300800 */
[----:B------:R0:W-:Y:S04]  /*ad0d0*/  STL [R1+0x3ac], R2 ;  /* 0x0003ac0201007387 */ /* 0x0001e80000100800 */
[----:B0-----:R-:W2:Y:S02]  /*ad0e0*/  LDL.LU R2, [R1+0x2f20] ;  /* 0x002f200001027983 */ /* 0x001ea40000300800 */
[----:B--2---:R-:W-:-:S02]  /*ad0f0*/  F2FP.PACK_AB R2, R0, R2 ;  /* 0x000000020002723e */ /* 0x004fc400000000ff */
        /* <DEDUP_REMOVED lines=62> */
[----:B0-----:R-:W2:Y:S01]  /*ad4e0*/  LDL.LU R2, [R1+0x2ea0] ;  /* 0x002ea00001027983 */ /* 0x001ea20000300800 */
[----:B------:R-:W-:Y:S02]  /*ad4f0*/  F2FP.PACK_AB R16, R16, R17 ;  /* 0x000000111010723e */ /* 0x000fe400000000ff */
[----:B--2---:R-:W-:-:S02]  /*ad500*/  F2FP.PACK_AB R28, R2, R28 ;  /* 0x0000001c021c723e */ /* 0x004fc400000000ff */
[----:B------:R-:W2:Y:S04]  /*ad510*/  LDL.LU R2, [R1+0x2e9c] ;  /* 0x002e9c0001027983 */ /* 0x000ea80000300800 */
[----:B------:R0:W-:Y:S01]  /*ad520*/  STL [R1+0x368], R28 ;  /* 0x0003681c01007387 */ /* 0x0001e20000100800 */
[----:B------:R-:W-:Y:S02]  /*ad530*/  F2FP.PACK_AB R8, R8, R9 ;  /* 0x000000090808723e */ /* 0x000fe400000000ff */
[----:B0-----:R-:W-:Y:S02]  /*ad540*/  F2FP.PACK_AB R28, R3, R29 ;  /* 0x0000001d031c723e */ /* 0x001fe400000000ff */
[----:B------:R-:W-:-:S03]  /*ad550*/  F2FP.PACK_AB R3, R12, R13 ;  /* 0x0000000d0c03723e */ /* 0x000fc600000000ff */
[----:B------:R-:W-:Y:S04]  /*ad560*/  STL [R1+0x364], R28 ;  /* 0x0003641c01007387 */ /* 0x000fe80000100800 */
[----:B------:R-:W-:Y:S04]  /*ad570*/  STL [R1+0x360], R16 ;  /* 0x0003601001007387 */ /* 0x000fe80000100800 */
[----:B------:R0:W-:Y:S04]  /*ad580*/  STL [R1+0x35c], R3 ;  /* 0x00035c0301007387 */ /* 0x0001e80000100800 */
[----:B------:R-:W-:Y:S01]  /*ad590*/  STL [R1+0x358], R8 ;  /* 0x0003580801007387 */ /* 0x000fe20000100800 */
[----:B0-----:R-:W-:-:S02]  /*ad5a0*/  F2FP.PACK_AB R3, R20, R21 ;  /* 0x000000151403723e */ /* 0x001fc400000000ff */
[----:B--2---:R-:W-:Y:S02]  /*ad5b0*/  F2FP.PACK_AB R0, R2, R0 ;  /* 0x000000000200723e */ /* 0x004fe400000000ff */
[----:B---3--:R-:W-:-:S03]  /*ad5c0*/  F2FP.PACK_AB R2, R22, R23 ;  /* 0x000000171602723e */ /* 0x008fc600000000ff */
[----:B------:R4:W-:Y:S04]  /*ad5d0*/  STL [R1+0x354], R0 ;  /* 0x0003540001007387 */ /* 0x0009e80000100800 */
[----:B------:R0:W-:Y:S01]  /*ad5e0*/  STL [R1+0x350], R3 ;  /* 0x0003500301007387 */ /* 0x0001e20000100800 */
[----:B----4-:R-:W-:-:S03]  /*ad5f0*/  F2FP.PACK_AB R0, R10, R11 ;  /* 0x0000000b0a00723e */ /* 0x010fc600000000ff */
[----:B------:R1:W-:Y:S01]  /*ad600*/  STL [R1+0x34c], R2 ;  /* 0x00034c0201007387 */ /* 0x0003e20000100800 */
[----:B0-----:R-:W-:-:S03]  /*ad610*/  F2FP.PACK_AB R3, R14, R15 ;  /* 0x0000000f0e03723e */ /* 0x001fc600000000ff */
[----:B------:R0:W-:Y:S04]  /*ad620*/  STL [R1+0x348], R0 ;  /* 0x0003480001007387 */ /* 0x0001e80000100800 */
[----:B------:R2:W-:Y:S01]  /*ad630*/  STL [R1+0x344], R3 ;  /* 0x0003440301007387 */ /* 0x0005e20000100800 */
[----:B-1----:R-:W-:Y:S02]  /*ad640*/  F2FP.PACK_AB R2, R18, R19 ;  /* 0x000000131202723e */ /* 0x002fe400000000ff */
[----:B0-----:R-:W-:-:S03]  /*ad650*/  F2FP.PACK_AB R0, R24, R25 ;  /* 0x000000191800723e */ /* 0x001fc600000000ff */
[----:B------:R0:W-:Y:S01]  /*ad660*/  STL [R1+0x340], R2 ;  /* 0x0003400201007387 */ /* 0x0001e20000100800 */
[----:B--2---:R-:W-:-:S03]  /*ad670*/  F2FP.PACK_AB R3, R26, R27 ;  /* 0x0000001b1a03723e */ /* 0x004fc600000000ff */
[----:B------:R1:W-:Y:S04]  /*ad680*/  STL [R1+0x33c], R0 ;  /* 0x00033c0001007387 */ /* 0x0003e80000100800 */
[----:B------:R-:W-:Y:S04]  /*ad690*/  STL [R1+0x338], R3 ;  /* 0x0003380301007387 */ /* 0x000fe80000100800 */
[----:B------:R-:W2:Y:S01]  /*ad6a0*/  LDL.LU R28, [R1+0x588] ;  /* 0x00058800011c7983 */ /* 0x000ea20000300800 */
[----:B0-----:R-:W-:Y:S02]  /*ad6b0*/  F2FP.PACK_AB R2, R4, R5 ;  /* 0x000000050402723e */ /* 0x001fe400000000ff */
[----:B-1----:R-:W-:-:S03]  /*ad6c0*/  F2FP.PACK_AB R0, R6, R7 ;  /* 0x000000070600723e */ /* 0x002fc600000000ff */
[----:B------:R-:W-:Y:S04]  /*ad6d0*/  STL [R1+0x334], R2 ;  /* 0x0003340201007387 */ /* 0x000fe80000100800 */
[----:B--2---:R0:W-:Y:S04]  /*ad6e0*/  STL [R1+0x2e14], R28 ;  /* 0x002e141c01007387 */ /* 0x0041e80000100800 */
[----:B------:R-:W-:Y:S04]  /*ad6f0*/  STL [R1+0x330], R0 ;  /* 0x0003300001007387 */ /* 0x000fe80000100800 */
[----:B0-----:R-:W2:Y:S04]  /*ad700*/  LDL.LU R28, [R1+0x2f8] ;  /* 0x0002f800011c7983 */ /* 0x001ea80000300800 */
[----:B--2---:R0:W-:Y:S04]  /*ad710*/  STL [R1+0x2e1c], R28 ;  /* 0x002e1c1c01007387 */ /* 0x0041e80000100800 */
        /* <DEDUP_REMOVED lines=31> */
[----:B------:R-:W3:Y:S04]  /*ad910*/  LDL.LU R3, [R1+0x59c] ;  /* 0x00059c0001037983 */ /* 0x000ee80000300800 */
[----:B---3--:R0:W-:Y:S04]  /*ad920*/  STL [R1+0x2e10], R3 ;  /* 0x002e100301007387 */ /* 0x0081e80000100800 */
[----:B0-----:R-:W3:Y:S04]  /*ad930*/  LDL.LU R3, [R1+0x58c] ;  /* 0x00058c0001037983 */ /* 0x001ee80000300800 */
        /* <DEDUP_REMOVED lines=33> */
[----:B0-----:R-:W2:Y:S04]  /*adb50*/  LDL.LU R3, [R1+0x83c] ;  /* 0x00083c0001037983 */ /* 0x001ea80000300800 */
[----:B------:R-:W3:Y:S04]  /*adb60*/  LDL.LU R29, [R1+0x598] ;  /* 0x00059800011d7983 */ /* 0x000ee80000300800 */
[----:B------:R-:W4:Y:S04]  /*adb70*/  LDL.LU R16, [R1+0x5ac] ;  /* 0x0005ac0001107983 */ /* 0x000f280000300800 */
[----:B------:R-:W4:Y:S04]  /*adb80*/  LDL.LU R17, [R1+0x5a8] ;  /* 0x0005a80001117983 */ /* 0x000f280000300800 */
[----:B------:R-:W3:Y:S04]  /*adb90*/  LDL.LU R12, [R1+0x2f4] ;  /* 0x0002f400010c7983 */ /* 0x000ee80000300800 */
        /* <DEDUP_REMOVED lines=22> */
[----:B------:R-:W3:Y:S01]  /*add00*/  LDL.LU R7, [R1+0x900] ;  /* 0x0009000001077983 */ /* 0x000ee20000300800 */
[----:B--2---:R-:W-:-:S03]  /*add10*/  F2FP.PACK_AB R28, R3, R28 ;  /* 0x0000001c031c723e */ /* 0x004fc600000000ff */
        /* <DEDUP_REMOVED lines=68> */
[----:B------:R-:W2:Y:S01]  /*ae160*/  LDL.LU R3, [R1+0x2e10] ;  /* 0x002e100001037983 */ /* 0x000ea20000300800 */
[----:B----4-:R-:W-:-:S03]  /*ae170*/  F2FP.PACK_AB R16, R16, R17 ;  /* 0x000000111010723e */ /* 0x010fc600000000ff */
[----:B------:R2:W-:Y:S01]  /*ae180*/  STL [R1+0x2d8], R28 ;  /* 0x0002d81c01007387 */ /* 0x0005e20000100800 */
[----:B---3--:R-:W-:Y:S02]  /*ae190*/  F2FP.PACK_AB R8, R8, R9 ;  /* 0x000000090808723e */ /* 0x008fe400000000ff */
[----:B------:R-:W-:Y:S02]  /*ae1a0*/  F2FP.PACK_AB R0, R2, R0 ;  /* 0x000000000200723e */ /* 0x000fe400000000ff */
[----:B------:R-:W-:Y:S02]  /*ae1b0*/  F2FP.PACK_AB R2, R22, R23 ;  /* 0x000000171602723e */ /* 0x000fe400000000ff */
[----:B--2---:R-:W-:Y:S02]  /*ae1c0*/  F2FP.PACK_AB R28, R3, R29 ;  /* 0x0000001d031c723e */ /* 0x004fe400000000ff */
[----:B------:R-:W-:-:S03]  /*ae1d0*/  F2FP.PACK_AB R3, R12, R13 ;  /* 0x0000000d0c03723e */ /* 0x000fc600000000ff */
[----:B------:R-:W-:Y:S04]  /*ae1e0*/  STL [R1+0x2d4], R28 ;  /* 0x0002d41c01007387 */ /* 0x000fe80000100800 */
[----:B------:R-:W-:Y:S04]  /*ae1f0*/  STL [R1+0x2d0], R16 ;  /* 0x0002d01001007387 */ /* 0x000fe80000100800 */
[----:B------:R0:W-:Y:S04]  /*ae200*/  STL [R1+0x2cc], R3 ;  /* 0x0002cc0301007387 */ /* 0x0001e80000100800 */
[----:B------:R-:W-:Y:S01]  /*ae210*/  STL [R1+0x2c8], R8 ;  /* 0x0002c80801007387 */ /* 0x000fe20000100800 */
[----:B0-----:R-:W-:-:S03]  /*ae220*/  F2FP.PACK_AB R3, R20, R21 ;  /* 0x000000151403723e */ /* 0x001fc600000000ff */
[----:B------:R0:W-:Y:S04]  /*ae230*/  STL [R1+0x2c4], R0 ;  /* 0x0002c40001007387 */ /* 0x0001e80000100800 */
[----:B------:R1:W-:Y:S01]  /*ae240*/  STL [R1+0x2c0], R3 ;  /* 0x0002c00301007387 */ /* 0x0003e20000100800 */
[----:B0-----:R-:W-:-:S03]  /*ae250*/  F2FP.PACK_AB R0, R10, R11 ;  /* 0x0000000b0a00723e */ /* 0x001fc600000000ff */
[----:B------:R0:W-:Y:S01]  /*ae260*/  STL [R1+0x2bc], R2 ;  /* 0x0002bc0201007387 */ /* 0x0001e20000100800 */
[----:B-1----:R-:W-:-:S03]  /*ae270*/  F2FP.PACK_AB R3, R14, R15 ;  /* 0x0000000f0e03723e */ /* 0x002fc600000000ff */
[----:B------:R1:W-:Y:S04]  /*ae280*/  STL [R1+0x2b8], R0 ;  /* 0x0002b80001007387 */ /* 0x0003e80000100800 */
[----:B------:R2:W-:Y:S01]  /*ae290*/  STL [R1+0x2b4], R3 ;  /* 0x0002b40301007387 */ /* 0x0005e20000100800 */
[----:B0-----:R-:W-:Y:S02]  /*ae2a0*/  F2FP.PACK_AB R2, R18, R19 ;  /* 0x000000131202723e */ /* 0x001fe400000000ff */
[----:B-1----:R-:W-:-:S03]  /*ae2b0*/  F2FP.PACK_AB R0, R24, R25 ;  /* 0x000000191800723e */ /* 0x002fc600000000ff */
        /* <DEDUP_REMOVED lines=762> */
[----:B------:R-:W2:Y:S03]  /*b1260*/  LDL.LU R3, [R1+0x2bf0] ;  /* 0x002bf00001037983 */ /* 0x000ea60000300800 */
[----:B------:R0:W-:Y:S02]  /*b1270*/  STL [R1+0xe0], R28 ;  /* 0x0000e01c01007387 */ /* 0x0001e40000100800 */
[----:B0-----:R-:W2:Y:S02]  /*b1280*/  LDL.LU R28, [R1+0x2bec] ;  /* 0x002bec00011c7983 */ /* 0x001ea40000300800 */
[----:B--2---:R-:W-:Y:S02]  /*b1290*/  F2FP.PACK_AB R28, R3, R28 ;  /* 0x0000001c031c723e */ /* 0x004fe400000000ff */
[----:B------:R-:W2:Y:S03]  /*b12a0*/  LDL.LU R3, [R1+0x2be8] ;  /* 0x002be80001037983 */ /* 0x000ea60000300800 */
[----:B------:R0:W-:Y:S02]  /*b12b0*/  STL [R1+0xdc], R28 ;  /* 0x0000dc1c01007387 */ /* 0x0001e40000100800 */
[----:B0-----:R-:W2:Y:S02]  /*b12c0*/  LDL.LU R28, [R1+0x2be4] ;  /* 0x002be400011c7983 */ /* 0x001ea40000300800 */
[----:B--2---:R-:W-:-:S02]  /*b12d0*/  F2FP.PACK_AB R28, R3, R28 ;  /* 0x0000001c031c723e */ /* 0x004fc400000000ff */
[----:B------:R-:W2:Y:S03]  /*b12e0*/  LDL.LU R3, [R1+0x2be0] ;  /* 0x002be00001037983 */ /* 0x000ea60000300800 */
[----:B------:R2:W-:Y:S01]  /*b12f0*/  STL [R1+0xd8], R28 ;  /* 0x0000d81c01007387 */ /* 0x0005e20000100800 */
[----:B----4-:R-:W-:Y:S02]  /*b1300*/  F2FP.PACK_AB R16, R16, R17 ;  /* 0x000000111010723e */ /* 0x010fe400000000ff */
[----:B---3--:R-:W-:Y:S02]  /*b1310*/  F2FP.PACK_AB R8, R8, R9 ;  /* 0x000000090808723e */ /* 0x008fe400000000ff */
[----:B------:R-:W-:Y:S01]  /*b1320*/  F2FP.PACK_AB R0, R2, R0 ;  /* 0x000000000200723e */ /* 0x000fe200000000ff */
[----:B------:R-:W-:Y:S01]  /*b1330*/  F2FP.PACK_AB R2, R22, R23 ;  /* 0x000000171602723e */ /* 0x000fe200000000ff */
[----:B--2---:R-:W-:Y:S01]  /*b1340*/  F2FP.PACK_AB R28, R3, R29 ;  /* 0x0000001d031c723e */ /* 0x004fe200000000ff */
[----:B------:R-:W-:-:S04]  /*b1350*/  F2FP.PACK_AB R3, R12, R13 ;  /* 0x0000000d0c03723e */ /* 0x000fc800000000ff */
[----:B------:R-:W-:Y:S01]  /*b1360*/  STL [R1+0xd4], R28 ;  /* 0x0000d41c01007387 */ /* 0x000fe20000100800 */
[----:B------:R-:W-:Y:S02]  /*b1370*/  STL [R1+0xd0], R16 ;  /* 0x0000d01001007387 */ /* 0x000fe40000100800 */
[----:B------:R0:W-:Y:S02]  /*b1380*/  STL [R1+0xcc], R3 ;  /* 0x0000cc0301007387 */ /* 0x0001e40000100800 */
[----:B------:R-:W-:Y:S01]  /*b1390*/  STL [R1+0xc8], R8 ;  /* 0x0000c80801007387 */ /* 0x000fe20000100800 */
[----:B------:R1:W-:Y:S01]  /*b13a0*/  STL [R1+0xc4], R0 ;  /* 0x0000c40001007387 */ /* 0x0003e20000100800 */
[----:B0-----:R-:W-:Y:S02]  /*b13b0*/  F2FP.PACK_AB R3, R20, R21 ;  /* 0x000000151403723e */ /* 0x001fe400000000ff */
[----:B-1----:R-:W-:-:S03]  /*b13c0*/  F2FP.PACK_AB R0, R10, R11 ;  /* 0x0000000b0a00723e */ /* 0x002fc600000000ff */
[----:B------:R0:W-:Y:S01]  /*b13d0*/  STL [R1+0xc0], R3 ;  /* 0x0000c00301007387 */ /* 0x0001e20000100800 */
[----:B------:R1:W-:Y:S02]  /*b13e0*/  STL [R1+0xbc], R2 ;  /* 0x0000bc0201007387 */ /* 0x0003e40000100800 */
[----:B------:R2:W-:Y:S01]  /*b13f0*/  STL [R1+0xb8], R0 ;  /* 0x0000b80001007387 */ /* 0x0005e20000100800 */
[----:B0-----:R-:W-:Y:S02]  /*b1400*/  F2FP.PACK_AB R3, R14, R15 ;  /* 0x0000000f0e03723e */ /* 0x001fe400000000ff */
[----:B-1----:R-:W-:Y:S02]  /*b1410*/  F2FP.PACK_AB R2, R18, R19 ;  /* 0x000000131202723e */ /* 0x002fe400000000ff */
[----:B--2---:R-:W-:Y:S01]  /*b1420*/  F2FP.PACK_AB R0, R24, R25 ;  /* 0x000000191800723e */ /* 0x004fe200000000ff */
[----:B------:R0:W-:Y:S02]  /*b1430*/  STL [R1+0xb4], R3 ;  /* 0x0000b40301007387 */ /* 0x0001e40000100800 */
[----:B------:R1:W-:Y:S02]  /*b1440*/  STL [R1+0xb0], R2 ;  /* 0x0000b00201007387 */ /* 0x0003e40000100800 */
[----:B------:R2:W-:Y:S01]  /*b1450*/  STL [R1+0xac], R0 ;  /* 0x0000ac0001007387 */ /* 0x0005e20000100800 */
[----:B0-----:R-:W-:-:S05]  /*b1460*/  F2FP.PACK_AB R3, R26, R27 ;  /* 0x0000001b1a03723e */ /* 0x001fca00000000ff */
[----:B------:R-:W-:Y:S01]  /*b1470*/  STL [R1+0xa8], R3 ;  /* 0x0000a80301007387 */ /* 0x000fe20000100800 */
[----:B------:R-:W3:Y:S01]  /*b1480*/  LDL.LU R28, [R1+0xcd8] ;  /* 0x000cd800011c7983 */ /* 0x000ee20000300800 */
[----:B-1----:R-:W-:Y:S02]  /*b1490*/  F2FP.PACK_AB R2, R4, R5 ;  /* 0x000000050402723e */ /* 0x002fe400000000ff */
[----:B--2---:R-:W-:-:S03]  /*b14a0*/  F2FP.PACK_AB R0, R6, R7 ;  /* 0x000000070600723e */ /* 0x004fc600000000ff */
[----:B------:R-:W-:Y:S04]  /*b14b0*/  STL [R1+0xa4], R2 ;  /* 0x0000a40201007387 */ /* 0x000fe80000100800 */
[----:B---3--:R0:W-:Y:S01]  /*b14c0*/  STL [R1+0x2b58], R28 ;  /* 0x002b581c01007387 */ /* 0x0081e20000100800 */
[----:B------:R-:W-:Y:S03]  /*b14d0*/  STL [R1+0xa0], R0 ;  /* 0x0000a00001007387 */ /* 0x000fe60000100800 */
        /* <DEDUP_REMOVED lines=32> */
[----:B0-----:R-:W2:Y:S01]  /*b16e0*/  LDL.LU R28, [R1+0xbb8] ;  /* 0x000bb800011c7983 */ /* 0x001ea20000300800 */
[----:B------:R-:W3:Y:S03]  /*b16f0*/  LDL.LU R3, [R1+0xcec] ;  /* 0x000cec0001037983 */ /* 0x000ee60000300800 */
        /* <DEDUP_REMOVED lines=35> */
[----:B0-----:R-:W2:Y:S01]  /*b1930*/  LDL.LU R3, [R1+0xbbc] ;  /* 0x000bbc0001037983 */ /* 0x001ea20000300800 */
[----:B------:R-:W3:Y:S02]  /*b1940*/  LDL.LU R29, [R1+0xce8] ;  /* 0x000ce800011d7983 */ /* 0x000ee40000300800 */
[----:B------:R-:W4:Y:S02]  /*b1950*/  LDL.LU R16, [R1+0xcfc] ;  /* 0x000cfc0001107983 */ /* 0x000f240000300800 */
[----:B------:R-:W4:Y:S01]  /*b1960*/  LDL.LU R17, [R1+0xcf8] ;  /* 0x000cf80001117983 */ /* 0x000f220000300800 */
        /* <DEDUP_REMOVED lines=94> */
[----:B------:R2:W-:Y:S01]  /*b1f50*/  STL [R1+0x58], R28 ;  /* 0x0000581c01007387 */ /* 0x0005e20000100800 */
[----:B----4-:R-:W-:-:S02]  /*b1f60*/  F2FP.PACK_AB R16, R16, R17 ;  /* 0x000000111010723e */ /* 0x010fc400000000ff */
        /* <DEDUP_REMOVED lines=19> */
[----:B------:R-:W-:Y:S02]  /*b20a0*/  STL [R1+0x30], R2 ;  /* 0x0000300201007387 */ /* 0x000fe40000100800 */
[----:B------:R1:W-:Y:S01]  /*b20b0*/  STL [R1+0x2c], R0 ;  /* 0x00002c0001007387 */ /* 0x0003e20000100800 */
[----:B0-----:R-:W-:-:S02]  /*b20c0*/  F2FP.PACK_AB R3, R26, R27 ;  /* 0x0000001b1a03723e */ /* 0x001fc400000000ff */
[----:B-1----:R-:W-:-:S03]  /*b20d0*/  F2FP.PACK_AB R0, R6, R7 ;  /* 0x000000070600723e */ /* 0x002fc600000000ff */
[----:B------:R-:W-:Y:S01]  /*b20e0*/  STL [R1+0x28], R3 ;  /* 0x0000280301007387 */ /* 0x000fe20000100800 */
[----:B------:R-:W2:Y:S01]  /*b20f0*/  LDL.LU R7, [R1+0xd88] ;  /* 0x000d880001077983 */ /* 0x000ea20000300800 */
[----:B------:R-:W-:-:S05]  /*b2100*/  F2FP.PACK_AB R2, R4, R5 ;  /* 0x000000050402723e */ /* 0x000fca00000000ff */
[----:B------:R-:W-:Y:S04]  /*b2110*/  STL [R1+0x24], R2 ;  /* 0x0000240201007387 */ /* 0x000fe80000100800 */
[----:B--2---:R0:W-:Y:S01]  /*b2120*/  STL [R1+0x2b14], R7 ;  /* 0x002b140701007387 */ /* 0x0041e20000100800 */
        /* <DEDUP_REMOVED lines=35> */
[----:B------:R-:W3:Y:S03]  /*b2360*/  LDL.LU R5, [R1+0xda8] ;  /* 0x000da80001057983 */ /* 0x000ee60000300800 */
[----:B---3--:R0:W-:Y:S04]  /*b2370*/  STL [R1+0x2b0c], R5 ;  /* 0x002b0c0501007387 */ /* 0x0081e80000100800 */
[----:B0-----:R-:W3:Y:S01]  /*b2380*/  LDL.LU R5, [R1+0xd9c] ;  /* 0x000d9c0001057983 */ /* 0x001ee20000300800 */
[----:B------:R-:W4:Y:S03]  /*b2390*/  LDL.LU R4, [R1+0xdb8] ;  /* 0x000db80001047983 */ /* 0x000f260000300800 */
[----:B----4-:R0:W-:Y:S04]  /*b23a0*/  STL [R1+0x2b08], R4 ;  /* 0x002b080401007387 */ /* 0x0101e80000100800 */
[----:B0-----:R-:W4:Y:S01]  /*b23b0*/  LDL.LU R4, [R1+0xdac] ;  /* 0x000dac0001047983 */ /* 0x001f220000300800 */
[----:B------:R-:W2:Y:S03]  /*b23c0*/  LDL.LU R11, [R1+0xd80] ;  /* 0x000d8000010b7983 */ /* 0x000ea60000300800 */
[----:B--2---:R0:W-:Y:S04]  /*b23d0*/  STL [R1+0x2b04], R11 ;  /* 0x002b040b01007387 */ /* 0x0041e80000100800 */
[----:B0-----:R-:W2:Y:S01]  /*b23e0*/  LDL.LU R11, [R1+0xdbc] ;  /* 0x000dbc00010b7983 */ /* 0x001ea20000300800 */
[----:B------:R-:W2:Y:S03]  /*b23f0*/  LDL.LU R9, [R1+0xd94] ;  /* 0x000d940001097983 */ /* 0x000ea60000300800 */
[----:B--2---:R0:W-:Y:S04]  /*b2400*/  STL [R1+0x2b00], R9 ;  /* 0x002b000901007387 */ /* 0x0041e80000100800 */
[----:B0-----:R-:W2:Y:S01]  /*b2410*/  LDL.LU R9, [R1+0xd84] ;  /* 0x000d840001097983 */ /* 0x001ea20000300800 */
[----:B------:R-:W2:Y:S02]  /*b2420*/  LDL.LU R10, [R1+0xd90] ;  /* 0x000d9000010a7983 */ /* 0x000ea40000300800 */
[----:B------:R-:W2:Y:S02]  /*b2430*/  LDL.LU R8, [R1+0xda4] ;  /* 0x000da40001087983 */ /* 0x000ea40000300800 */
[----:B------:R-:W2:Y:S02]  /*b2440*/  LDL.LU R15, [R1+0xdc8] ;  /* 0x000dc800010f7983 */ /* 0x000ea40000300800 */
        /* <DEDUP_REMOVED lines=15> */
[----:B------:R-:W2:Y:S01]  /*b2540*/  LDL.LU R29, [R1+0xe0c] ;  /* 0x000e0c00011d7983 */ /* 0x000ea20000300800 */
[----:B------:R-:W-:Y:S01]  /*b2550*/  F2FP.PACK_AB R7, R6, R7 ;  /* 0x000000070607723e */ /* 0x000fe200000000ff */
        /* <DEDUP_REMOVED lines=43> */
[----:B------:R0:W-:Y:S02]  /*b2810*/  STL [R1], R7 ;  /* 0x0000000701007387 */ /* 0x0001e40000100800 */
[----:B0-----:R-:W2:Y:S02]  /*b2820*/  LDL.LU R7, [R1+0x2b14] ;  /* 0x002b140001077983 */ /* 0x001ea40000300800 */
[----:B--2---:R-:W-:Y:S02]  /*b2830*/  F2FP.PACK_AB R7, R6, R7 ;  /* 0x000000070607723e */ /* 0x004fe400000000ff */
[----:B------:R-:W3:Y:S02]  /*b2840*/  LDL.LU R6, [R1+0x2b10] ;  /* 0x002b100001067983 */ /* 0x000ee40000300800 */
[----:B---3--:R-:W-:-:S02]  /*b2850*/  F2FP.PACK_AB R6, R5, R6 ;  /* 0x000000060506723e */ /* 0x008fc400000000ff */
[----:B------:R-:W4:Y:S02]  /*b2860*/  LDL.LU R5, [R1+0x2b0c] ;  /* 0x002b0c0001057983 */ /* 0x000f240000300800 */
[----:B----4-:R-:W-:Y:S02]  /*b2870*/  F2FP.PACK_AB R5, R4, R5 ;  /* 0x000000050405723e */ /* 0x010fe400000000ff */
[----:B------:R-:W2:Y:S02]  /*b2880*/  LDL.LU R4, [R1+0x2b08] ;  /* 0x002b080001047983 */ /* 0x000ea40000300800 */
[----:B--2---:R-:W-:Y:S02]  /*b2890*/  F2FP.PACK_AB R4, R11, R4 ;  /* 0x000000040b04723e */ /* 0x004fe400000000ff */
[----:B------:R-:W2:Y:S02]  /*b28a0*/  LDL.LU R11, [R1+0x2b04] ;  /* 0x002b0400010b7983 */ /* 0x000ea40000300800 */
[----:B--2---:R-:W-:-:S02]  /*b28b0*/  F2FP.PACK_AB R11, R9, R11 ;  /* 0x0000000b090b723e */ /* 0x004fc400000000ff */
[----:B------:R-:W2:Y:S02]  /*b28c0*/  LDL.LU R9, [R1+0x2b00] ;  /* 0x002b000001097983 */ /* 0x000ea40000300800 */
[----:B--2---:R-:W-:Y:S02]  /*b28d0*/  F2FP.PACK_AB R10, R9, R10 ;  /* 0x0000000a090a723e */ /* 0x004fe400000000ff */
        /* <DEDUP_REMOVED lines=20> */
[----:B------:R-:W2:Y:S01]  /*b2a20*/  LDL.LU R29, [R1+0x2ad4] ;  /* 0x002ad400011d7983 */ /* 0x000ea20000300800 */
[----:B------:R-:W-:Y:S02]  /*b2a30*/  F2FP.PACK_AB R22, R3, R22 ;  /* 0x000000160316723e */ /* 0x000fe400000000ff */
[----:B------:R-:W-:-:S02]  /*b2a40*/  F2FP.PACK_AB R21, R28, R21 ;  /* 0x000000151c15723e */ /* 0x000fc400000000ff */
[----:B--2---:R-:W-:Y:S02]  /*b2a50*/  F2FP.PACK_AB R23, R29, R23 ;  /* 0x000000171d17723e */ /* 0x004fe400000000ff */
[----:B------:R-:W2:Y:S01]  /*b2a60*/  LDL.LU R29, [R1+0x2ad0] ;  /* 0x002ad000011d7983 */ /* 0x000ea20000300800 */
[----:B------:R-:W3:Y:S02]  /*b2a70*/  LDL.LU R3, [R1+0x2acc] ;  /* 0x002acc0001037983 */ /* 0x000ee40000300800 */
[----:B------:R-:W3:Y:S01]  /*b2a80*/  LDL.LU R28, [R1+0x2ac8] ;  /* 0x002ac800011c7983 */ /* 0x000ee20000300800 */
[----:B------:R-:W-:Y:S02]  /*b2a90*/  F2FP.PACK_AB R26, R24, R26 ;  /* 0x0000001a181a723e */ /* 0x000fe400000000ff */
[----:B------:R-:W-:Y:S02]  /*b2aa0*/  F2FP.PACK_AB R20, R2, R20 ;  /* 0x000000140214723e */ /* 0x000fe400000000ff */
[----:B------:R-:W-:-:S02]  /*b2ab0*/  F2FP.PACK_AB R27, R0, R27 ;  /* 0x0000001b001b723e */ /* 0x000fc400000000ff */
[----:B--2---:R-:W-:Y:S02]  /*b2ac0*/  F2FP.PACK_AB R25, R25, R29 ;  /* 0x0000001d1919723e */ /* 0x004fe400000000ff */
[----:B---3--:R-:W-:Y:S02]  /*b2ad0*/  F2FP.PACK_AB R24, R28, R3 ;  /* 0x000000031c18723e */ /* 0x008fe400000000ff */
.L_x_1:
[----:B------:R-:W2:Y:S04]  /*b2ae0*/  LDL.LU R2, [R1+0x22c8] ;  /* 0x0022c80001027983 */ /* 0x000ea80000300800 */
[----:B------:R-:W0:Y:S04]  /*b2af0*/  S2R R28, SR_TID.X ;  /* 0x00000000001c7919 */ /* 0x000e280000002100 */
[----:B------:R-:W-:Y:S01]  /*b2b00*/  STL [R1+0x2d88], R26 ;  /* 0x002d881a01007387 */ /* 0x000fe20000100800 */
[----:B0-----:R-:W-:-:S02]  /*b2b10*/  IMAD.SHL.U32 R3, R28, 0x20, RZ ;  /* 0x000000201c037824 */ /* 0x001fc400078e00ff */
[----:B-1----:R-:W-:-:S03]  /*b2b20*/  IMAD.SHL.U32 R0, R28, 0x4, RZ ;  /* 0x000000041c007824 */ /* 0x002fc600078e00ff */
[----:B------:R-:W-:-:S04]  /*b2b30*/  LOP3.LUT R3, R3, 0x60, RZ, 0xc0, !PT ;  /* 0x0000006003037812 */ /* 0x000fc800078ec0ff */
[----:B------:R-:W-:Y:S01]  /*b2b40*/  LOP3.LUT R3, R3, 0x70, R0, 0x78, !PT ;  /* 0x0000007003037812 */ /* 0x000fe200078e7800 */
[----:B------:R-:W-:-:S05]  /*b2b50*/  IMAD.SHL.U32 R0, R28, 0x400, RZ ;  /* 0x000004001c007824 */ /* 0x000fca00078e00ff */
[----:B------:R-:W-:Y:S01]  /*b2b60*/  LOP3.LUT R0, R0, 0x6000, RZ, 0xc0, !PT ;  /* 0x0000600000007812 */ /* 0x000fe200078ec0ff */
[----:B------:R-:W-:Y:S03]  /*b2b70*/  BAR.SYNC.DEFER_BLOCKING 0x0 ;  /* 0x0000000000007b1d */ /* 0x000fe60000010000 */
[----:B--2---:R-:W-:-:S05]  /*b2b80*/  IADD3 R3, R3, R0, R2 ;  /* 0x0000000003037210 */ /* 0x004fca0007ffe002 */
[----:B------:R0:W-:Y:S04]  /*b2b90*/  STS.128 [R3], R24 ;  /* 0x0000001803007388 */ /* 0x0001e80000000c00 */
[----:B0-----:R-:W2:Y:S04]  /*b2ba0*/  LDL.LU R24, [R1+0x50] ;  /* 0x0000500001187983 */ /* 0x001ea80000300800 */
[----:B------:R-:W2:Y:S04]  /*b2bb0*/  LDL.LU R25, [R1+0x54] ;  /* 0x0000540001197983 */ /* 0x000ea80000300800 */
[----:B------:R-:W3:Y:S04]  /*b2bc0*/  LDL.LU R26, [R1+0x58] ;  /* 0x00005800011a7983 */ /* 0x000ee80000300800 */
[----:B------:R-:W3:Y:S04]  /*b2bd0*/  LDL.LU R27, [R1+0x5c] ;  /* 0x00005c00011b7983 */ /* 0x000ee80000300800 */
[----:B---3--:R-:W-:Y:S04]  /*b2be0*/  STL.64 [R1+0x2d98], R26 ;  /* 0x002d981a01007387 */ /* 0x008fe80000100a00 */
[----:B--2---:R0:W-:Y:S04]  /*b2bf0*/  STL.64 [R1+0x2d90], R24 ;  /* 0x002d901801007387 */ /* 0x0041e80000100a00 */
        /* <DEDUP_REMOVED lines=16> */
[----:B------:R-:W-:Y:S04]  /*b2d00*/  STS.128 [R3+0x80], R20 ;  /* 0x0000801403007388 */ /* 0x000fe80000000c00 */
[----:B------:R-:W-:Y:S04]  /*b2d10*/  STS.128 [R3+0x100], R16 ;  /* 0x0001001003007388 */ /* 0x000fe80000000c00 */
[----:B---3--:R-:W-:Y:S04]  /*b2d20*/  STL.64 [R1+0x2dc8], R26 ;  /* 0x002dc81a01007387 */ /* 0x008fe80000100a00 */
[----:B--2---:R0:W-:Y:S04]  /*b2d30*/  STL.64 [R1+0x2dc0], R24 ;  /* 0x002dc01801007387 */ /* 0x0041e80000100a00 */
[----:B0-----:R-:W2:Y:S04]  /*b2d40*/  LDL.LU R24, [R1] ;  /* 0x0000000001187983 */ /* 0x001ea80000300800 */
[----:B------:R-:W2:Y:S04]  /*b2d50*/  LDL.LU R25, [R1+0x4] ;  /* 0x0000040001197983 */ /* 0x000ea80000300800 */
[----:B------:R-:W2:Y:S04]  /*b2d60*/  LDL.LU R26, [R1+0x8] ;  /* 0x00000800011a7983 */ /* 0x000ea80000300800 */
[----:B------:R-:W2:Y:S04]  /*b2d70*/  LDL.LU R27, [R1+0xc] ;  /* 0x00000c00011b7983 */ /* 0x000ea80000300800 */
[----:B------:R-:W3:Y:S04]  /*b2d80*/  LDL.LU R20, [R1+0x40] ;  /* 0x0000400001147983 */ /* 0x000ee80000300800 */
[----:B------:R-:W3:Y:S04]  /*b2d90*/  LDL.LU R21, [R1+0x44] ;  /* 0x0000440001157983 */ /* 0x000ee80000300800 */
[----:B------:R-:W3:Y:S04]  /*b2da0*/  LDL.LU R22, [R1+0x48] ;  /* 0x0000480001167983 */ /* 0x000ee80000300800 */
[----:B------:R-:W3:Y:S04]  /*b2db0*/  LDL.LU R23, [R1+0x4c] ;  /* 0x00004c0001177983 */ /* 0x000ee80000300800 */
[----:B------:R-:W4:Y:S04]  /*b2dc0*/  LDL.LU R16, [R1+0x90] ;  /* 0x0000900001107983 */ /* 0x000f280000300800 */
[----:B------:R-:W4:Y:S04]  /*b2dd0*/  LDL.LU R17, [R1+0x94] ;  /* 0x0000940001117983 */ /* 0x000f280000300800 */
[----:B------:R-:W4:Y:S04]  /*b2de0*/  LDL.LU R18, [R1+0x98] ;  /* 0x0000980001127983 */ /* 0x000f280000300800 */
[----:B------:R-:W4:Y:S04]  /*b2df0*/  LDL.LU R19, [R1+0x9c] ;  /* 0x00009c0001137983 */ /* 0x000f280000300800 */
[----:B------:R0:W-:Y:S04]  /*b2e00*/  STS.128 [R3+0x180], R12 ;  /* 0x0001800c03007388 */ /* 0x0001e80000000c00 */
[----:B------:R1:W-:Y:S04]  /*b2e10*/  STS.128 [R3+0x200], R8 ;  /* 0x0002000803007388 */ /* 0x0003e80000000c00 */
[----:B------:R5:W-:Y:S04]  /*b2e20*/  STS.128 [R3+0x280], R4 ;  /* 0x0002800403007388 */ /* 0x000be80000000c00 */
[----:B0-----:R-:W3:Y:S04]  /*b2e30*/  LDL.LU R12, [R1+0x80] ;  /* 0x00008000010c7983 */ /* 0x001ee80000300800 */
[----:B------:R-:W3:Y:S04]  /*b2e40*/  LDL.LU R13, [R1+0x84] ;  /* 0x00008400010d7983 */ /* 0x000ee80000300800 */
[----:B------:R-:W3:Y:S04]  /*b2e50*/  LDL.LU R14, [R1+0x88] ;  /* 0x00008800010e7983 */ /* 0x000ee80000300800 */
[----:B------:R-:W3:Y:S04]  /*b2e60*/  LDL.LU R15, [R1+0x8c] ;  /* 0x00008c00010f7983 */ /* 0x000ee80000300800 */
[----:B-1----:R-:W3:Y:S04]  /*b2e70*/  LDL.LU R8, [R1+0x70] ;  /* 0x0000700001087983 */ /* 0x002ee80000300800 */
[----:B------:R-:W3:Y:S04]  /*b2e80*/  LDL.LU R9, [R1+0x74] ;  /* 0x0000740001097983 */ /* 0x000ee80000300800 */
[----:B------:R-:W3:Y:S04]  /*b2e90*/  LDL.LU R10, [R1+0x78] ;  /* 0x00007800010a7983 */ /* 0x000ee80000300800 */
[----:B------:R-:W3:Y:S04]  /*b2ea0*/  LDL.LU R11, [R1+0x7c] ;  /* 0x00007c00010b7983 */ /* 0x000ee80000300800 */
[----:B-----5:R-:W5:Y:S04]  /*b2eb0*/  LDL.LU R4, [R1+0x60] ;  /* 0x0000600001047983 */ /* 0x020f680000300800 */
[----:B------:R-:W5:Y:S04]  /*b2ec0*/  LDL.LU R5, [R1+0x64] ;  /* 0x0000640001057983 */ /* 0x000f680000300800 */
[----:B------:R-:W5:Y:S04]  /*b2ed0*/  LDL.LU R6, [R1+0x68] ;  /* 0x0000680001067983 */ /* 0x000f680000300800 */
[----:B------:R-:W5:Y:S04]  /*b2ee0*/  LDL.LU R7, [R1+0x6c] ;  /* 0x00006c0001077983 */ /* 0x000f680000300800 */
[----:B--2---:R0:W-:Y:S04]  /*b2ef0*/  STS.128 [R3+0x300], R24 ;  /* 0x0003001803007388 */ /* 0x0041e80000000c00 */
[----:B0-----:R-:W2:Y:S04]  /*b2f00*/  LDL.LU.64 R26, [R1+0x2dc8] ;  /* 0x002dc800011a7983 */ /* 0x001ea80000300a00 */
[----:B------:R-:W2:Y:S04]  /*b2f10*/  LDL.LU.64 R24, [R1+0x2dc0] ;  /* 0x002dc00001187983 */ /* 0x000ea80000300a00 */
        /* <DEDUP_REMOVED lines=8> */
[----:B------:R-:W2:Y:S01]  /*b2fa0*/  LDL.LU.64 R24, [R1+0x2d90] ;  /* 0x002d900001187983 */ /* 0x000ea20000300a00 */
[----:B------:R-:W-:-:S03]  /*b2fb0*/  LOP3.LUT R2, R28, 0x7f, RZ, 0xc0, !PT ;  /* 0x0000007f1c027812 */ /* 0x000fc600078ec0ff */
[----:B---3--:R0:W-:Y:S04]  /*b2fc0*/  STS.128 [R3+0x500], R20 ;  /* 0x0005001403007388 */ /* 0x0081e80000000c00 */
[----:B-----5:R-:W-:Y:S04]  /*b2fd0*/  STS.128 [R3+0x600], R4 ;  /* 0x0006000403007388 */ /* 0x020fe80000000c00 */
[----:B------:R-:W-:Y:S04]  /*b2fe0*/  STS.128 [R3+0x680], R8 ;  /* 0x0006800803007388 */ /* 0x000fe80000000c00 */
[----:B------:R-:W-:Y:S04]  /*b2ff0*/  STS.128 [R3+0x700], R12 ;  /* 0x0007000c03007388 */ /* 0x000fe80000000c00 */
[----:B----4-:R-:W-:Y:S01]  /*b3000*/  STS.128 [R3+0x780], R16 ;  /* 0x0007801003007388 */ /* 0x010fe20000000c00 */
[----:B0-----:R-:W-:-:S05]  /*b3010*/  IMAD.SHL.U32 R20, R28, 0x1000, RZ ;  /* 0x000010001c147824 */ /* 0x001fca00078e00ff */
[----:B------:R-:W-:-:S05]  /*b3020*/  LOP3.LUT R20, R20, 0x6000, RZ, 0xc0, !PT ;  /* 0x0000600014147812 */ /* 0x000fca00078ec0ff */
[----:B------:R-:W-:Y:S01]  /*b3030*/  IMAD R20, R2, 0x10, R20 ;  /* 0x0000001002147824 */ /* 0x000fe200078e0214 */
[----:B--2---:R0:W-:Y:S04]  /*b3040*/  STS.128 [R3+0x580], R24 ;  /* 0x0005801803007388 */ /* 0x0041e80000000c00 */
[----:B------:R-:W-:Y:S06]  /*b3050*/  BAR.SYNC.DEFER_BLOCKING 0x0 ;  /* 0x0000000000007b1d */ /* 0x000fec0000010000 */
[----:B0-----:R-:W2:Y:S01]  /*b3060*/  LDL.LU R26, [R1+0x2d88] ;  /* 0x002d8800011a7983 */ /* 0x001ea20000300800 */
[----:B------:R-:W-:-:S02]  /*b3070*/  LOP3.LUT R27, R20, 0x20, RZ, 0x3c, !PT ;  /* 0x00000020141b7812 */ /* 0x000fc400078e3cff */
[C---:B------:R-:W-:Y:S01]  /*b3080*/  LOP3.LUT R28, R20.reuse, 0x40, RZ, 0x3c, !PT ;  /* 0x00000040141c7812 */ /* 0x040fe200078e3cff */
[----:B------:R-:W3:Y:S01]  /*b3090*/  LDL.LU R12, [R1+0x180] ;  /* 0x00018000010c7983 */ /* 0x000ee20000300800 */
[----:B------:R-:W-:-:S03]  /*b30a0*/  LOP3.LUT R29, R20, 0x60, RZ, 0x3c, !PT ;  /* 0x00000060141d7812 */ /* 0x000fc600078e3cff */
[----:B------:R-:W0:Y:S04]  /*b30b0*/  LDS.128 R8, [R20] ;  /* 0x0000000014087984 */ /* 0x000e280000000c00 */
[----:B------:R-:W1:Y:S04]  /*b30c0*/  LDS.128 R4, [R20+0x800] ;  /* 0x0008000014047984 */ /* 0x000e680000000c00 */
[----:B0-----:R0:W-:Y:S04]  /*b30d0*/  STL.64 [R1], R8 ;  /* 0x0000000801007387 */ /* 0x0011e80000100a00 */
[----:B------:R4:W-:Y:S04]  /*b30e0*/  STL.64 [R1+0x8], R10 ;  /* 0x0000080a01007387 */ /* 0x0009e80000100a00 */
[----:B-1----:R1:W-:Y:S04]  /*b30f0*/  STL.64 [R1+0x40], R4 ;  /* 0x0000400401007387 */ /* 0x0023e80000100a00 */
[----:B------:R5:W-:Y:S04]  /*b3100*/  STL.64 [R1+0x48], R6 ;  /* 0x0000480601007387 */ /* 0x000be80000100a00 */
[----:B------:R-:W3:Y:S04]  /*b3110*/  LDL.LU R13, [R1+0x184] ;  /* 0x00018400010d7983 */ /* 0x000ee80000300800 */
[----:B------:R-:W2:Y:S04]  /*b3120*/  LDL.LU R14, [R1+0x188] ;  /* 0x00018800010e7983 */ /* 0x000ea80000300800 */
[----:B------:R-:W2:Y:S04]  /*b3130*/  LDL.LU R15, [R1+0x18c] ;  /* 0x00018c00010f7983 */ /* 0x000ea80000300800 */
[----:B--2---:R-:W-:Y:S04]  /*b3140*/  STL.64 [R1+0x2cc0], R14 ;  /* 0x002cc00e01007387 */ /* 0x004fe80000100a00 */
[----:B---3--:R-:W-:Y:S04]  /*b3150*/  STL.64 [R1+0x2cb8], R12 ;  /* 0x002cb80c01007387 */ /* 0x008fe80000100a00 */
[----:B0-----:R-:W2:Y:S04]  /*b3160*/  LDL.LU R8, [R1+0x170] ;  /* 0x0001700001087983 */ /* 0x001ea80000300800 */
[----:B------:R-:W2:Y:S04]  /*b3170*/  LDL.LU R9, [R1+0x174] ;  /* 0x0001740001097983 */ /* 0x000ea80000300800 */
[----:B----4-:R-:W3:Y:S04]  /*b3180*/  LDL.LU R10, [R1+0x178] ;  /* 0x00017800010a7983 */ /* 0x010ee80000300800 */
[----:B------:R-:W3:Y:S04]  /*b3190*/  LDL.LU R11, [R1+0x17c] ;  /* 0x00017c00010b7983 */ /* 0x000ee80000300800 */
[----:B---3--:R-:W-:Y:S04]  /*b31a0*/  STL.64 [R1+0x2cd0], R10 ;  /* 0x002cd00a01007387 */ /* 0x008fe80000100a00 */
[----:B--2---:R0:W-:Y:S04]  /*b31b0*/  STL.64 [R1+0x2cc8], R8 ;  /* 0x002cc80801007387 */ /* 0x0041e80000100a00 */
[----:B-1----:R-:W2:Y:S04]  /*b31c0*/  LDL.LU R4, [R1+0x160] ;  /* 0x0001600001047983 */ /* 0x002ea80000300800 */
[----:B------:R-:W2:Y:S04]  /*b31d0*/  LDL.LU R5, [R1+0x164] ;  /* 0x0001640001057983 */ /* 0x000ea80000300800 */
[----:B-----5:R-:W3:Y:S04]  /*b31e0*/  LDL.LU R6, [R1+0x168] ;  /* 0x0001680001067983 */ /* 0x020ee80000300800 */
        /* <DEDUP_REMOVED lines=9> */
[----:B-1----:R-:W2:Y:S04]  /*b3280*/  LDL.LU R4, [R1+0x130] ;  /* 0x0001300001047983 */ /* 0x002ea80000300800 */
[----:B------:R-:W2:Y:S04]  /*b3290*/  LDL.LU R5, [R1+0x134] ;  /* 0x0001340001057983 */ /* 0x000ea80000300800 */
[----:B------:R-:W3:Y:S04]  /*b32a0*/  LDL.LU R6, [R1+0x138] ;  /* 0x0001380001067983 */ /* 0x000ee80000300800 */
[----:B------:R-:W3:Y:S04]  /*b32b0*/  LDL.LU R7, [R1+0x13c] ;  /* 0x00013c0001077983 */ /* 0x000ee80000300800 */
[----:B---3--:R-:W-:Y:S04]  /*b32c0*/  STL.64 [R1+0x2d00], R6 ;  /* 0x002d000601007387 */ /* 0x008fe80000100a00 */
[----:B--2---:R-:W-:Y:S04]  /*b32d0*/  STL.64 [R1+0x2cf8], R4 ;  /* 0x002cf80401007387 */ /* 0x004fe80000100a00 */
        /* <DEDUP_REMOVED lines=47> */
[----:B--2---:R-:W-:Y:S04]  /*b35d0*/  STL.64 [R1+0x2d78], R8 ;  /* 0x002d780801007387 */ /* 0x004fe80000100a00 */
[----:B------:R-:W0:Y:S04]  /*b35e0*/  LDS.128 R8, [R20+0x1000] ;  /* 0x0010000014087984 */ /* 0x000e280000000c00 */
[----:B------:R-:W2:Y:S04]  /*b35f0*/  LDL.LU R4, [R1+0x110] ;  /* 0x0001100001047983 */ /* 0x000ea80000300800 */
        /* <DEDUP_REMOVED lines=11> */
[----:B0-----:R-:W-:Y:S04]  /*b36b0*/  STL.64 [R1+0x80], R8 ;  /* 0x0000800801007387 */ /* 0x001fe80000100a00 */
[----:B------:R-:W-:Y:S04]  /*b36c0*/  STL.64 [R1+0x88], R10 ;  /* 0x0000880a01007387 */ /* 0x000fe80000100a00 */
[----:B------:R-:W0:Y:S04]  /*b36d0*/  LDS.128 R8, [R20+0x1800] ;  /* 0x0018000014087984 */ /* 0x000e280000000c00 */
[----:B0-----:R-:W-:Y:S04]  /*b36e0*/  STL.64 [R1+0x3c0], R8 ;  /* 0x0003c00801007387 */ /* 0x001fe80000100a00 */
[----:B------:R-:W-:Y:S04]  /*b36f0*/  STL.64 [R1+0x3c8], R10 ;  /* 0x0003c80a01007387 */ /* 0x000fe80000100a00 */
[----:B------:R-:W0:Y:S04]  /*b3700*/  LDS.128 R8, [R27] ;  /* 0x000000001b087984 */ /* 0x000e280000000c00 */
[----:B0-----:R-:W-:Y:S04]  /*b3710*/  STL.64 [R1+0x10], R8 ;  /* 0x0000100801007387 */ /* 0x001fe80000100a00 */
[----:B------:R-:W-:Y:S04]  /*b3720*/  STL.64 [R1+0x18], R10 ;  /* 0x0000180a01007387 */ /* 0x000fe80000100a00 */
[----:B------:R-:W0:Y:S04]  /*b3730*/  LDS.128 R8, [R27+0x800] ;  /* 0x000800001b087984 */ /* 0x000e280000000c00 */
        /* <DEDUP_REMOVED lines=30> */
[----:B------:R-:W-:Y:S06]  /*b3920*/  BAR.SYNC.DEFER_BLOCKING 0x0 ;  /* 0x0000000000007b1d */ /* 0x000fec0000010000 */
[----:B0-----:R-:W-:Y:S04]  /*b3930*/  STL.64 [R1+0x3f0], R8 ;  /* 0x0003f00801007387 */ /* 0x001fe80000100a00 */
[----:B------:R0:W-:Y:S04]  /*b3940*/  STL.64 [R1+0x3f8], R10 ;  /* 0x0003f80a01007387 */ /* 0x0001e80000100a00 */
[----:B0-----:R-:W5:Y:S04]  /*b3950*/  LDL.LU.64 R10, [R1+0x2d80] ;  /* 0x002d8000010a7983 */ /* 0x001f680000300a00 */
[----:B------:R-:W5:Y:S04]  /*b3960*/  LDL.LU.64 R8, [R1+0x2d78] ;  /* 0x002d780001087983 */ /* 0x000f680000300a00 */
[----:B-----5:R0:W-:Y:S04]  /*b3970*/  STS.128 [R3], R8 ;  /* 0x0000000803007388 */ /* 0x0201e80000000c00 */
[----:B0-----:R-:W5:Y:S04]  /*b3980*/  LDL.LU.64 R10, [R1+0x2d70] ;  /* 0x002d7000010a7983 */ /* 0x001f680000300a00 */
[----:B------:R-:W5:Y:S04]  /*b3990*/  LDL.LU.64 R8, [R1+0x2d68] ;  /* 0x002d680001087983 */ /* 0x000f680000300a00 */
[----:B-----5:R0:W-:Y:S04]  /*b39a0*/  STS.128 [R3+0x80], R8 ;  /* 0x0000800803007388 */ /* 0x0201e80000000c00 */
        /* <DEDUP_REMOVED lines=17> */
[----:B--2---:R0:W-:Y:S04]  /*b3ac0*/  STS.128 [R3+0x380], R4 ;  /* 0x0003800403007388 */ /* 0x0041e80000000c00 */
[----:B0-----:R-:W2:Y:S04]  /*b3ad0*/  LDL.LU.64 R6, [R1+0x2d00] ;  /* 0x002d000001067983 */ /* 0x001ea80000300a00 */
[----:B------:R-:W2:Y:S04]  /*b3ae0*/  LDL.LU.64 R4, [R1+0x2cf8] ;  /* 0x002cf80001047983 */ /* 0x000ea80000300a00 */
[----:B-----5:R0:W-:Y:S04]  /*b3af0*/  STS.128 [R3+0x400], R8 ;  /* 0x0004000803007388 */ /* 0x0201e80000000c00 */
[----:B0-----:R-:W5:Y:S04]  /*b3b00*/  LDL.LU.64 R10, [R1+0x2cf0] ;  /* 0x002cf000010a7983 */ /* 0x001f680000300a00 */
[----:B------:R-:W5:Y:S04]  /*b3b10*/  LDL.LU.64 R8, [R1+0x2ce8] ;  /* 0x002ce80001087983 */ /* 0x000f680000300a00 */
[----:B--2---:R0:W-:Y:S04]  /*b3b20*/  STS.128 [R3+0x480], R4 ;  /* 0x0004800403007388 */ /* 0x0041e80000000c00 */
[----:B---3--:R-:W-:Y:S04]  /*b3b30*/  STS.128 [R3+0x580], R12 ;  /* 0x0005800c03007388 */ /* 0x008fe80000000c00 */
[----:B0-----:R-:W2:Y:S04]  /*b3b40*/  LDL.LU.64 R6, [R1+0x2ce0] ;  /* 0x002ce00001067983 */ /* 0x001ea80000300a00 */
[----:B------:R-:W2:Y:S04]  /*b3b50*/  LDL.LU.64 R4, [R1+0x2cd8] ;  /* 0x002cd80001047983 */ /* 0x000ea80000300a00 */
[----:B-----5:R0:W-:Y:S04]  /*b3b60*/  STS.128 [R3+0x500], R8 ;  /* 0x0005000803007388 */ /* 0x0201e80000000c00 */
[----:B0-----:R-:W3:Y:S04]  /*b3b70*/  LDL.LU.64 R10, [R1+0x2cd0] ;  /* 0x002cd000010a7983 */ /* 0x001ee80000300a00 */
[----:B------:R-:W3:Y:S04]  /*b3b80*/  LDL.LU.64 R8, [R1+0x2cc8] ;  /* 0x002cc80001087983 */ /* 0x000ee80000300a00 */
[----:B------:R-:W5:Y:S04]  /*b3b90*/  LDL.LU.64 R14, [R1+0x2cc0] ;  /* 0x002cc000010e7983 */ /* 0x000f680000300a00 */
[----:B------:R-:W5:Y:S04]  /*b3ba0*/  LDL.LU.64 R12, [R1+0x2cb8] ;  /* 0x002cb800010c7983 */ /* 0x000f680000300a00 */
[----:B--2---:R-:W-:Y:S04]  /*b3bb0*/  STS.128 [R3+0x600], R4 ;  /* 0x0006000403007388 */ /* 0x004fe80000000c00 */
[----:B----4-:R-:W-:Y:S04]  /*b3bc0*/  STS.128 [R3+0x780], R16 ;  /* 0x0007801003007388 */ /* 0x010fe80000000c00 */
[----:B---3--:R-:W-:Y:S04]  /*b3bd0*/  STS.128 [R3+0x680], R8 ;  /* 0x0006800803007388 */ /* 0x008fe80000000c00 */
[----:B-----5:R0:W-:Y:S04]  /*b3be0*/  STS.128 [R3+0x700], R12 ;  /* 0x0007000c03007388 */ /* 0x0201e80000000c00 */
[----:B------:R-:W-:Y:S06]  /*b3bf0*/  BAR.SYNC.DEFER_BLOCKING 0x0 ;  /* 0x0000000000007b1d */ /* 0x000fec0000010000 */
[----:B0-----:R-:W2:Y:S04]  /*b3c00*/  LDL.LU R12, [R1+0x280] ;  /* 0x00028000010c7983 */ /* 0x001ea80000300800 */
[----:B------:R-:W0:Y:S04]  /*b3c10*/  LDS.128 R8, [R20] ;  /* 0x0000000014087984 */ /* 0x000e280000000c00 */
[----:B------:R-:W1:Y:S04]  /*b3c20*/  LDS.128 R4, [R20+0x800] ;  /* 0x0008000014047984 */ /* 0x000e680000000c00 */
[----:B0-----:R0:W-:Y:S04]  /*b3c30*/  STL.64 [R1+0xa0], R8 ;  /* 0x0000a00801007387 */ /* 0x0011e80000100a00 */
[----:B------:R3:W-:Y:S04]  /*b3c40*/  STL.64 [R1+0xa8], R10 ;  /* 0x0000a80a01007387 */ /* 0x0007e80000100a00 */
[----:B-1----:R1:W-:Y:S04]  /*b3c50*/  STL.64 [R1+0xe0], R4 ;  /* 0x0000e00401007387 */ /* 0x0023e80000100a00 */
[----:B------:R4:W-:Y:S04]  /*b3c60*/  STL.64 [R1+0xe8], R6 ;  /* 0x0000e80601007387 */ /* 0x0009e80000100a00 */
[----:B------:R-:W2:Y:S04]  /*b3c70*/  LDL.LU R13, [R1+0x284] ;  /* 0x00028400010d7983 */ /* 0x000ea80000300800 */
[----:B------:R-:W5:Y:S04]  /*b3c80*/  LDL.LU R14, [R1+0x288] ;  /* 0x00028800010e7983 */ /* 0x000f680000300800 */
[----:B------:R-:W5:Y:S04]  /*b3c90*/  LDL.LU R15, [R1+0x28c] ;  /* 0x00028c00010f7983 */ /* 0x000f680000300800 */
[----:B-----5:R-:W-:Y:S04]  /*b3ca0*/  STL.64 [R1+0x2bf0], R14 ;  /* 0x002bf00e01007387 */ /* 0x020fe80000100a00 */
[----:B--2---:R-:W-:Y:S04]  /*b3cb0*/  STL.64 [R1+0x2be8], R12 ;  /* 0x002be80c01007387 */ /* 0x004fe80000100a00 */
[----:B0-----:R-:W2:Y:S04]  /*b3cc0*/  LDL.LU R8, [R1+0x270] ;  /* 0x0002700001087983 */ /* 0x001ea80000300800 */
[----:B------:R-:W2:Y:S04]  /*b3cd0*/  LDL.LU R9, [R1+0x274] ;  /* 0x0002740001097983 */ /* 0x000ea80000300800 */
[----:B---3--:R-:W3:Y:S04]  /*b3ce0*/  LDL.LU R10, [R1+0x278] ;  /* 0x00027800010a7983 */ /* 0x008ee80000300800 */
[----:B------:R-:W3:Y:S04]  /*b3cf0*/  LDL.LU R11, [R1+0x27c] ;  /* 0x00027c00010b7983 */ /* 0x000ee80000300800 */
[----:B---3--:R-:W-:Y:S04]  /*b3d00*/  STL.64 [R1+0x2c00], R10 ;  /* 0x002c000a01007387 */ /* 0x008fe80000100a00 */
[----:B--2---:R0:W-:Y:S04]  /*b3d10*/  STL.64 [R1+0x2bf8], R8 ;  /* 0x002bf80801007387 */ /* 0x0041e80000100a00 */
[----:B-1----:R-:W2:Y:S04]  /*b3d20*/  LDL.LU R4, [R1+0x260] ;  /* 0x0002600001047983 */ /* 0x002ea80000300800 */
[----:B------:R-:W2:Y:S04]  /*b3d30*/  LDL.LU R5, [R1+0x264] ;  /* 0x0002640001057983 */ /* 0x000ea80000300800 */
[----:B----4-:R-:W3:Y:S04]  /*b3d40*/  LDL.LU R6, [R1+0x268] ;  /* 0x0002680001067983 */ /* 0x010ee80000300800 */
        /* <DEDUP_REMOVED lines=159> */
[----:B-----5:R-:W-:Y:S04]  /*b4740*/  STS.128 [R3+0x700], R12 ;  /* 0x0007000c03007388 */ /* 0x020fe80000000c00 */
[----:B------:R-:W-:Y:S06]  /*b4750*/  BAR.SYNC.DEFER_BLOCKING 0x0 ;  /* 0x0000000000007b1d */ /* 0x000fec0000010000 */
[----:B------:R-:W0:Y:S04]  /*b4760*/  LDS.128 R4, [R20] ;  /* 0x0000000014047984 */ /* 0x000e280000000c00 */
[----:B------:R-:W1:Y:S04]  /*b4770*/  LDS.128 R12, [R20+0x800] ;  /* 0x00080000140c7984 */ /* 0x000e680000000c00 */
[----:B------:R-:W2:Y:S04]  /*b4780*/  LDS.128 R8, [R20+0x1000] ;  /* 0x0010000014087984 */ /* 0x000ea80000000c00 */
[----:B------:R-:W-:Y:S04]  /*b4790*/  LDS.128 R16, [R29+0x1000] ;  /* 0x001000001d107984 */ /* 0x000fe80000000c00 */
[----:B0-----:R-:W-:Y:S04]  /*b47a0*/  STL.64 [R1+0x1f0], R4 ;  /* 0x0001f00401007387 */ /* 0x001fe80000100a00 */
[----:B------:R-:W-:Y:S04]  /*b47b0*/  STL.64 [R1+0x1f8], R6 ;  /* 0x0001f80601007387 */ /* 0x000fe80000100a00 */
[----:B------:R-:W0:Y:S04]  /*b47c0*/  LDS.128 R4, [R20+0x1800] ;  /* 0x0018000014047984 */ /* 0x000e280000000c00 */
[----:B-1----:R-:W-:Y:S04]  /*b47d0*/  STL.64 [R1+0x220], R12 ;  /* 0x0002200c01007387 */ /* 0x002fe80000100a00 */
[----:B------:R-:W-:Y:S04]  /*b47e0*/  STL.64 [R1+0x228], R14 ;  /* 0x0002280e01007387 */ /* 0x000fe80000100a00 */
[----:B------:R-:W-:Y:S04]  /*b47f0*/  STL [R1+0x2af4], R20 ;  /* 0x002af41401007387 */ /* 0x000fe80000100800 */
[----:B--2---:R-:W-:Y:S04]  /*b4800*/  STL.64 [R1+0x210], R8 ;  /* 0x0002100801007387 */ /* 0x004fe80000100a00 */
[----:B------:R-:W-:Y:S04]  /*b4810*/  STL.64 [R1+0x218], R10 ;  /* 0x0002180a01007387 */ /* 0x000fe80000100a00 */
[----:B------:R-:W1:Y:S04]  /*b4820*/  LDS.128 R12, [R27] ;  /* 0x000000001b0c7984 */ /* 0x000e680000000c00 */
[----:B------:R-:W-:Y:S04]  /*b4830*/  LDS.128 R8, [R27+0x800] ;  /* 0x000800001b087984 */ /* 0x000fe80000000c00 */
[----:B0-----:R-:W-:Y:S04]  /*b4840*/  STL.64 [R1+0x200], R4 ;  /* 0x0002000401007387 */ /* 0x001fe80000100a00 */
[----:B------:R-:W-:Y:S04]  /*b4850*/  STL.64 [R1+0x208], R6 ;  /* 0x0002080601007387 */ /* 0x000fe80000100a00 */
[----:B------:R-:W0:Y:S04]  /*b4860*/  LDS.128 R4, [R27+0x1000] ;  /* 0x001000001b047984 */ /* 0x000e280000000c00 */
[----:B-1----:R-:W-:Y:S04]  /*b4870*/  STL.64 [R1+0x1e0], R12 ;  /* 0x0001e00c01007387 */ /* 0x002fe80000100a00 */
[----:B------:R-:W-:Y:S04]  /*b4880*/  STL.64 [R1+0x1e8], R14 ;  /* 0x0001e80e01007387 */ /* 0x000fe80000100a00 */
[----:B------:R-:W-:Y:S04]  /*b4890*/  LDS.128 R12, [R29+0x800] ;  /* 0x000800001d0c7984 */ /* 0x000fe80000000c00 */
[----:B0-----:R-:W-:Y:S01]  /*b48a0*/  STL.64 [R1+0x1c0], R4 ;  /* 0x0001c00401007387 */ /* 0x001fe20000100a00 */
[----:B------:R-:W-:-:S03]  /*b48b0*/  IMAD.MOV.U32 R20, RZ, RZ, R7 ;  /* 0x000000ffff147224 */ /* 0x000fc600078e0007 */
[----:B------:R-:W-:Y:S04]  /*b48c0*/  STL.64 [R1+0x1d0], R8 ;  /* 0x0001d00801007387 */ /* 0x000fe80000100a00 */
[----:B------:R-:W-:Y:S04]  /*b48d0*/  STL.64 [R1+0x1d8], R10 ;  /* 0x0001d80a01007387 */ /* 0x000fe80000100a00 */
[----:B------:R-:W-:Y:S04]  /*b48e0*/  STL [R1+0x1c8], R6 ;  /* 0x0001c80601007387 */ /* 0x000fe80000100800 */
[----:B------:R-:W0:Y:S04]  /*b48f0*/  LDS.128 R4, [R27+0x1800] ;  /* 0x001800001b047984 */ /* 0x000e280000000c00 */
[----:B------:R-:W-:Y:S04]  /*b4900*/  STL [R1+0x2af8], R20 ;  /* 0x002af81401007387 */ /* 0x000fe80000100800 */
[----:B------:R-:W-:Y:S04]  /*b4910*/  STL [R1+0x2afc], R27 ;  /* 0x002afc1b01007387 */ /* 0x000fe80000100800 */
[----:B------:R-:W-:Y:S04]  /*b4920*/  LDS.128 R8, [R28] ;  /* 0x000000001c087984 */ /* 0x000fe80000000c00 */
[----:B0-----:R-:W-:Y:S04]  /*b4930*/  STL.64 [R1+0x230], R4 ;  /* 0x0002300401007387 */ /* 0x001fe80000100a00 */
[----:B------:R-:W-:Y:S04]  /*b4940*/  STL.64 [R1+0x238], R6 ;  /* 0x0002380601007387 */ /* 0x000fe80000100a00 */
[----:B------:R-:W0:Y:S04]  /*b4950*/  LDS.128 R4, [R28+0x800] ;  /* 0x000800001c047984 */ /* 0x000e280000000c00 */
[----:B0-----:R-:W-:Y:S01]  /*b4960*/  STL.64 [R1+0x1a0], R4 ;  /* 0x0001a00401007387 */ /* 0x001fe20000100a00 */
[----:B------:R-:W-:-:S03]  /*b4970*/  IMAD.MOV.U32 R20, RZ, RZ, R7 ;  /* 0x000000ffff147224 */ /* 0x000fc600078e0007 */
[----:B------:R-:W-:Y:S04]  /*b4980*/  STL.64 [R1+0x1b0], R8 ;  /* 0x0001b00801007387 */ /* 0x000fe80000100a00 */
[----:B------:R-:W-:Y:S04]  /*b4990*/  STL.64 [R1+0x1b8], R10 ;  /* 0x0001b80a01007387 */ /* 0x000fe80000100a00 */
[----:B------:R-:W-:Y:S04]  /*b49a0*/  STL [R1+0x1a8], R6 ;  /* 0x0001a80601007387 */ /* 0x000fe80000100800 */
[----:B------:R-:W0:Y:S04]  /*b49b0*/  LDS.128 R4, [R28+0x1000] ;  /* 0x001000001c047984 */ /* 0x000e280000000c00 */
[----:B------:R-:W-:Y:S04]  /*b49c0*/  STL [R1+0x2b00], R20 ;  /* 0x002b001401007387 */ /* 0x000fe80000100800 */
[----:B------:R-:W-:Y:S04]  /*b49d0*/  LDS.128 R8, [R29] ;  /* 0x000000001d087984 */ /* 0x000fe80000000c00 */
[----:B0-----:R-:W-:Y:S04]  /*b49e0*/  STL [R1+0x2b10], R4 ;  /* 0x002b100401007387 */ /* 0x001fe80000100800 */
[----:B------:R-:W-:Y:S04]  /*b49f0*/  STL [R1+0x2b0c], R5 ;  /* 0x002b0c0501007387 */ /* 0x000fe80000100800 */
[----:B------:R-:W-:Y:S04]  /*b4a00*/  STL [R1+0x2b08], R6 ;  /* 0x002b080601007387 */ /* 0x000fe80000100800 */
[----:B------:R-:W-:Y:S04]  /*b4a10*/  STL [R1+0x2b04], R7 ;  /* 0x002b040701007387 */ /* 0x000fe80000100800 */
[----:B------:R-:W0:Y:S04]  /*b4a20*/  LDS.128 R4, [R28+0x1800] ;  /* 0x001800001c047984 */ /* 0x000e280000000c00 */
[----:B------:R-:W-:Y:S04]  /*b4a30*/  STL [R1+0x2b14], R28 ;  /* 0x002b141c01007387 */ /* 0x000fe80000100800 */
[----:B0-----:R-:W-:Y:S04]  /*b4a40*/  STL.64 [R1+0x240], R4 ;  /* 0x0002400401007387 */ /* 0x001fe80000100a00 */
[----:B------:R-:W-:Y:S04]  /*b4a50*/  STL.64 [R1+0x248], R6 ;  /* 0x0002480601007387 */ /* 0x000fe80000100a00 */
[----:B------:R-:W-:Y:S04]  /*b4a60*/  STL [R1+0x2b1c], R10 ;  /* 0x002b1c0a01007387 */ /* 0x000fe80000100800 */
[----:B------:R-:W-:Y:S04]  /*b4a70*/  STL [R1+0x2b18], R11 ;  /* 0x002b180b01007387 */ /* 0x000fe80000100800 */
[----:B------:R0:W-:Y:S04]  /*b4a80*/  STL.64 [R1+0x2bc0], R8 ;  /* 0x002bc00801007387 */ /* 0x0001e80000100a00 */
[----:B0-----:R-:W2:Y:S04]  /*b4a90*/  LDL.LU R8, [R1+0x2b0] ;  /* 0x0002b00001087983 */ /* 0x001ea80000300800 */
[----:B------:R-:W2:Y:S04]  /*b4aa0*/  LDL.LU R9, [R1+0x2b4] ;  /* 0x0002b40001097983 */ /* 0x000ea80000300800 */
[----:B------:R-:W2:Y:S04]  /*b4ab0*/  LDL.LU R10, [R1+0x2b8] ;  /* 0x0002b800010a7983 */ /* 0x000ea80000300800 */
[----:B------:R-:W2:Y:S04]  /*b4ac0*/  LDL.LU R11, [R1+0x2bc] ;  /* 0x0002bc00010b7983 */ /* 0x000ea80000300800 */
[----:B------:R-:W-:Y:S04]  /*b4ad0*/  STL.64 [R1+0x2b28], R14 ;  /* 0x002b280e01007387 */ /* 0x000fe80000100a00 */
[----:B------:R0:W-:Y:S04]  /*b4ae0*/  STL.64 [R1+0x2b20], R12 ;  /* 0x002b200c01007387 */ /* 0x0001e80000100a00 */
[----:B0-----:R-:W3:Y:S04]  /*b4af0*/  LDL.LU R12, [R1+0x2a0] ;  /* 0x0002a000010c7983 */ /* 0x001ee80000300800 */
[----:B------:R-:W3:Y:S04]  /*b4b00*/  LDL.LU R13, [R1+0x2a4] ;  /* 0x0002a400010d7983 */ /* 0x000ee80000300800 */
[----:B------:R-:W3:Y:S04]  /*b4b10*/  LDL.LU R14, [R1+0x2a8] ;  /* 0x0002a800010e7983 */ /* 0x000ee80000300800 */
[----:B------:R-:W3:Y:S04]  /*b4b20*/  LDL.LU R15, [R1+0x2ac] ;  /* 0x0002ac00010f7983 */ /* 0x000ee80000300800 */
[----:B------:R-:W-:Y:S04]  /*b4b30*/  STL.64 [R1+0x2b38], R18 ;  /* 0x002b381201007387 */ /* 0x000fe80000100a00 */
[----:B------:R-:W-:Y:S04]  /*b4b40*/  STL.64 [R1+0x2b30], R16 ;  /* 0x002b301001007387 */ /* 0x000fe80000100a00 */
[----:B------:R-:W0:Y:S04]  /*b4b50*/  LDS.128 R16, [R29+0x1800] ;  /* 0x001800001d107984 */ /* 0x000e280000000c00 */
[----:B------:R-:W-:Y:S01]  /*b4b60*/  BAR.SYNC.DEFER_BLOCKING 0x0 ;  /* 0x0000000000007b1d */ /* 0x000fe20000010000 */
[----:B0-----:R-:W-:-:S02]  /*b4b70*/  IMAD.MOV.U32 R7, RZ, RZ, R16 ;  /* 0x000000ffff077224 */ /* 0x001fc400078e0010 */
[----:B------:R-:W-:-:S03]  /*b4b80*/  IMAD.MOV.U32 R27, RZ, RZ, R18 ;  /* 0x000000ffff1b7224 */ /* 0x000fc600078e0012 */
[----:B------:R-:W-:Y:S04]  /*b4b90*/  STL [R1+0x25c], R19 ;  /* 0x00025c1301007387 */ /* 0x000fe80000100800 */
[----:B------:R-:W-:Y:S04]  /*b4ba0*/  STL [R1+0x2b58], R7 ;  /* 0x002b580701007387 */ /* 0x000fe80000100800 */
[----:B------:R0:W-:Y:S04]  /*b4bb0*/  STL.64 [R1+0x2b40], R26 ;  /* 0x002b401a01007387 */ /* 0x0001e80000100a00 */
[----:B------:R-:W4:Y:S04]  /*b4bc0*/  LDL.LU R24, [R1+0x380] ;  /* 0x0003800001187983 */ /* 0x000f280000300800 */
[----:B------:R-:W4:Y:S04]  /*b4bd0*/  LDL.LU R25, [R1+0x384] ;  /* 0x0003840001197983 */ /* 0x000f280000300800 */
[----:B0-----:R-:W5:Y:S04]  /*b4be0*/  LDL.LU R26, [R1+0x388] ;  /* 0x00038800011a7983 */ /* 0x001f680000300800 */
[----:B------:R-:W5:Y:S04]  /*b4bf0*/  LDL.LU R27, [R1+0x38c] ;  /* 0x00038c00011b7983 */ /* 0x000f680000300800 */
[----:B------:R-:W2:Y:S04]  /*b4c00*/  LDL.LU R4, [R1+0x360] ;  /* 0x0003600001047983 */ /* 0x000ea80000300800 */
[----:B------:R-:W2:Y:S04]  /*b4c10*/  LDL.LU R5, [R1+0x364] ;  /* 0x0003640001057983 */ /* 0x000ea80000300800 */
[----:B------:R-:W2:Y:S04]  /*b4c20*/  LDL.LU R6, [R1+0x368] ;  /* 0x0003680001067983 */ /* 0x000ea80000300800 */
[----:B------:R-:W2:Y:S04]  /*b4c30*/  LDL.LU R7, [R1+0x36c] ;  /* 0x00036c0001077983 */ /* 0x000ea80000300800 */
[----:B--2---:R-:W-:Y:S04]  /*b4c40*/  STL.64 [R1+0x2b68], R6 ;  /* 0x002b680601007387 */ /* 0x004fe80000100a00 */
[----:B------:R0:W-:Y:S04]  /*b4c50*/  STL.64 [R1+0x2b60], R4 ;  /* 0x002b600401007387 */ /* 0x0001e80000100a00 */
[----:B0-----:R-:W2:Y:S04]  /*b4c60*/  LDL.LU R4, [R1+0x350] ;  /* 0x0003500001047983 */ /* 0x001ea80000300800 */
        /* <DEDUP_REMOVED lines=15> */
[----:B------:R-:W-:Y:S04]  /*b4d60*/  STS.128 [R3+0x80], R8 ;  /* 0x0000800803007388 */ /* 0x000fe80000000c00 */
[----:B--2---:R-:W-:Y:S04]  /*b4d70*/  STL.64 [R1+0x2b98], R6 ;  /* 0x002b980601007387 */ /* 0x004fe80000100a00 */
[----:B------:R0:W-:Y:S04]  /*b4d80*/  STL.64 [R1+0x2b90], R4 ;  /* 0x002b900401007387 */ /* 0x0001e80000100a00 */
[----:B0-----:R-:W2:Y:S04]  /*b4d90*/  LDL.LU R4, [R1+0x320] ;  /* 0x0003200001047983 */ /* 0x001ea80000300800 */
[----:B------:R-:W2:Y:S04]  /*b4da0*/  LDL.LU R5, [R1+0x324] ;  /* 0x0003240001057983 */ /* 0x000ea80000300800 */
[----:B------:R-:W2:Y:S04]  /*b4db0*/  LDL.LU R6, [R1+0x328] ;  /* 0x0003280001067983 */ /* 0x000ea80000300800 */
[----:B------:R-:W2:Y:S04]  /*b4dc0*/  LDL.LU R7, [R1+0x32c] ;  /* 0x00032c0001077983 */ /* 0x000ea80000300800 */
        /* <DEDUP_REMOVED lines=16> */
[----:B------:R-:W-:Y:S04]  /*b4ed0*/  STL.64 [R1+0x2ba8], R6 ;  /* 0x002ba80601007387 */ /* 0x000fe80000100a00 */
[----:B------:R0:W-:Y:S04]  /*b4ee0*/  STL.64 [R1+0x2ba0], R4 ;  /* 0x002ba00401007387 */ /* 0x0001e80000100a00 */
[----:B0-----:R-:W4:Y:S04]  /*b4ef0*/  LDL.LU R4, [R1+0x310] ;  /* 0x0003100001047983 */ /* 0x001f280000300800 */
[----:B------:R-:W4:Y:S04]  /*b4f00*/  LDL.LU R5, [R1+0x314] ;  /* 0x0003140001057983 */ /* 0x000f280000300800 */
[----:B------:R-:W4:Y:S04]  /*b4f10*/  LDL.LU R6, [R1+0x318] ;  /* 0x0003180001067983 */ /* 0x000f280000300800 */
[----:B------:R-:W4:Y:S01]  /*b4f20*/  LDL.LU R7, [R1+0x31c] ;  /* 0x00031c0001077983 */ /* 0x000f220000300800 */
[----:B------:R-:W-:-:S03]  /*b4f30*/  IMAD.MOV.U32 R20, RZ, RZ, R17 ;  /* 0x000000ffff147224 */ /* 0x000fc600078e0011 */
[----:B---3--:R-:W-:Y:S04]  /*b4f40*/  STS.128 [R3], R12 ;  /* 0x0000000c03007388 */ /* 0x008fe80000000c00 */
[----:B--2---:R-:W-:Y:S04]  /*b4f50*/  STS.128 [R3+0x100], R8 ;  /* 0x0001000803007388 */ /* 0x004fe80000000c00 */
[----:B----4-:R-:W-:Y:S04]  /*b4f60*/  STL.64 [R1+0x2bb8], R6 ;  /* 0x002bb80601007387 */ /* 0x010fe80000100a00 */
[----:B------:R0:W-:Y:S04]  /*b4f70*/  STL.64 [R1+0x2bb0], R4 ;  /* 0x002bb00401007387 */ /* 0x0001e80000100a00 */
[----:B0-----:R-:W2:Y:S04]  /*b4f80*/  LDL.LU R4, [R1+0x300] ;  /* 0x0003000001047983 */ /* 0x001ea80000300800 */
[----:B------:R-:W2:Y:S04]  /*b4f90*/  LDL.LU R5, [R1+0x304] ;  /* 0x0003040001057983 */ /* 0x000ea80000300800 */
[----:B------:R-:W2:Y:S04]  /*b4fa0*/  LDL.LU R6, [R1+0x308] ;  /* 0x0003080001067983 */ /* 0x000ea80000300800 */
[----:B------:R-:W2:Y:S04]  /*b4fb0*/  LDL.LU R7, [R1+0x30c] ;  /* 0x00030c0001077983 */ /* 0x000ea80000300800 */
[----:B-----5:R-:W-:Y:S04]  /*b4fc0*/  STL.64 [R1+0x2b50], R26 ;  /* 0x002b501a01007387 */ /* 0x020fe80000100a00 */
[----:B------:R0:W-:Y:S04]  /*b4fd0*/  STL.64 [R1+0x2b48], R24 ;  /* 0x002b481801007387 */ /* 0x0001e80000100a00 */
[----:B0-----:R-:W3:Y:S04]  /*b4fe0*/  LDL.LU R24, [R1+0x370] ;  /* 0x0003700001187983 */ /* 0x001ee80000300800 */
[----:B------:R-:W3:Y:S04]  /*b4ff0*/  LDL.LU R25, [R1+0x374] ;  /* 0x0003740001197983 */ /* 0x000ee80000300800 */
[----:B------:R-:W3:Y:S04]  /*b5000*/  LDL.LU R26, [R1+0x378] ;  /* 0x00037800011a7983 */ /* 0x000ee80000300800 */
[----:B------:R-:W3:Y:S04]  /*b5010*/  LDL.LU R27, [R1+0x37c] ;  /* 0x00037c00011b7983 */ /* 0x000ee80000300800 */
[----:B------:R-:W4:Y:S04]  /*b5020*/  LDL.LU R16, [R1+0x390] ;  /* 0x0003900001107983 */ /* 0x000f280000300800 */
[----:B------:R-:W4:Y:S04]  /*b5030*/  LDL.LU R17, [R1+0x394] ;  /* 0x0003940001117983 */ /* 0x000f280000300800 */
[----:B------:R-:W4:Y:S04]  /*b5040*/  LDL.LU R18, [R1+0x398] ;  /* 0x0003980001127983 */ /* 0x000f280000300800 */
[----:B------:R-:W4:Y:S04]  /*b5050*/  LDL.LU R19, [R1+0x39c] ;  /* 0x00039c0001137983 */ /* 0x000f280000300800 */
[----:B------:R-:W5:Y:S04]  /*b5060*/  LDL.LU R12, [R1+0x3a0] ;  /* 0x0003a000010c7983 */ /* 0x000f680000300800 */
[----:B------:R-:W5:Y:S04]  /*b5070*/  LDL.LU R13, [R1+0x3a4] ;  /* 0x0003a400010d7983 */ /* 0x000f680000300800 */
[----:B------:R-:W5:Y:S04]  /*b5080*/  LDL.LU R14, [R1+0x3a8] ;  /* 0x0003a800010e7983 */ /* 0x000f680000300800 */
[----:B------:R-:W5:Y:S04]  /*b5090*/  LDL.LU R15, [R1+0x3ac] ;  /* 0x0003ac00010f7983 */ /* 0x000f680000300800 */
[----:B------:R-:W2:Y:S04]  /*b50a0*/  LDL.LU R2, [R1+0x22c4] ;  /* 0x0022c40001027983 */ /* 0x000ea80000300800 */
[----:B------:R-:W2:Y:S04]  /*b50b0*/  LDL.LU R23, [R1+0x22cc] ;  /* 0x0022cc0001177983 */ /* 0x000ea80000300800 */
[----:B------:R-:W2:Y:S04]  /*b50c0*/  LDL.LU R22, [R1+0x22d0] ;  /* 0x0022d00001167983 */ /* 0x000ea80000300800 */
[----:B------:R-:W2:Y:S04]  /*b50d0*/  LDL.LU R0, [R1+0x22d4] ;  /* 0x0022d40001007983 */ /* 0x000ea80000300800 */
[----:B------:R-:W2:Y:S04]  /*b50e0*/  LDL.LU.64 R10, [R1+0x2be0] ;  /* 0x002be000010a7983 */ /* 0x000ea80000300a00 */
[----:B------:R-:W2:Y:S04]  /*b50f0*/  LDL.LU.64 R8, [R1+0x2bd8] ;  /* 0x002bd80001087983 */ /* 0x000ea80000300a00 */
[----:B--2---:R0:W-:Y:S04]  /*b5100*/  STS.128 [R3+0x180], R8 ;  /* 0x0001800803007388 */ /* 0x0041e80000000c00 */
[----:B0-----:R-:W2:Y:S04]  /*b5110*/  LDL.LU.64 R10, [R1+0x2bd0] ;  /* 0x002bd000010a7983 */ /* 0x001ea80000300a00 */
[----:B------:R-:W2:Y:S04]  /*b5120*/  LDL.LU.64 R8, [R1+0x2bc8] ;  /* 0x002bc80001087983 */ /* 0x000ea80000300a00 */
[----:B------:R-:W3:Y:S04]  /*b5130*/  LDL.LU R21, [R1+0xbdc] ;  /* 0x000bdc0001157983 */ /* 0x000ee80000300800 */
[----:B------:R-:W-:Y:S04]  /*b5140*/  STS.128 [R3+0x280], R4 ;  /* 0x0002800403007388 */ /* 0x000fe80000000c00 */
[----:B--2---:R0:W-:Y:S04]  /*b5150*/  STS.128 [R3+0x200], R8 ;  /* 0x0002000803007388 */ /* 0x0041e80000000c00 */
[----:B0-----:R-:W2:Y:S04]  /*b5160*/  LDL.LU.64 R8, [R1+0x2bc0] ;  /* 0x002bc00001087983 */ /* 0x001ea80000300a00 */
[----:B------:R-:W2:Y:S04]  /*b5170*/  LDL.LU R11, [R1+0x22d8] ;  /* 0x0022d800010b7983 */ /* 0x000ea80000300800 */
[----:B------:R-:W2:Y:S04]  /*b5180*/  LDL.LU.64 R6, [R1+0x2bb8] ;  /* 0x002bb80001067983 */ /* 0x000ea80000300a00 */
[----:B------:R-:W2:Y:S04]  /*b5190*/  LDL.LU.64 R4, [R1+0x2bb0] ;  /* 0x002bb00001047983 */ /* 0x000ea80000300a00 */
[----:B--2---:R0:W-:Y:S04]  /*b51a0*/  STS.128 [R3+0x300], R4 ;  /* 0x0003000403007388 */ /* 0x0041e80000000c00 */
[----:B0-----:R-:W2:Y:S04]  /*b51b0*/  LDL.LU.64 R6, [R1+0x2ba8] ;  /* 0x002ba80001067983 */ /* 0x001ea80000300a00 */
[----:B------:R-:W2:Y:S04]  /*b51c0*/  LDL.LU.64 R4, [R1+0x2ba0] ;  /* 0x002ba00001047983 */ /* 0x000ea80000300a00 */
[----:B------:R-:W3:Y:S04]  /*b51d0*/  LDL.LU R10, [R1] ;  /* 0x00000000010a7983 */ /* 0x000ee80000300800 */
        /* <DEDUP_REMOVED lines=12> */
[----:B------:R-:W4:Y:S04]  /*b52a0*/  LDL.LU R28, [R1+0x10] ;  /* 0x00001000011c7983 */ /* 0x000f280000300800 */
[----:B---3--:R-:W-:Y:S04]  /*b52b0*/  STS.128 [R3+0x600], R24 ;  /* 0x0006001803007388 */ /* 0x008fe80000000c00 */
[----:B--2---:R0:W-:Y:S04]  /*b52c0*/  STS.128 [R3+0x580], R4 ;  /* 0x0005800403007388 */ /* 0x0041e80000000c00 */
[----:B0-----:R-:W2:Y:S04]  /*b52d0*/  LDL.LU R7, [R1+0x2b58] ;  /* 0x002b580001077983 */ /* 0x001ea80000300800 */
[----:B------:R-:W3:Y:S04]  /*b52e0*/  LDL.LU R5, [R1+0x22dc] ;  /* 0x0022dc0001057983 */ /* 0x000ee80000300800 */
[----:B------:R-:W2:Y:S04]  /*b52f0*/  LDL.LU.64 R26, [R1+0x2b50] ;  /* 0x002b5000011a7983 */ /* 0x000ea80000300a00 */
[----:B------:R-:W2:Y:S04]  /*b5300*/  LDL.LU.64 R24, [R1+0x2b48] ;  /* 0x002b480001187983 */ /* 0x000ea80000300a00 */
[----:B----4-:R-:W-:Y:S01]  /*b5310*/  STS.128 [R3+0x700], R16 ;  /* 0x0007001003007388 */ /* 0x010fe20000000c00 */
[----:B------:R-:W-:-:S03]  /*b5320*/  ISETP.GE.AND P0, PT, R2, c[0x0][0x178], PT ;  /* 0x00005e0002007a0c */ /* 0x000fc60003f06270 */
[----:B-----5:R-:W-:Y:S01]  /*b5330*/  STS.128 [R3+0x780], R12 ;  /* 0x0007800c03007388 */ /* 0x020fe20000000c00 */
[----:B------:R-:W-:Y:S01]  /*b5340*/  IMAD R2, R2, c[0x0][0x194], RZ ;  /* 0x0000650002027a24 */ /* 0x000fe200078e02ff */
[----:B------:R-:W-:Y:S01]  /*b5350*/  ISETP.LT.AND P4, PT, R23, c[0x0][0x17c], !P0 ;  /* 0x00005f0017007a0c */ /* 0x000fe20004781270 */
[----:B------:R-:W-:Y:S01]  /*b5360*/  IMAD R23, R21, c[0x0][0x198], RZ ;  /* 0x0000660015177a24 */ /* 0x000fe200078e02ff */
[----:B------:R-:W-:Y:S01]  /*b5370*/  ISETP.LT.AND P2, PT, R0, c[0x0][0x17c], !P0 ;  /* 0x00005f0000007a0c */ /* 0x000fe20004741270 */
[----:B--2---:R0:W-:Y:S04]  /*b5380*/  STS.128 [R3+0x680], R24 ;  /* 0x0006801803007388 */ /* 0x0041e80000000c00 */
[----:B0-----:R-:W2:Y:S04]  /*b5390*/  LDL.LU.64 R26, [R1+0x2b40] ;  /* 0x002b4000011a7983 */ /* 0x001ea80000300a00 */
[----:B------:R-:W4:Y:S04]  /*b53a0*/  LDL.LU.64 R18, [R1+0x2b38] ;  /* 0x002b380001127983 */ /* 0x000f280000300a00 */
[----:B------:R-:W5:Y:S04]  /*b53b0*/  LDL.LU.64 R16, [R1+0x2b30] ;  /* 0x002b300001107983 */ /* 0x000f680000300a00 */
[----:B------:R-:W4:Y:S04]  /*b53c0*/  LDL.LU R4, [R1+0x22e0] ;  /* 0x0022e00001047983 */ /* 0x000f280000300800 */
[----:B------:R-:W-:Y:S01]  /*b53d0*/  BAR.SYNC.DEFER_BLOCKING 0x0 ;  /* 0x0000000000007b1d */ /* 0x000fe20000010000 */
[----:B------:R-:W-:-:S02]  /*b53e0*/  LEA R0, P6, R2, c[0x0][0x170], 0x1 ;  /* 0x00005c0002007a11 */ /* 0x000fc400078c08ff */
[----:B------:R-:W-:Y:S02]  /*b53f0*/  ISETP.LT.AND P1, PT, R22, c[0x0][0x17c], !P0 ;  /* 0x00005f0016007a0c */ /* 0x000fe40004721270 */
[----:B------:R-:W-:Y:S01]  /*b5400*/  ISETP.LT.AND P5, PT, R21, c[0x0][0x17c], !P0 ;  /* 0x00005f0015007a0c */ /* 0x000fe200047a1270 */
[----:B------:R-:W5:Y:S01]  /*b5410*/  LDL.LU.64 R14, [R1+0x2b28] ;  /* 0x002b2800010e7983 */ /* 0x000f620000300a00 */
[----:B------:R-:W-:Y:S02]  /*b5420*/  LEA.HI.X.SX32 R2, R2, c[0x0][0x174], 0x1, P6 ;  /* 0x00005d0002027a11 */ /* 0x000fe400030f0eff */
[C---:B------:R-:W-:Y:S01]  /*b5430*/  LEA R22, P6, R23.reuse, R0, 0x1 ;  /* 0x0000000017167211 */ /* 0x040fe200078c08ff */
[----:B------:R-:W5:Y:S01]  /*b5440*/  LDL.LU.64 R12, [R1+0x2b20] ;  /* 0x002b2000010c7983 */ /* 0x000f620000300a00 */
[C---:B------:R-:W-:Y:S02]  /*b5450*/  IADD3 R21, R23.reuse, c[0x0][0x198], RZ ;  /* 0x0000660017157a10 */ /* 0x040fe40007ffe0ff */
[----:B------:R-:W-:-:S02]  /*b5460*/  LEA.HI.X.SX32 R23, R23, R2, 0x1, P6 ;  /* 0x0000000217177211 */ /* 0x000fc400030f0eff */
[----:B------:R-:W-:Y:S02]  /*b5470*/  LEA R24, P6, R21, R0, 0x1 ;  /* 0x0000000015187211 */ /* 0x000fe400078c08ff */
[----:B------:R-:W-:Y:S02]  /*b5480*/  ISETP.LT.AND P3, PT, R11, c[0x0][0x17c], !P0 ;  /* 0x00005f000b007a0c */ /* 0x000fe40004761270 */
[----:B------:R-:W-:Y:S01]  /*b5490*/  LEA.HI.X.SX32 R25, R21, R2, 0x1, P6 ;  /* 0x0000000215197211 */ /* 0x000fe200030f0eff */
[----:B------:R-:W5:Y:S04]  /*b54a0*/  LDL.LU R11, [R1+0x22e4] ;  /* 0x0022e400010b7983 */ /* 0x000f680000300800 */
[----:B------:R0:W-:Y:S01]  /*b54b0*/  @P5 STG.E.U16 [R22.64], R10 ;  /* 0x0000000a16005986 */ /* 0x0001e2000c101506 */
[----:B---3--:R-:W-:-:S03]  /*b54c0*/  ISETP.LT.AND P5, PT, R5, c[0x0][0x17c], !P0 ;  /* 0x00005f0005007a0c */ /* 0x008fc600047a1270 */
[----:B------:R-:W3:Y:S04]  /*b54d0*/  LDL.LU R6, [R1+0x20] ;  /* 0x0000200001067983 */ /* 0x000ee80000300800 */
[----:B------:R-:W3:Y:S01]  /*b54e0*/  LDL.LU R5, [R1+0x22e8] ;  /* 0x0022e80001057983 */ /* 0x000ee20000300800 */
[----:B--2---:R-:W-:-:S03]  /*b54f0*/  PRMT R26, R10, 0x7632, R26 ;  /* 0x000076320a1a7816 */ /* 0x004fc6000000001a */
[----:B0-----:R-:W2:Y:S04]  /*b5500*/  LDL.LU R10, [R1+0x30] ;  /* 0x00003000010a7983 */ /* 0x001ea80000300800 */
[----:B------:R0:W-:Y:S01]  /*b5510*/  @P2 STG.E.U16 [R24.64], R26 ;  /* 0x0000001a18002986 */ /* 0x0001e2000c101506 */
[----:B----4-:R-:W-:-:S03]  /*b5520*/  ISETP.LT.AND P2, PT, R4, c[0x0][0x17c], !P0 ;  /* 0x00005f0004007a0c */ /* 0x010fc60004741270 */
[----:B------:R-:W4:Y:S01]  /*b5530*/  LDL.LU R4, [R1+0x22ec] ;  /* 0x0022ec0001047983 */ /* 0x000f220000300800 */
[----:B------:R-:W-:-:S04]  /*b5540*/  IADD3 R3, R21, c[0x0][0x198], RZ ;  /* 0x0000660015037a10 */ /* 0x000fc80007ffe0ff */
[C---:B------:R-:W-:Y:S02]  /*b5550*/  LEA R22, P6, R3.reuse, R0, 0x1 ;  /* 0x0000000003167211 */ /* 0x040fe400078c08ff */
[C---:B------:R-:W-:Y:S02]  /*b5560*/  IADD3 R21, R3.reuse, c[0x0][0x198], RZ ;  /* 0x0000660003157a10 */ /* 0x040fe40007ffe0ff */
[----:B------:R-:W-:Y:S02]  /*b5570*/  LEA.HI.X.SX32 R23, R3, R2, 0x1, P6 ;  /* 0x0000000203177211 */ /* 0x000fe400030f0eff */
[C---:B0-----:R-:W-:Y:S02]  /*b5580*/  LEA R24, P6, R21.reuse, R0, 0x1 ;  /* 0x0000000015187211 */ /* 0x041fe400078c08ff */
[C---:B------:R-:W-:Y:S01]  /*b5590*/  IADD3 R3, R21.reuse, c[0x0][0x198], RZ ;  /* 0x0000660015037a10 */ /* 0x040fe20007ffe0ff */
[----:B------:R0:W-:Y:S01]  /*b55a0*/  @P3 STG.E.U16 [R22.64], R28 ;  /* 0x0000001c16003986 */ /* 0x0001e2000c101506 */
[----:B------:R-:W-:-:S02]  /*b55b0*/  LEA.HI.X.SX32 R25, R21, R2, 0x1, P6 ;  /* 0x0000000215197211 */ /* 0x000fc400030f0eff */
[----:B------:R-:W-:Y:S02]  /*b55c0*/  PRMT R26, R28, 0x7632, R26 ;  /* 0x000076321c1a7816 */ /* 0x000fe4000000001a */
[----:B0-----:R-:W-:-:S03]  /*b55d0*/  LEA R22, P6, R3, R0, 0x1 ;  /* 0x0000000003167211 */ /* 0x001fc600078c08ff */
[----:B------:R0:W-:Y:S01]  /*b55e0*/  @P5 STG.E.U16 [R24.64], R26 ;  /* 0x0000001a18005986 */ /* 0x0001e2000c101506 */
[----:B-----5:R-:W-:Y:S02]  /*b55f0*/  ISETP.LT.AND P3, PT, R11, c[0x0][0x17c], !P0 ;  /* 0x00005f000b007a0c */ /* 0x020fe40004761270 */
[----:B------:R-:W-:Y:S01]  /*b5600*/  LEA.HI.X.SX32 R23, R3, R2, 0x1, P6 ;  /* 0x0000000203177211 */ /* 0x000fe200030f0eff */
[----:B------:R-:W5:Y:S01]  /*b5610*/  LDL.LU R11, [R1+0x22f0] ;  /* 0x0022f000010b7983 */ /* 0x000f620000300800 */
[----:B---3--:R-:W-:-:S03]  /*b5620*/  ISETP.LT.AND P5, PT, R5, c[0x0][0x17c], !P0 ;  /* 0x00005f0005007a0c */ /* 0x008fc600047a1270 */
[----:B------:R-:W3:Y:S04]  /*b5630*/  LDL.LU R28, [R1+0x40] ;  /* 0x00004000011c7983 */ /* 0x000ee80000300800 */
[----:B------:R-:W3:Y:S04]  /*b5640*/  LDL.LU R5, [R1+0x22f4] ;  /* 0x0022f40001057983 */ /* 0x000ee80000300800 */
[----:B------:R1:W-:Y:S01]  /*b5650*/  @P2 STG.E.U16 [R22.64], R6 ;  /* 0x0000000616002986 */ /* 0x0003e2000c101506 */
[----:B----4-:R-:W-:-:S03]  /*b5660*/  ISETP.LT.AND P2, PT, R4, c[0x0][0x17c], !P0 ;  /* 0x00005f0004007a0c */ /* 0x010fc60004741270 */
[----:B------:R-:W4:Y:S01]  /*b5670*/  LDL.LU R4, [R1+0x22f8] ;  /* 0x0022f80001047983 */ /* 0x000f220000300800 */
[----:B------:R-:W-:-:S04]  /*b5680*/  IADD3 R21, R3, c[0x0][0x198], RZ ;  /* 0x0000660003157a10 */ /* 0x000fc80007ffe0ff */
[C---:B0-----:R-:W-:Y:S02]  /*b5690*/  LEA R24, P6, R21.reuse, R0, 0x1 ;  /* 0x0000000015187211 */ /* 0x041fe400078c08ff */
[C---:B------:R-:W-:Y:S02]  /*b56a0*/  IADD3 R3, R21.reuse, c[0x0][0x198], RZ ;  /* 0x0000660015037a10 */ /* 0x040fe40007ffe0ff */
[----:B------:R-:W-:Y:S02]  /*b56b0*/  LEA.HI.X.SX32 R25, R21, R2, 0x1, P6 ;  /* 0x0000000215197211 */ /* 0x000fe400030f0eff */
[----:B------:R-:W-:Y:S02]  /*b56c0*/  PRMT R26, R6, 0x7632, R26 ;  /* 0x00007632061a7816 */ /* 0x000fe4000000001a */
[C---:B-1----:R-:W-:Y:S01]  /*b56d0*/  LEA R22, P6, R3.reuse, R0, 0x1 ;  /* 0x0000000003167211 */ /* 0x042fe200078c08ff */
[----:B------:R-:W4:Y:S01]  /*b56e0*/  LDL.LU R6, [R1+0x50] ;  /* 0x0000500001067983 */ /* 0x000f220000300800 */
[----:B------:R-:W-:-:S02]  /*b56f0*/  IADD3 R21, R3, c[0x0][0x198], RZ ;  /* 0x0000660003157a10 */ /* 0x000fc40007ffe0ff */
[----:B------:R-:W-:Y:S01]  /*b5700*/  LEA.HI.X.SX32 R23, R3, R2, 0x1, P6 ;  /* 0x0000000203177211 */ /* 0x000fe200030f0eff */
[----:B------:R0:W-:Y:S04]  /*b5710*/  @P3 STG.E.U16 [R24.64], R26 ;  /* 0x0000001a18003986 */ /* 0x0001e8000c101506 */
[----:B--2---:R1:W-:Y:S01]  /*b5720*/  @P5 STG.E.U16 [R22.64], R10 ;  /* 0x0000000a16005986 */ /* 0x0043e2000c101506 */
[C---:B0-----:R-:W-:Y:S02]  /*b5730*/  LEA R24, P6, R21.reuse, R0, 0x1 ;  /* 0x0000000015187211 */ /* 0x041fe400078c08ff */
[----:B------:R-:W-:Y:S02]  /*b5740*/  PRMT R26, R10, 0x7632, R26 ;  /* 0x000076320a1a7816 */ /* 0x000fe4000000001a */
[----:B------:R-:W-:-:S02]  /*b5750*/  LEA.HI.X.SX32 R25, R21, R2, 0x1, P6 ;  /* 0x0000000215197211 */ /* 0x000fc400030f0eff */
[----:B-----5:R-:W-:Y:S02]  /*b5760*/  ISETP.LT.AND P3, PT, R11, c[0x0][0x17c], !P0 ;  /* 0x00005f000b007a0c */ /* 0x020fe40004761270 */
[----:B------:R-:W2:Y:S01]  /*b5770*/  LDL.LU R11, [R1+0x22fc] ;  /* 0x0022fc00010b7983 */ /* 0x000ea20000300800 */
[----:B---3--:R-:W-:-:S03]  /*b5780*/  ISETP.LT.AND P5, PT, R5, c[0x0][0x17c], !P0 ;  /* 0x00005f0005007a0c */ /* 0x008fc600047a1270 */
[----:B------:R-:W3:Y:S04]  /*b5790*/  LDL.LU R5, [R1+0x2300] ;  /* 0x0023000001057983 */ /* 0x000ee80000300800 */
[----:B------:R0:W-:Y:S04]  /*b57a0*/  @P2 STG.E.U16 [R24.64], R26 ;  /* 0x0000001a18002986 */ /* 0x0001e8000c101506 */
[----:B-1----:R-:W5:Y:S01]  /*b57b0*/  LDL.LU R10, [R1+0x60] ;  /* 0x00006000010a7983 */ /* 0x002f620000300800 */
        /* <DEDUP_REMOVED lines=13> */
[----:B------:R-:W-:Y:S02]  /*b5890*/  LEA.HI.X.SX32 R23, R3, R2, 0x1, P6 ;  /* 0x0000000203177211 */ /* 0x000fe400030f0eff */
[----:B--2---:R-:W-:Y:S02]  /*b58a0*/  ISETP.LT.AND P3, PT, R11, c[0x0][0x17c], !P0 ;  /* 0x00005f000b007a0c */ /* 0x004fe40004761270 */
[----:B------:R-:W2:Y:S01]  /*b58b0*/  LDL.LU R11, [R1+0x2308] ;  /* 0x00230800010b7983 */ /* 0x000ea20000300800 */
        /* <DEDUP_REMOVED lines=16> */
[----:B-----5:R1:W-:Y:S01]  /*b59c0*/  @P5 STG.E.U16 [R22.64], R10 ;  /* 0x0000000a16005986 */ /* 0x0203e2000c101506 */
[C---:B0-----:R-:W-:Y:S02]  /*b59d0*/  LEA R24, P6, R21.reuse, R0, 0x1 ;  /* 0x0000000015187211 */ /* 0x041fe400078c08ff */
[----:B------:R-:W-:Y:S02]  /*b59e0*/  PRMT R26, R10, 0x7632, R26 ;  /* 0x000076320a1a7816 */ /* 0x000fe4000000001a */
[----:B------:R-:W-:-:S02]  /*b59f0*/  LEA.HI.X.SX32 R25, R21, R2, 0x1, P6 ;  /* 0x0000000215197211 */ /* 0x000fc400030f0eff */
[----:B--2---:R-:W-:Y:S02]  /*b5a00*/  ISETP.LT.AND P3, PT, R11, c[0x0][0x17c], !P0 ;  /* 0x00005f000b007a0c */ /* 0x004fe40004761270 */
[----:B------:R-:W2:Y:S04]  /*b5a10*/  LDL.LU R11, [R1+0x2314] ;  /* 0x00231400010b7983 */ /* 0x000ea80000300800 */
[----:B------:R0:W-:Y:S01]  /*b5a20*/  @P2 STG.E.U16 [R24.64], R26 ;  /* 0x0000001a18002986 */ /* 0x0001e2000c101506 */
[----:B---3--:R-:W-:-:S03]  /*b5a30*/  ISETP.LT.AND P5, PT, R5, c[0x0][0x17c], !P0 ;  /* 0x00005f0005007a0c */ /* 0x008fc600047a1270 */
[----:B------:R-:W3:Y:S04]  /*b5a40*/  LDL.LU R5, [R1+0x2318] ;  /* 0x0023180001057983 */ /* 0x000ee80000300800 */
        /* <DEDUP_REMOVED lines=16> */
[----:B------:R-:W2:Y:S04]  /*b5b50*/  LDL.LU R11, [R1+0x2320] ;  /* 0x00232000010b7983 */ /* 0x000ea80000300800 */
[----:B------:R-:W2:Y:S01]  /*b5b60*/  LDL.LU R28, [R1+0x2f0] ;  /* 0x0002f000011c7983 */ /* 0x000ea20000300800 */
[----:B---3--:R-:W-:-:S03]  /*b5b70*/  ISETP.LT.AND P5, PT, R5, c[0x0][0x17c], !P0 ;  /* 0x00005f0005007a0c */ /* 0x008fc600047a1270 */
        /* <DEDUP_REMOVED lines=552> */
[C---:B-1----:R-:W-:Y:S02]  /*b7e00*/  IADD3 R23, R21.reuse, c[0x0][0x198], RZ ;  /* 0x0000660015177a10 */ /* 0x042fe40007ffe0ff */
[----:B------:R-:W-:Y:S02]  /*b7e10*/  LEA.HI.X.SX32 R25, R21, R2, 0x1, P6 ;  /* 0x0000000215197211 */ /* 0x000fe400030f0eff */
[----:B------:R-:W-:Y:S02]  /*b7e20*/  PRMT R21, R6, 0x7632, R21 ;  /* 0x0000763206157816 */ /* 0x000fe40000000015 */
[C---:B------:R-:W-:Y:S01]  /*b7e30*/  LEA R22, P6, R23.reuse, R0, 0x1 ;  /* 0x0000000017167211 */ /* 0x040fe200078c08ff */
        /* <DEDUP_REMOVED lines=39> */
[----:B------:R-:W-:Y:S02]  /*b80b0*/  PRMT R21, R6, 0x7632, R21 ;  /* 0x0000763206157816 */ /* 0x000fe40000000015 */
[----:B------:R-:W-:Y:S01]  /*b80c0*/  LEA.HI.X.SX32 R25, R3, R2, 0x1, P6 ;  /* 0x0000000203197211 */ /* 0x000fe200030f0eff */
[----:B-1----:R-:W4:Y:S01]  /*b80d0*/  LDL.LU R6, [R1+0x5c] ;  /* 0x00005c0001067983 */ /* 0x002f220000300800 */
[C---:B------:R-:W-:Y:S02]  /*b80e0*/  LEA R22, P6, R26.reuse, R0, 0x1 ;  /* 0x000000001a167211 */ /* 0x040fe400078c08ff */
[C---:B------:R-:W-:Y:S01]  /*b80f0*/  IADD3 R3, R26.reuse, c[0x0][0x198], RZ ;  /* 0x000066001a037a10 */ /* 0x040fe20007ffe0ff */
[----:B------:R0:W-:Y:S01]  /*b8100*/  @P3 STG.E.U16 [R24.64], R21 ;  /* 0x0000001518003986 */ /* 0x0001e2000c101506 */
[----:B------:R-:W-:-:S02]  /*b8110*/  LEA.HI.X.SX32 R23, R26, R2, 0x1, P6 ;  /* 0x000000021a177211 */ /* 0x000fc400030f0eff */
[C---:B0-----:R-:W-:Y:S02]  /*b8120*/  LEA R24, P6, R3.reuse, R0, 0x1 ;  /* 0x0000000003187211 */ /* 0x041fe400078c08ff */
[----:B-----5:R-:W-:Y:S02]  /*b8130*/  PRMT R21, R10, 0x7632, R21 ;  /* 0x000076320a157816 */ /* 0x020fe40000000015 */
[----:B------:R-:W-:Y:S01]  /*b8140*/  LEA.HI.X.SX32 R25, R3, R2, 0x1, P6 ;  /* 0x0000000203197211 */ /* 0x000fe200030f0eff */
[----:B------:R0:W-:Y:S01]  /*b8150*/  @P5 STG.E.U16 [R22.64], R10 ;  /* 0x0000000a16005986 */ /* 0x0001e2000c101506 */
[----:B--2---:R-:W-:-:S03]  /*b8160*/  ISETP.LT.AND P3, PT, R11, c[0x0][0x17c], !P0 ;  /* 0x00005f000b007a0c */ /* 0x004fc60004761270 */
[----:B------:R-:W2:Y:S04]  /*b8170*/  LDL.LU R11, [R1+0x247c] ;  /* 0x00247c00010b7983 */ /* 0x000ea80000300800 */
[----:B------:R1:W-:Y:S01]  /*b8180*/  @P2 STG.E.U16 [R24.64], R21 ;  /* 0x0000001518002986 */ /* 0x0003e2000c101506 */
[----:B---3--:R-:W-:-:S03]  /*b8190*/  ISETP.LT.AND P5, PT, R5, c[0x0][0x17c], !P0 ;  /* 0x00005f0005007a0c */ /* 0x008fc600047a1270 */
[----:B------:R-:W3:Y:S04]  /*b81a0*/  LDL.LU R5, [R1+0x2480] ;  /* 0x0024800001057983 */ /* 0x000ee80000300800 */
[----:B0-----:R-:W5:Y:S01]  /*b81b0*/  LDL.LU R10, [R1+0x6c] ;  /* 0x00006c00010a7983 */ /* 0x001f620000300800 */
[----:B----4-:R-:W-:-:S03]  /*b81c0*/  ISETP.LT.AND P2, PT, R4, c[0x0][0x17c], !P0 ;  /* 0x00005f0004007a0c */ /* 0x010fc60004741270 */
[----:B------:R-:W4:Y:S01]  /*b81d0*/  LDL.LU R4, [R1+0x2484] ;  /* 0x0024840001047983 */ /* 0x000f220000300800 */
[----:B------:R-:W-:-:S04]  /*b81e0*/  IADD3 R26, R3, c[0x0][0x198], RZ ;  /* 0x00006600031a7a10 */ /* 0x000fc80007ffe0ff */
[C---:B------:R-:W-:Y:S02]  /*b81f0*/  LEA R22, P6, R26.reuse, R0, 0x1 ;  /* 0x000000001a167211 */ /* 0x040fe400078c08ff */
[C---:B------:R-:W-:Y:S02]  /*b8200*/  IADD3 R3, R26.reuse, c[0x0][0x198], RZ ;  /* 0x000066001a037a10 */ /* 0x040fe40007ffe0ff */
[----:B------:R-:W-:Y:S02]  /*b8210*/  LEA.HI.X.SX32 R23, R26, R2, 0x1, P6 ;  /* 0x000000021a177211 */ /* 0x000fe400030f0eff */
[C---:B-1----:R-:W-:Y:S02]  /*b8220*/  LEA R24, P6, R3.reuse, R0, 0x1 ;  /* 0x0000000003187211 */ /* 0x042fe400078c08ff */
        /* <DEDUP_REMOVED lines=817> */
[C---:B-1----:R-:W-:Y:S02]  /*bb540*/  LEA R22, P6, R21.reuse, R0, 0x1 ;  /* 0x0000000015167211 */ /* 0x042fe400078c08ff */
[----:B------:R-:W-:Y:S02]  /*bb550*/  PRMT R26, R6, 0x7632, R26 ;  /* 0x00007632061a7816 */ /* 0x000fe4000000001a */
[C---:B------:R-:W-:Y:S01]  /*bb560*/  IADD3 R3, R21.reuse, c[0x0][0x198], RZ ;  /* 0x0000660015037a10 */ /* 0x040fe20007ffe0ff */
[----:B------:R-:W4:Y:S01]  /*bb570*/  LDL.LU R6, [R1+0xbc] ;  /* 0x0000bc0001067983 */ /* 0x000f220000300800 */
[----:B------:R-:W-:-:S03]  /*bb580*/  LEA.HI.X.SX32 R23, R21, R2, 0x1, P6 ;  /* 0x0000000215177211 */ /* 0x000fc600030f0eff */
[----:B------:R0:W-:Y:S04]  /*bb590*/  @P4 STG.E.U16 [R24.64], R26 ;  /* 0x0000001a18004986 */ /* 0x0001e8000c101506 */
[----:B-----5:R1:W-:Y:S01]  /*bb5a0*/  @P3 STG.E.U16 [R22.64], R10 ;  /* 0x0000000a16003986 */ /* 0x0203e2000c101506 */
[----:B0-----:R-:W-:-:S04]  /*bb5b0*/  LEA R24, P6, R3, R0, 0x1 ;  /* 0x0000000003187211 */ /* 0x001fc800078c08ff */
[----:B------:R-:W-:Y:S02]  /*bb5c0*/  LEA.HI.X.SX32 R25, R3, R2, 0x1, P6 ;  /* 0x0000000203197211 */ /* 0x000fe400030f0eff */
[----:B-1----:R-:W-:Y:S02]  /*bb5d0*/  PRMT R23, R10, 0x7632, R23 ;  /* 0x000076320a177816 */ /* 0x002fe40000000017 */
[----:B--2---:R-:W-:Y:S02]  /*bb5e0*/  ISETP.LT.AND P4, PT, R11, c[0x0][0x17c], !P0 ;  /* 0x00005f000b007a0c */ /* 0x004fe40004781270 */
[----:B------:R-:W2:Y:S01]  /*bb5f0*/  LDL.LU R11, [R1+0x265c] ;  /* 0x00265c00010b7983 */ /* 0x000ea20000300800 */
[----:B---3--:R-:W-:-:S03]  /*bb600*/  ISETP.LT.AND P3, PT, R5, c[0x0][0x17c], !P0 ;  /* 0x00005f0005007a0c */ /* 0x008fc60004761270 */
[----:B------:R-:W3:Y:S04]  /*bb610*/  LDL.LU R5, [R1+0x2660] ;  /* 0x0026600001057983 */ /* 0x000ee80000300800 */
[----:B------:R0:W-:Y:S04]  /*bb620*/  @P5 STG.E.U16 [R24.64], R23 ;  /* 0x0000001718005986 */ /* 0x0001e8000c101506 */
[----:B------:R-:W5:Y:S01]  /*bb630*/  LDL.LU R10, [R1+0xcc] ;  /* 0x0000cc00010a7983 */ /* 0x000f620000300800 */
[----:B----4-:R-:W-:-:S03]  /*bb640*/  ISETP.LT.AND P5, PT, R4, c[0x0][0x17c], !P0 ;  /* 0x00005f0004007a0c */ /* 0x010fc600047a1270 */
[----:B------:R-:W4:Y:S01]  /*bb650*/  LDL.LU R4, [R1+0x2664] ;  /* 0x0026640001047983 */ /* 0x000f220000300800 */
[----:B------:R-:W-:-:S04]  /*bb660*/  IADD3 R21, R3, c[0x0][0x198], RZ ;  /* 0x0000660003157a10 */ /* 0x000fc80007ffe0ff */
[C---:B------:R-:W-:Y:S02]  /*bb670*/  LEA R22, P6, R21.reuse, R0, 0x1 ;  /* 0x0000000015167211 */ /* 0x040fe400078c08ff */
[C---:B------:R-:W-:Y:S02]  /*bb680*/  IADD3 R3, R21.reuse, c[0x0][0x198], RZ ;  /* 0x0000660015037a10 */ /* 0x040fe40007ffe0ff */
[----:B0-----:R-:W-:Y:S02]  /*bb690*/  LEA.HI.X.SX32 R23, R21, R2, 0x1, P6 ;  /* 0x0000000215177211 */ /* 0x001fe400030f0eff */
[C---:B------:R-:W-:Y:S02]  /*bb6a0*/  LEA R24, P6, R3.reuse, R0, 0x1 ;  /* 0x0000000003187211 */ /* 0x040fe400078c08ff */
[C---:B------:R-:W-:Y:S01]  /*bb6b0*/  IADD3 R26, R3.reuse, c[0x0][0x198], RZ ;  /* 0x00006600031a7a10 */ /* 0x040fe20007ffe0ff */
[----:B------:R0:W-:Y:S01]  /*bb6c0*/  @P2 STG.E.U16 [R22.64], R28 ;  /* 0x0000001c16002986 */ /* 0x0001e2000c101506 */
[----:B------:R-:W-:-:S02]  /*bb6d0*/  LEA.HI.X.SX32 R25, R3, R2, 0x1, P6 ;  /* 0x0000000203197211 */ /* 0x000fc400030f0eff */
[----:B------:R-:W-:Y:S02]  /*bb6e0*/  PRMT R21, R28, 0x7632, R21 ;  /* 0x000076321c157816 */ /* 0x000fe40000000015 */
[----:B0-----:R-:W-:-:S03]  /*bb6f0*/  LEA R22, P6, R26, R0, 0x1 ;  /* 0x000000001a167211 */ /* 0x001fc600078c08ff */
[----:B------:R0:W-:Y:S01]  /*bb700*/  @P1 STG.E.U16 [R24.64], R21 ;  /* 0x0000001518001986 */ /* 0x0001e2000c101506 */
[----:B------:R-:W-:-:S05]  /*bb710*/  LEA.HI.X.SX32 R23, R26, R2, 0x1, P6 ;  /* 0x000000021a177211 */ /* 0x000fca00030f0eff */
[----:B------:R1:W-:Y:S01]  /*bb720*/  @P4 STG.E.U16 [R22.64], R6 ;  /* 0x0000000616004986 */ /* 0x0003e2000c101506 */
[----:B--2---:R-:W-:-:S03]  /*bb730*/  ISETP.LT.AND P2, PT, R11, c[0x0][0x17c], !P0 ;  /* 0x00005f000b007a0c */ /* 0x004fc60004741270 */
[----:B------:R-:W2:Y:S01]  /*bb740*/  LDL.LU R11, [R1+0x2668] ;  /* 0x00266800010b7983 */ /* 0x000ea20000300800 */
[----:B---3--:R-:W-:-:S03]  /*bb750*/  ISETP.LT.AND P1, PT, R5, c[0x0][0x17c], !P0 ;  /* 0x00005f0005007a0c */ /* 0x008fc60004721270 */
[----:B------:R-:W3:Y:S04]  /*bb760*/  LDL.LU R28, [R1+0xdc] ;  /* 0x0000dc00011c7983 */ /* 0x000ee80000300800 */
[----:B------:R-:W3:Y:S01]  /*bb770*/  LDL.LU R5, [R1+0x266c] ;  /* 0x00266c0001057983 */ /* 0x000ee20000300800 */
        /* <DEDUP_REMOVED lines=15> */
[----:B------:R0:W-:Y:S04]  /*bb870*/  @P5 STG.E.U16 [R22.64], R10 ;  /* 0x0000000a16005986 */ /* 0x0001e8000c101506 */
[----:B------:R1:W-:Y:S01]  /*bb880*/  @P2 STG.E.U16 [R24.64], R21 ;  /* 0x0000001518002986 */ /* 0x0003e2000c101506 */
[----:B--2---:R-:W-:-:S03]  /*bb890*/  ISETP.LT.AND P3, PT, R11, c[0x0][0x17c], !P0 ;  /* 0x00005f000b007a0c */ /* 0x004fc60004761270 */
[----:B------:R-:W2:Y:S01]  /*bb8a0*/  LDL.LU R11, [R1+0x2674] ;  /* 0x00267400010b7983 */ /* 0x000ea20000300800 */
        /* <DEDUP_REMOVED lines=19> */
[----:B------:R-:W2:Y:S04]  /*bb9e0*/  LDL.LU R11, [R1+0x2680] ;  /* 0x00268000010b7983 */ /* 0x000ea80000300800 */
[----:B------:R-:W2:Y:S01]  /*bb9f0*/  LDL.LU R28, [R1+0x10c] ;  /* 0x00010c00011c7983 */ /* 0x000ea20000300800 */
[----:B---3--:R-:W-:-:S03]  /*bba00*/  ISETP.LT.AND P4, PT, R5, c[0x0][0x17c], !P0 ;  /* 0x00005f0005007a0c */ /* 0x008fc60004781270 */
        /* <DEDUP_REMOVED lines=13> */
[----:B------:R-:W-:-:S03]  /*bbae0*/  IADD3 R26, R3, c[0x0][0x198], RZ ;  /* 0x00006600031a7a10 */ /* 0x000fc60007ffe0ff */
[----:B-----5:R1:W-:Y:S01]  /*bbaf0*/  @P2 STG.E.U16 [R22.64], R10 ;  /* 0x0000000a16002986 */ /* 0x0203e2000c101506 */
[C---:B0-----:R-:W-:Y:S02]  /*bbb00*/  LEA R24, P6, R3.reuse, R0, 0x1 ;  /* 0x0000000003187211 */ /* 0x041fe400078c08ff */
[----:B------:R-:W-:Y:S02]  /*bbb10*/  PRMT R21, R10, 0x7632, R21 ;  /* 0x000076320a157816 */ /* 0x000fe40000000015 */
[----:B------:R-:W-:Y:S02]  /*bbb20*/  LEA.HI.X.SX32 R25, R3, R2, 0x1, P6 ;  /* 0x0000000203197211 */ /* 0x000fe400030f0eff */
[----:B-1----:R-:W-:-:S04]  /*bbb30*/  LEA R22, P6, R26, R0, 0x1 ;  /* 0x000000001a167211 */ /* 0x002fc800078c08ff */
[----:B------:R-:W-:Y:S02]  /*bbb40*/  LEA.HI.X.SX32 R23, R26, R2, 0x1, P6 ;  /* 0x000000021a177211 */ /* 0x000fe400030f0eff */
[----:B--2---:R-:W-:Y:S01]  /*bbb50*/  ISETP.LT.AND P5, PT, R11, c[0x0][0x17c], !P0 ;  /* 0x00005f000b007a0c */ /* 0x004fe200047a1270 */
[----:B------:R0:W-:Y:S04]  /*bbb60*/  @P1 STG.E.U16 [R24.64], R21 ;  /* 0x0000001518001986 */ /* 0x0001e8000c101506 */
[----:B------:R-:W2:Y:S01]  /*bbb70*/  LDL.LU R11, [R1+0x268c] ;  /* 0x00268c00010b7983 */ /* 0x000ea20000300800 */
[----:B---3--:R-:W-:-:S03]  /*bbb80*/  ISETP.LT.AND P2, PT, R5, c[0x0][0x17c], !P0 ;  /* 0x00005f0005007a0c */ /* 0x008fc60004741270 */
[----:B------:R-:W3:Y:S04]  /*bbb90*/  LDL.LU R5, [R1+0x2690] ;  /* 0x0026900001057983 */ /* 0x000ee80000300800 */
[----:B------:R-:W5:Y:S01]  /*bbba0*/  LDL.LU R10, [R1+0x12c] ;  /* 0x00012c00010a7983 */ /* 0x000f620000300800 */
[----:B0-----:R-:W-:-:S03]  /*bbbb0*/  PRMT R21, R28, 0x7632, R21 ;  /* 0x000076321c157816 */ /* 0x001fc60000000015 */
[----:B------:R0:W-:Y:S01]  /*bbbc0*/  @P4 STG.E.U16 [R22.64], R28 ;  /* 0x0000001c16004986 */ /* 0x0001e2000c101506 */
[----:B----4-:R-:W-:-:S03]  /*bbbd0*/  ISETP.LT.AND P1, PT, R4, c[0x0][0x17c], !P0 ;  /* 0x00005f0004007a0c */ /* 0x010fc60004721270 */
[----:B------:R-:W4:Y:S04]  /*bbbe0*/  LDL.LU R4, [R1+0x2694] ;  /* 0x0026940001047983 */ /* 0x000f280000300800 */
[----:B0-----:R-:W5:Y:S01]  /*bbbf0*/  LDL.LU R28, [R1+0x2698] ;  /* 0x00269800011c7983 */ /* 0x001f620000300800 */
[----:B------:R-:W-:-:S04]  /*bbc00*/  IADD3 R3, R26, c[0x0][0x198], RZ ;  /* 0x000066001a037a10 */ /* 0x000fc80007ffe0ff */
[C---:B------:R-:W-:Y:S02]  /*bbc10*/  LEA R24, P6, R3.reuse, R0, 0x1 ;  /* 0x0000000003187211 */ /* 0x040fe400078c08ff */
[C---:B------:R-:W-:Y:S02]  /*bbc20*/  IADD3 R26, R3.reuse, c[0x0][0x198], RZ ;  /* 0x00006600031a7a10 */ /* 0x040fe40007ffe0ff */
[----:B------:R-:W-:Y:S02]  /*bbc30*/  LEA.HI.X.SX32 R25, R3, R2, 0x1, P6 ;  /* 0x0000000203197211 */ /* 0x000fe400030f0eff */
[C---:B------:R-:W-:Y:S02]  /*bbc40*/  LEA R22, P6, R26.reuse, R0, 0x1 ;  /* 0x000000001a167211 */ /* 0x040fe400078c08ff */
[C---:B------:R-:W-:Y:S01]  /*bbc50*/  IADD3 R3, R26.reuse, c[0x0][0x198], RZ ;  /* 0x000066001a037a10 */ /* 0x040fe20007ffe0ff */
[----:B------:R0:W-:Y:S01]  /*bbc60*/  @P3 STG.E.U16 [R24.64], R21 ;  /* 0x0000001518003986 */ /* 0x0001e2000c101506 */
[----:B------:R-:W-:-:S02]  /*bbc70*/  LEA.HI.X.SX32 R23, R26, R2, 0x1, P6 ;  /* 0x000000021a177211 */ /* 0x000fc400030f0eff */
[C---:B0-----:R-:W-:Y:S02]  /*bbc80*/  LEA R24, P6, R3.reuse, R0, 0x1 ;  /* 0x0000000003187211 */ /* 0x041fe400078c08ff */
[----:B------:R-:W-:Y:S02]  /*bbc90*/  PRMT R21, R6, 0x7632, R21 ;  /* 0x0000763206157816 */ /* 0x000fe40000000015 */
[----:B------:R-:W-:Y:S01]  /*bbca0*/  LEA.HI.X.SX32 R25, R3, R2, 0x1, P6 ;  /* 0x0000000203197211 */ /* 0x000fe200030f0eff */
[----:B------:R0:W-:Y:S04]  /*bbcb0*/  @P5 STG.E.U16 [R22.64], R6 ;  /* 0x0000000616005986 */ /* 0x0001e8000c101506 */
[----:B------:R1:W-:Y:S01]  /*bbcc0*/  @P2 STG.E.U16 [R24.64], R21 ;  /* 0x0000001518002986 */ /* 0x0003e2000c101506 */
[----:B--2---:R-:W-:-:S03]  /*bbcd0*/  ISETP.LT.AND P4, PT, R11, c[0x0][0x17c], !P0 ;  /* 0x00005f000b007a0c */ /* 0x004fc60004781270 */
[----:B------:R-:W2:Y:S01]  /*bbce0*/  LDL.LU R11, [R1+0x13c] ;  /* 0x00013c00010b7983 */ /* 0x000ea20000300800 */
[----:B---3--:R-:W-:-:S03]  /*bbcf0*/  ISETP.LT.AND P3, PT, R5, c[0x0][0x17c], !P0 ;  /* 0x00005f0005007a0c */ /* 0x008fc60004761270 */
[----:B------:R-:W3:Y:S01]  /*bbd00*/  LDL.LU R5, [R1+0x269c] ;  /* 0x00269c0001057983 */ /* 0x000ee20000300800 */
[----:B----4-:R-:W-:-:S03]  /*bbd10*/  ISETP.LT.AND P5, PT, R4, c[0x0][0x17c], !P0 ;  /* 0x00005f0004007a0c */ /* 0x010fc600047a1270 */
[----:B------:R-:W4:Y:S01]  /*bbd20*/  LDL.LU R4, [R1+0x26a0] ;  /* 0x0026a00001047983 */ /* 0x000f220000300800 */
[----:B-----5:R-:W-:-:S03]  /*bbd30*/  ISETP.LT.AND P2, PT, R28, c[0x0][0x17c], !P0 ;  /* 0x00005f001c007a0c */ /* 0x020fc60004741270 */
[----:B0-----:R-:W5:Y:S04]  /*bbd40*/  LDL.LU R6, [R1+0x14c] ;  /* 0x00014c0001067983 */ /* 0x001f680000300800 */
[----:B------:R-:W5:Y:S01]  /*bbd50*/  LDL.LU R28, [R1+0x26a4] ;  /* 0x0026a400011c7983 */ /* 0x000f620000300800 */
[----:B------:R-:W-:-:S04]  /*bbd60*/  IADD3 R26, R3, c[0x0][0x198], RZ ;  /* 0x00006600031a7a10 */ /* 0x000fc80007ffe0ff */
[C---:B------:R-:W-:Y:S02]  /*bbd70*/  LEA R22, P6, R26.reuse, R0, 0x1 ;  /* 0x000000001a167211 */ /* 0x040fe400078c08ff */
[C---:B------:R-:W-:Y:S02]  /*bbd80*/  IADD3 R3, R26.reuse, c[0x0][0x198], RZ ;  /* 0x000066001a037a10 */ /* 0x040fe40007ffe0ff */
[----:B------:R-:W-:Y:S02]  /*bbd90*/  LEA.HI.X.SX32 R23, R26, R2, 0x1, P6 ;  /* 0x000000021a177211 */ /* 0x000fe400030f0eff */
[C---:B-1----:R-:W-:Y:S02]  /*bbda0*/  LEA R24, P6, R3.reuse, R0, 0x1 ;  /* 0x0000000003187211 */ /* 0x042fe400078c08ff */
[----:B------:R-:W-:Y:S01]  /*bbdb0*/  IADD3 R26, R3, c[0x0][0x198], RZ ;  /* 0x00006600031a7a10 */ /* 0x000fe20007ffe0ff */
[----:B------:R0:W-:Y:S01]  /*bbdc0*/  @P1 STG.E.U16 [R22.64], R10 ;  /* 0x0000000a16001986 */ /* 0x0001e2000c101506 */
[----:B------:R-:W-:-:S02]  /*bbdd0*/  PRMT R21, R10, 0x7632, R21 ;  /* 0x000076320a157816 */ /* 0x000fc40000000015 */
[----:B------:R-:W-:Y:S02]  /*bbde0*/  LEA.HI.X.SX32 R25, R3, R2, 0x1, P6 ;  /* 0x0000000203197211 */ /* 0x000fe400030f0eff */
[----:B------:R-:W-:-:S03]  /*bbdf0*/  IADD3 R3, R26, c[0x0][0x198], RZ ;  /* 0x000066001a037a10 */ /* 0x000fc60007ffe0ff */
[----:B------:R1:W-:Y:S01]  /*bbe00*/  @P4 STG.E.U16 [R24.64], R21 ;  /* 0x0000001518004986 */ /* 0x0003e2000c101506 */
[----:B0-----:R-:W-:-:S03]  /*bbe10*/  LEA R22, P6, R26, R0, 0x1 ;  /* 0x000000001a167211 */ /* 0x001fc600078c08ff */
[----:B------:R-:W5:Y:S01]  /*bbe20*/  LDL.LU R10, [R1+0x2b1c] ;  /* 0x002b1c00010a7983 */ /* 0x000f620000300800 */
[----:B------:R-:W-:Y:S02]  /*bbe30*/  LEA.HI.X.SX32 R23, R26, R2, 0x1, P6 ;  /* 0x000000021a177211 */ /* 0x000fe400030f0eff */
[----:B-1----:R-:W-:Y:S02]  /*bbe40*/  LEA R24, P6, R3, R0, 0x1 ;  /* 0x0000000003187211 */ /* 0x002fe400078c08ff */
[----:B--2---:R-:W-:Y:S02]  /*bbe50*/  PRMT R21, R11, 0x7632, R21 ;  /* 0x000076320b157816 */ /* 0x004fe40000000015 */
[----:B------:R-:W-:Y:S02]  /*bbe60*/  LEA.HI.X.SX32 R25, R3, R2, 0x1, P6 ;  /* 0x0000000203197211 */ /* 0x000fe400030f0eff */
[----:B---3--:R-:W-:Y:S01]  /*bbe70*/  ISETP.LT.AND P1, PT, R5, c[0x0][0x17c], !P0 ;  /* 0x00005f0005007a0c */ /* 0x008fe20004721270 */
[----:B------:R0:W-:Y:S04]  /*bbe80*/  @P3 STG.E.U16 [R22.64], R11 ;  /* 0x0000000b16003986 */ /* 0x0001e8000c101506 */
[----:B------:R-:W2:Y:S04]  /*bbe90*/  LDL.LU R5, [R1+0x15c] ;  /* 0x00015c0001057983 */ /* 0x000ea80000300800 */
[----:B------:R1:W-:Y:S01]  /*bbea0*/  @P5 STG.E.U16 [R24.64], R21 ;  /* 0x0000001518005986 */ /* 0x0003e2000c101506 */
[----:B----4-:R-:W-:-:S03]  /*bbeb0*/  ISETP.LT.AND P4, PT, R4, c[0x0][0x17c], !P0 ;  /* 0x00005f0004007a0c */ /* 0x010fc60004781270 */
[----:B------:R-:W3:Y:S04]  /*bbec0*/  LDL.LU R4, [R1+0x26ac] ;  /* 0x0026ac0001047983 */ /* 0x000ee80000300800 */
[----:B0-----:R-:W4:Y:S01]  /*bbed0*/  LDL.LU R11, [R1+0x2b18] ;  /* 0x002b1800010b7983 */ /* 0x001f220000300800 */
[----:B-----5:R-:W-:-:S03]  /*bbee0*/  ISETP.LT.AND P3, PT, R28, c[0x0][0x17c], !P0 ;  /* 0x00005f001c007a0c */ /* 0x020fc60004761270 */
[----:B------:R-:W5:Y:S04]  /*bbef0*/  LDL.LU R28, [R1+0x16c] ;  /* 0x00016c00011c7983 */ /* 0x000f680000300800 */
[----:B-1----:R-:W2:Y:S01]  /*bbf00*/  LDL.LU R25, [R1+0x26a8] ;  /* 0x0026a80001197983 */ /* 0x002ea20000300800 */
[----:B------:R-:W-:-:S04]  /*bbf10*/  IADD3 R26, R3, c[0x0][0x198], RZ ;  /* 0x00006600031a7a10 */ /* 0x000fc80007ffe0ff */
[C---:B------:R-:W-:Y:S02]  /*bbf20*/  LEA R22, P6, R26.reuse, R0, 0x1 ;  /* 0x000000001a167211 */ /* 0x040fe400078c08ff */
[C---:B------:R-:W-:Y:S02]  /*bbf30*/  IADD3 R3, R26.reuse, c[0x0][0x198], RZ ;  /* 0x000066001a037a10 */ /* 0x040fe40007ffe0ff */
[----:B------:R-:W-:Y:S02]  /*bbf40*/  LEA.HI.X.SX32 R23, R26, R2, 0x1, P6 ;  /* 0x000000021a177211 */ /* 0x000fe400030f0eff */
[----:B------:R-:W-:Y:S02]  /*bbf50*/  LEA R24, P6, R3, R0, 0x1 ;  /* 0x0000000003187211 */ /* 0x000fe400078c08ff */
[----:B------:R-:W-:Y:S01]  /*bbf60*/  PRMT R21, R6, 0x7632, R21 ;  /* 0x0000763206157816 */ /* 0x000fe20000000015 */
[----:B------:R0:W-:Y:S04]  /*bbf70*/  @P2 STG.E.U16 [R22.64], R6 ;  /* 0x0000000616002986 */ /* 0x0001e8000c101506 */
[----:B0-----:R-:W4:Y:S01]  /*bbf80*/  LDL.LU R6, [R1+0x26b8] ;  /* 0x0026b80001067983 */ /* 0x001f220000300800 */
[----:B---3--:R-:W-:-:S03]  /*bbf90*/  ISETP.LT.AND P2, PT, R4, c[0x0][0x17c], !P0 ;  /* 0x00005f0004007a0c */ /* 0x008fc60004741270 */
[----:B------:R-:W3:Y:S01]  /*bbfa0*/  LDL.LU R4, [R1+0x17c] ;  /* 0x00017c0001047983 */ /* 0x000ee20000300800 */
[----:B--2---:R-:W-:Y:S02]  /*bbfb0*/  ISETP.LT.AND P5, PT, R25, c[0x0][0x17c], !P0 ;  /* 0x00005f0019007a0c */ /* 0x004fe400047a1270 */
[----:B------:R-:W-:-:S05]  /*bbfc0*/  LEA.HI.X.SX32 R25, R3, R2, 0x1, P6 ;  /* 0x0000000203197211 */ /* 0x000fca00030f0eff */
[----:B------:R0:W-:Y:S04]  /*bbfd0*/  @P1 STG.E.U16 [R24.64], R21 ;  /* 0x0000001518001986 */ /* 0x0001e8000c101506 */
[----:B0-----:R-:W2:Y:S01]  /*bbfe0*/  LDL.LU R25, [R1+0x26b0] ;  /* 0x0026b00001197983 */ /* 0x001ea20000300800 */
[----:B------:R-:W-:-:S04]  /*bbff0*/  IADD3 R26, R3, c[0x0][0x198], RZ ;  /* 0x00006600031a7a10 */ /* 0x000fc80007ffe0ff */
[C---:B------:R-:W-:Y:S02]  /*bc000*/  LEA R22, P6, R26.reuse, R0, 0x1 ;  /* 0x000000001a167211 */ /* 0x040fe400078c08ff */
[C---:B------:R-:W-:Y:S02]  /*bc010*/  IADD3 R3, R26.reuse, c[0x0][0x198], RZ ;  /* 0x000066001a037a10 */ /* 0x040fe40007ffe0ff */
[----:B------:R-:W-:Y:S02]  /*bc020*/  LEA.HI.X.SX32 R23, R26, R2, 0x1, P6 ;  /* 0x000000021a177211 */ /* 0x000fe400030f0eff */
[C---:B------:R-:W-:Y:S02]  /*bc030*/  LEA R24, P6, R3.reuse, R0, 0x1 ;  /* 0x0000000003187211 */ /* 0x040fe400078c08ff */
[----:B------:R-:W-:Y:S02]  /*bc040*/  IADD3 R26, R3, c[0x0][0x198], RZ ;  /* 0x00006600031a7a10 */ /* 0x000fe40007ffe0ff */
[----:B--2---:R-:W-:-:S02]  /*bc050*/  ISETP.LT.AND P1, PT, R25, c[0x0][0x17c], !P0 ;  /* 0x00005f0019007a0c */ /* 0x004fc40004721270 */
[----:B------:R-:W-:Y:S02]  /*bc060*/  LEA.HI.X.SX32 R25, R3, R2, 0x1, P6 ;  /* 0x0000000203197211 */ /* 0x000fe400030f0eff */
[----:B------:R-:W2:Y:S01]  /*bc070*/  LDL.LU R3, [R1+0x26b4] ;  /* 0x0026b40001037983 */ /* 0x000ea20000300800 */
[----:B------:R-:W-:-:S03]  /*bc080*/  PRMT R21, R5, 0x7632, R21 ;  /* 0x0000763205157816 */ /* 0x000fc60000000015 */
[----:B------:R0:W-:Y:S04]  /*bc090*/  @P4 STG.E.U16 [R22.64], R5 ;  /* 0x0000000516004986 */ /* 0x0001e8000c101506 */
[----:B------:R5:W-:Y:S01]  /*bc0a0*/  @P3 STG.E.U16 [R24.64], R21 ;  /* 0x0000001518003986 */ /* 0x000be2000c101506 */
[----:B0-----:R-:W-:-:S03]  /*bc0b0*/  LEA R22, P6, R26, R0, 0x1 ;  /* 0x000000001a167211 */ /* 0x001fc600078c08ff */
[----:B------:R-:W3:Y:S01]  /*bc0c0*/  LDL.LU R5, [R1+0x18c] ;  /* 0x00018c0001057983 */ /* 0x000ee20000300800 */
[----:B------:R-:W-:Y:S02]  /*bc0d0*/  LEA.HI.X.SX32 R23, R26, R2, 0x1, P6 ;  /* 0x000000021a177211 */ /* 0x000fe400030f0eff */
[----:B----4-:R-:W-:Y:S02]  /*bc0e0*/  ISETP.LT.AND P3, PT, R6, c[0x0][0x17c], !P0 ;  /* 0x00005f0006007a0c */ /* 0x010fe40004761270 */
[----:B------:R-:W4:Y:S01]  /*bc0f0*/  LDL.LU R6, [R1+0x19c] ;  /* 0x00019c0001067983 */ /* 0x000f220000300800 */
[----:B-----5:R-:W-:-:S03]  /*bc100*/  PRMT R21, R28, 0x7632, R21 ;  /* 0x000076321c157816 */ /* 0x020fc60000000015 */
[----:B------:R0:W-:Y:S01]  /*bc110*/  @P5 STG.E.U16 [R22.64], R28 ;  /* 0x0000001c16005986 */ /* 0x0001e2000c101506 */
[----:B--2---:R-:W-:Y:S02]  /*bc120*/  ISETP.LT.AND P4, PT, R3, c[0x0][0x17c], !P0 ;  /* 0x00005f0003007a0c */ /* 0x004fe40004781270 */
[----:B------:R-:W-:-:S04]  /*bc130*/  IADD3 R3, R26, c[0x0][0x198], RZ ;  /* 0x000066001a037a10 */ /* 0x000fc80007ffe0ff */
[C---:B------:R-:W-:Y:S02]  /*bc140*/  LEA R24, P6, R3.reuse, R0, 0x1 ;  /* 0x0000000003187211 */ /* 0x040fe400078c08ff */
[C---:B------:R-:W-:Y:S02]  /*bc150*/  IADD3 R26, R3.reuse, c[0x0][0x198], RZ ;  /* 0x00006600031a7a10 */ /* 0x040fe40007ffe0ff */
[----:B------:R-:W-:Y:S02]  /*bc160*/  LEA.HI.X.SX32 R25, R3, R2, 0x1, P6 ;  /* 0x0000000203197211 */ /* 0x000fe400030f0eff */
[----:B------:R-:W2:Y:S04]  /*bc170*/  LDL.LU R3, [R1+0x26bc] ;  /* 0x0026bc0001037983 */ /* 0x000ea80000300800 */
[----:B0-----:R-:W5:Y:S04]  /*bc180*/  LDL.LU R28, [R1+0x2b14] ;  /* 0x002b1400011c7983 */ /* 0x001f680000300800 */
[----:B------:R0:W-:Y:S04]  /*bc190*/  @P2 STG.E.U16 [R24.64], R21 ;  /* 0x0000001518002986 */ /* 0x0001e8000c101506 */
[----:B0-----:R-:W4:Y:S01]  /*bc1a0*/  LDL.LU R25, [R1+0x26c0] ;  /* 0x0026c00001197983 */ /* 0x001f220000300800 */
[----:B------:R-:W-:-:S04]  /*bc1b0*/  LEA R22, P6, R26, R0, 0x1 ;  /* 0x000000001a167211 */ /* 0x000fc800078c08ff */
[----:B------:R-:W-:Y:S02]  /*bc1c0*/  LEA.HI.X.SX32 R23, R26, R2, 0x1, P6 ;  /* 0x000000021a177211 */ /* 0x000fe400030f0eff */
[----:B---3--:R-:W-:-:S03]  /*bc1d0*/  PRMT R21, R4, 0x7632, R21 ;  /* 0x0000763204157816 */ /* 0x008fc60000000015 */
[----:B------:R0:W-:Y:S01]  /*bc1e0*/  @P1 STG.E.U16 [R22.64], R4 ;  /* 0x0000000416001986 */ /* 0x0001e2000c101506 */
[----:B--2---:R-:W-:Y:S02]  /*bc1f0*/  ISETP.LT.AND P5, PT, R3, c[0x0][0x17c], !P0 ;  /* 0x00005f0003007a0c */ /* 0x004fe400047a1270 */
[----:B------:R-:W-:-:S04]  /*bc200*/  IADD3 R3, R26, c[0x0][0x198], RZ ;  /* 0x000066001a037a10 */ /* 0x000fc80007ffe0ff */
[C---:B------:R-:W-:Y:S02]  /*bc210*/  LEA R24, P6, R3.reuse, R0, 0x1 ;  /* 0x0000000003187211 */ /* 0x040fe400078c08ff */
[----:B------:R-:W-:Y:S02]  /*bc220*/  IADD3 R26, R3, c[0x0][0x198], RZ ;  /* 0x00006600031a7a10 */ /* 0x000fe40007ffe0ff */
[----:B----4-:R-:W-:Y:S02]  /*bc230*/  ISETP.LT.AND P2, PT, R25, c[0x0][0x17c], !P0 ;  /* 0x00005f0019007a0c */ /* 0x010fe40004741270 */
[----:B------:R-:W-:Y:S02]  /*bc240*/  LEA.HI.X.SX32 R25, R3, R2, 0x1, P6 ;  /* 0x0000000203197211 */ /* 0x000fe400030f0eff */
[----:B------:R-:W2:Y:S04]  /*bc250*/  LDL.LU R3, [R1+0x26c4] ;  /* 0x0026c40001037983 */ /* 0x000ea80000300800 */
[----:B0-----:R-:W3:Y:S04]  /*bc260*/  LDL.LU R4, [R1+0x2b10] ;  /* 0x002b100001047983 */ /* 0x001ee80000300800 */
[----:B------:R0:W-:Y:S04]  /*bc270*/  @P4 STG.E.U16 [R24.64], R21 ;  /* 0x0000001518004986 */ /* 0x0001e8000c101506 */
[----:B0-----:R-:W4:Y:S01]  /*bc280*/  LDL.LU R25, [R1+0x26c8] ;  /* 0x0026c80001197983 */ /* 0x001f220000300800 */
[----:B------:R-:W-:-:S04]  /*bc290*/  LEA R22, P6, R26, R0, 0x1 ;  /* 0x000000001a167211 */ /* 0x000fc800078c08ff */
[----:B------:R-:W-:Y:S02]  /*bc2a0*/  LEA.HI.X.SX32 R23, R26, R2, 0x1, P6 ;  /* 0x000000021a177211 */ /* 0x000fe400030f0eff */
[----:B------:R-:W-:-:S03]  /*bc2b0*/  PRMT R21, R5, 0x7632, R21 ;  /* 0x0000763205157816 */ /* 0x000fc60000000015 */
        /* <DEDUP_REMOVED lines=8> */
[----:B0-----:R-:W4:Y:S04]  /*bc340*/  LDL.LU R5, [R1+0x2b0c] ;  /* 0x002b0c0001057983 */ /* 0x001f280000300800 */
[----:B------:R0:W-:Y:S04]  /*bc350*/  @P5 STG.E.U16 [R24.64], R21 ;  /* 0x0000001518005986 */ /* 0x0001e8000c101506 */
[----:B0-----:R-:W3:Y:S01]  /*bc360*/  LDL.LU R25, [R1+0x26d0] ;  /* 0x0026d00001197983 */ /* 0x001ee20000300800 */
        /* <DEDUP_REMOVED lines=8> */
[----:B---3--:R-:W-:Y:S02]  /*bc3f0*/  ISETP.LT.AND P5, PT, R25, c[0x0][0x17c], !P0 ;  /* 0x00005f0019007a0c */ /* 0x008fe400047a1270 */
[----:B------:R-:W-:Y:S02]  /*bc400*/  LEA.HI.X.SX32 R25, R3, R2, 0x1, P6 ;  /* 0x0000000203197211 */ /* 0x000fe400030f0eff */
[----:B------:R-:W2:Y:S04]  /*bc410*/  LDL.LU R3, [R1+0x26d4] ;  /* 0x0026d40001037983 */ /* 0x000ea80000300800 */
[----:B0-----:R-:W3:Y:S04]  /*bc420*/  LDL.LU R6, [R1+0x2b08] ;  /* 0x002b080001067983 */ /* 0x001ee80000300800 */
[----:B------:R0:W-:Y:S04]  /*bc430*/  @P1 STG.E.U16 [R24.64], R21 ;  /* 0x0000001518001986 */ /* 0x0001e8000c101506 */
[----:B0-----:R-:W3:Y:S04]  /*bc440*/  LDL.LU R24, [R1+0x1f0] ;  /* 0x0001f00001187983 */ /* 0x001ee80000300800 */
[----:B------:R-:W4:Y:S01]  /*bc450*/  LDL.LU R25, [R1+0x26d8] ;  /* 0x0026d80001197983 */ /* 0x000f220000300800 */
[----:B------:R-:W-:-:S04]  /*bc460*/  LEA R22, P6, R26, R0, 0x1 ;  /* 0x000000001a167211 */ /* 0x000fc800078c08ff */
[C---:B------:R-:W-:Y:S02]  /*bc470*/  LEA.HI.X.SX32 R23, R26.reuse, R2, 0x1, P6 ;  /* 0x000000021a177211 */ /* 0x040fe400030f0eff */
[----:B--2---:R-:W-:Y:S02]  /*bc480*/  ISETP.LT.AND P2, PT, R3, c[0x0][0x17c], !P0 ;  /* 0x00005f0003007a0c */ /* 0x004fe40004741270 */
[----:B------:R-:W-:Y:S01]  /*bc490*/  IADD3 R3, R26, c[0x0][0x198], RZ ;  /* 0x000066001a037a10 */ /* 0x000fe20007ffe0ff */
[----:B---3--:R-:W-:Y:S01]  /*bc4a0*/  IMAD.MOV.U32 R21, RZ, RZ, R24 ;  /* 0x000000ffff157224 */ /* 0x008fe200078e0018 */
[----:B----4-:R-:W-:-:S03]  /*bc4b0*/  ISETP.LT.AND P1, PT, R25, c[0x0][0x17c], !P0 ;  /* 0x00005f0019007a0c */ /* 0x010fc60004721270 */
[----:B------:R-:W-:Y:S01]  /*bc4c0*/  IMAD.MOV.U32 R25, RZ, RZ, R21 ;  /* 0x000000ffff197224 */ /* 0x000fe200078e0015 */
[C---:B------:R-:W-:Y:S02]  /*bc4d0*/  LEA R24, P6, R3.reuse, R0, 0x1 ;  /* 0x0000000003187211 */ /* 0x040fe400078c08ff */
[C---:B------:R-:W-:Y:S02]  /*bc4e0*/  IADD3 R21, R3.reuse, c[0x0][0x198], RZ ;  /* 0x0000660003157a10 */ /* 0x040fe40007ffe0ff */
[----:B------:R0:W-:Y:S02]  /*bc4f0*/  @P4 STG.E.U16 [R22.64], R25 ;  /* 0x0000001916004986 */ /* 0x0001e4000c101506 */
[----:B0-----:R-:W-:Y:S01]  /*bc500*/  IMAD.MOV.U32 R23, RZ, RZ, R25 ;  /* 0x000000ffff177224 */ /* 0x001fe200078e0019 */
[----:B------:R-:W-:Y:S02]  /*bc510*/  LEA.HI.X.SX32 R25, R3, R2, 0x1, P6 ;  /* 0x0000000203197211 */ /* 0x000fe400030f0eff */
[----:B------:R-:W2:Y:S01]  /*bc520*/  LDL.LU R3, [R1+0x26dc] ;  /* 0x0026dc0001037983 */ /* 0x000ea20000300800 */
[----:B------:R-:W-:-:S02]  /*bc530*/  LEA R22, P6, R21, R0, 0x1 ;  /* 0x0000000015167211 */ /* 0x000fc400078c08ff */
[----:B------:R-:W-:Y:S02]  /*bc540*/  PRMT R26, R23, 0x7632, R26 ;  /* 0x00007632171a7816 */ /* 0x000fe4000000001a */
[----:B------:R-:W-:-:S03]  /*bc550*/  LEA.HI.X.SX32 R23, R21, R2, 0x1, P6 ;  /* 0x0000000215177211 */ /* 0x000fc600030f0eff */
[----:B------:R0:W-:Y:S01]  /*bc560*/  @P3 STG.E.U16 [R24.64], R26 ;  /* 0x0000001a18003986 */ /* 0x0001e2000c101506 */
[----:B--2---:R-:W-:Y:S02]  /*bc570*/  ISETP.LT.AND P4, PT, R3, c[0x0][0x17c], !P0 ;  /* 0x00005f0003007a0c */ /* 0x004fe40004781270 */
[----:B------:R-:W-:Y:S02]  /*bc580*/  IADD3 R3, R21, c[0x0][0x198], RZ ;  /* 0x0000660015037a10 */ /* 0x000fe40007ffe0ff */
[----:B------:R-:W2:Y:S04]  /*bc590*/  LDL.LU R21, [R1+0x1e0] ;  /* 0x0001e00001157983 */ /* 0x000ea80000300800 */
[----:B0-----:R-:W3:Y:S01]  /*bc5a0*/  LDL.LU R25, [R1+0x26e0] ;  /* 0x0026e00001197983 */ /* 0x001ee20000300800 */
[----:B------:R-:W-:-:S02]  /*bc5b0*/  LEA R24, P6, R3, R0, 0x1 ;  /* 0x0000000003187211 */ /* 0x000fc400078c08ff */
[----:B---3--:R-:W-:Y:S01]  /*bc5c0*/  ISETP.LT.AND P3, PT, R25, c[0x0][0x17c], !P0 ;  /* 0x00005f0019007a0c */ /* 0x008fe20004761270 */
[----:B--2---:R-:W-:Y:S01]  /*bc5d0*/  IMAD.MOV.U32 R25, RZ, RZ, R21 ;  /* 0x000000ffff197224 */ /* 0x004fe200078e0015 */
[----:B------:R-:W-:-:S04]  /*bc5e0*/  IADD3 R21, R3, c[0x0][0x198], RZ ;  /* 0x0000660003157a10 */ /* 0x000fc80007ffe0ff */
[----:B------:R0:W-:Y:S02]  /*bc5f0*/  @P5 STG.E.U16 [R22.64], R25 ;  /* 0x0000001916005986 */ /* 0x0001e4000c101506 */
[----:B0-----:R-:W-:Y:S01]  /*bc600*/  IMAD.MOV.U32 R23, RZ, RZ, R25 ;  /* 0x000000ffff177224 */ /* 0x001fe200078e0019 */
[----:B------:R-:W-:Y:S02]  /*bc610*/  LEA.HI.X.SX32 R25, R3, R2, 0x1, P6 ;  /* 0x0000000203197211 */ /* 0x000fe400030f0eff */
[----:B------:R-:W2:Y:S01]  /*bc620*/  LDL.LU R3, [R1+0x26e4] ;  /* 0x0026e40001037983 */ /* 0x000ea20000300800 */
[----:B------:R-:W-:Y:S02]  /*bc630*/  LEA R22, P6, R21, R0, 0x1 ;  /* 0x0000000015167211 */ /* 0x000fe400078c08ff */
        /* <DEDUP_REMOVED lines=17> */
[----:B------:R-:W-:-:S02]  /*bc750*/  LEA.HI.X.SX32 R23, R21, R2, 0x1, P6 ;  /* 0x0000000215177211 */ /* 0x000fc400030f0eff */
[----:B--2---:R-:W-:Y:S02]  /*bc760*/  ISETP.LT.AND P1, PT, R3, c[0x0][0x17c], !P0 ;  /* 0x00005f0003007a0c */ /* 0x004fe40004721270 */
[----:B------:R-:W-:Y:S02]  /*bc770*/  IADD3 R3, R21, c[0x0][0x198], RZ ;  /* 0x0000660015037a10 */ /* 0x000fe40007ffe0ff */
[----:B------:R-:W2:Y:S04]  /*bc780*/  LDL.LU R21, [R1+0x26f0] ;  /* 0x0026f00001157983 */ /* 0x000ea80000300800 */
[----:B------:R0:W-:Y:S04]  /*bc790*/  @P4 STG.E.U16 [R24.64], R26 ;  /* 0x0000001a18004986 */ /* 0x0001e8000c101506 */
[----:B------:R1:W-:Y:S01]  /*bc7a0*/  @P3 STG.E.U16 [R22.64], R8 ;  /* 0x0000000816003986 */ /* 0x0003e2000c101506 */
[----:B0-----:R-:W-:-:S03]  /*bc7b0*/  LEA R24, P6, R3, R0, 0x1 ;  /* 0x0000000003187211 */ /* 0x001fc600078c08ff */
[----:B------:R-:W3:Y:S01]  /*bc7c0*/  LDL.LU R26, [R1+0x1a0] ;  /* 0x0001a000011a7983 */ /* 0x000ee20000300800 */
[----:B------:R-:W-:Y:S02]  /*bc7d0*/  LEA.HI.X.SX32 R25, R3, R2, 0x1, P6 ;  /* 0x0000000203197211 */ /* 0x000fe400030f0eff */
[----:B-1----:R-:W-:-:S05]  /*bc7e0*/  PRMT R8, R8, 0x7632, R8 ;  /* 0x0000763208087816 */ /* 0x002fca0000000008 */
[----:B------:R0:W-:Y:S01]  /*bc7f0*/  @P5 STG.E.U16 [R24.64], R8 ;  /* 0x0000000818005986 */ /* 0x0001e2000c101506 */
[----:B--2---:R-:W-:Y:S02]  /*bc800*/  ISETP.LT.AND P4, PT, R21, c[0x0][0x17c], !P0 ;  /* 0x00005f0015007a0c */ /* 0x004fe40004781270 */
[----:B------:R-:W-:Y:S02]  /*bc810*/  IADD3 R21, R3, c[0x0][0x198], RZ ;  /* 0x0000660003157a10 */ /* 0x000fe40007ffe0ff */
[----:B------:R-:W2:Y:S04]  /*bc820*/  LDL.LU R3, [R1+0x26f4] ;  /* 0x0026f40001037983 */ /* 0x000ea80000300800 */
[----:B0-----:R-:W4:Y:S04]  /*bc830*/  LDL.LU R24, [R1+0x220] ;  /* 0x0002200001187983 */ /* 0x001f280000300800 */
[----:B------:R-:W3:Y:S01]  /*bc840*/  LDL.LU R25, [R1+0x26f8] ;  /* 0x0026f80001197983 */ /* 0x000ee20000300800 */
[----:B------:R-:W-:-:S04]  /*bc850*/  LEA R22, P6, R21, R0, 0x1 ;  /* 0x0000000015167211 */ /* 0x000fc800078c08ff */
[----:B------:R-:W-:Y:S02]  /*bc860*/  LEA.HI.X.SX32 R23, R21, R2, 0x1, P6 ;  /* 0x0000000215177211 */ /* 0x000fe400030f0eff */
[----:B--2---:R-:W-:Y:S01]  /*bc870*/  ISETP.LT.AND P3, PT, R3, c[0x0][0x17c], !P0 ;  /* 0x00005f0003007a0c */ /* 0x004fe20004761270 */
[----:B----4-:R-:W-:Y:S01]  /*bc880*/  IMAD.MOV.U32 R8, RZ, RZ, R24 ;  /* 0x000000ffff087224 */ /* 0x010fe200078e0018 */
[----:B------:R-:W-:Y:S02]  /*bc890*/  IADD3 R3, R21, c[0x0][0x198], RZ ;  /* 0x0000660015037a10 */ /* 0x000fe40007ffe0ff */
[----:B---3--:R-:W-:Y:S01]  /*bc8a0*/  ISETP.LT.AND P5, PT, R25, c[0x0][0x17c], !P0 ;  /* 0x00005f0019007a0c */ /* 0x008fe200047a1270 */
[----:B------:R-:W-:Y:S01]  /*bc8b0*/  IMAD.MOV.U32 R25, RZ, RZ, R8 ;  /* 0x000000ffff197224 */ /* 0x000fe200078e0008 */
[C---:B------:R-:W-:Y:S02]  /*bc8c0*/  LEA R24, P6, R3.reuse, R0, 0x1 ;  /* 0x0000000003187211 */ /* 0x040fe400078c08ff */
[----:B------:R-:W-:-:S02]  /*bc8d0*/  IADD3 R8, R3, c[0x0][0x198], RZ ;  /* 0x0000660003087a10 */ /* 0x000fc40007ffe0ff */
[----:B------:R0:W-:Y:S02]  /*bc8e0*/  @P2 STG.E.U16 [R22.64], R25 ;  /* 0x0000001916002986 */ /* 0x0001e4000c101506 */
[----:B0-----:R-:W-:Y:S01]  /*bc8f0*/  IMAD.MOV.U32 R23, RZ, RZ, R25 ;  /* 0x000000ffff177224 */ /* 0x001fe200078e0019 */
[----:B------:R-:W-:Y:S02]  /*bc900*/  LEA.HI.X.SX32 R25, R3, R2, 0x1, P6 ;  /* 0x0000000203197211 */ /* 0x000fe400030f0eff */
[----:B------:R-:W2:Y:S01]  /*bc910*/  LDL.LU R3, [R1+0x26fc] ;  /* 0x0026fc0001037983 */ /* 0x000ea20000300800 */
[C---:B------:R-:W-:Y:S02]  /*bc920*/  LEA R22, P6, R8.reuse, R0, 0x1 ;  /* 0x0000000008167211 */ /* 0x040fe400078c08ff */
        /* <DEDUP_REMOVED lines=15> */
[C---:B------:R-:W-:Y:S02]  /*bca20*/  LEA R22, P6, R8.reuse, R0, 0x1 ;  /* 0x0000000008167211 */ /* 0x040fe400078c08ff */
[----:B------:R-:W-:Y:S02]  /*bca30*/  PRMT R21, R23, 0x7632, R21 ;  /* 0x0000763217157816 */ /* 0x000fe40000000015 */
[----:B------:R-:W-:-:S02]  /*bca40*/  LEA.HI.X.SX32 R23, R8, R2, 0x1, P6 ;  /* 0x0000000208177211 */ /* 0x000fc400030f0eff */
[----:B--2---:R-:W-:Y:S02]  /*bca50*/  ISETP.LT.AND P4, PT, R3, c[0x0][0x17c], !P0 ;  /* 0x00005f0003007a0c */ /* 0x004fe40004781270 */
[----:B------:R-:W-:Y:S02]  /*bca60*/  IADD3 R3, R8, c[0x0][0x198], RZ ;  /* 0x0000660008037a10 */ /* 0x000fe40007ffe0ff */
[----:B------:R-:W2:Y:S04]  /*bca70*/  LDL.LU R8, [R1+0x2708] ;  /* 0x0027080001087983 */ /* 0x000ea80000300800 */
[----:B------:R0:W-:Y:S02]  /*bca80*/  @P3 STG.E.U16 [R24.64], R21 ;  /* 0x0000001518003986 */ /* 0x0001e4000c101506 */
[----:B0-----:R-:W-:-:S04]  /*bca90*/  LEA R24, P6, R3, R0, 0x1 ;  /* 0x0000000003187211 */ /* 0x001fc800078c08ff */
[C---:B------:R-:W-:Y:S02]  /*bcaa0*/  LEA.HI.X.SX32 R25, R3.reuse, R2, 0x1, P6 ;  /* 0x0000000203197211 */ /* 0x040fe400030f0eff */
[----:B--2---:R-:W-:Y:S02]  /*bcab0*/  ISETP.LT.AND P3, PT, R8, c[0x0][0x17c], !P0 ;  /* 0x00005f0008007a0c */ /* 0x004fe40004761270 */
[----:B------:R-:W-:Y:S02]  /*bcac0*/  IADD3 R8, R3, c[0x0][0x198], RZ ;  /* 0x0000660003087a10 */ /* 0x000fe40007ffe0ff */
[----:B------:R-:W2:Y:S04]  /*bcad0*/  LDL.LU R3, [R1+0x270c] ;  /* 0x00270c0001037983 */ /* 0x000ea80000300800 */
[----:B------:R0:W-:Y:S01]  /*bcae0*/  @P5 STG.E.U16 [R22.64], R26 ;  /* 0x0000001a16005986 */ /* 0x0001e2000c101506 */
[----:B------:R-:W-:-:S02]  /*bcaf0*/  PRMT R21, R26, 0x7632, R21 ;  /* 0x000076321a157816 */ /* 0x000fc40000000015 */
[C---:B0-----:R-:W-:Y:S01]  /*bcb00*/  LEA R22, P6, R8.reuse, R0, 0x1 ;  /* 0x0000000008167211 */ /* 0x041fe200078c08ff */
[----:B------:R-:W3:Y:S03]  /*bcb10*/  LDL.LU R26, [R1+0x1c0] ;  /* 0x0001c000011a7983 */ /* 0x000ee60000300800 */
[C---:B------:R-:W-:Y:S02]  /*bcb20*/  LEA.HI.X.SX32 R23, R8.reuse, R2, 0x1, P6 ;  /* 0x0000000208177211 */ /* 0x040fe400030f0eff */
[----:B--2---:R-:W-:Y:S02]  /*bcb30*/  ISETP.LT.AND P5, PT, R3, c[0x0][0x17c], !P0 ;  /* 0x00005f0003007a0c */ /* 0x004fe400047a1270 */
[----:B------:R-:W-:Y:S02]  /*bcb40*/  IADD3 R3, R8, c[0x0][0x198], RZ ;  /* 0x0000660008037a10 */ /* 0x000fe40007ffe0ff */
[----:B------:R-:W2:Y:S04]  /*bcb50*/  LDL.LU R8, [R1+0x2710] ;  /* 0x0027100001087983 */ /* 0x000ea80000300800 */
[----:B------:R0:W-:Y:S02]  /*bcb60*/  @P2 STG.E.U16 [R24.64], R21 ;  /* 0x0000001518002986 */ /* 0x0001e4000c101506 */
[----:B0-----:R-:W-:-:S02]  /*bcb70*/  LEA R24, P6, R3, R0, 0x1 ;  /* 0x0000000003187211 */ /* 0x001fc400078c08ff */
[----:B------:R-:W4:Y:S02]  /*bcb80*/  LDL.LU R21, [R1+0x2720] ;  /* 0x0027200001157983 */ /* 0x000f240000300800 */
[C---:B------:R-:W-:Y:S02]  /*bcb90*/  LEA.HI.X.SX32 R25, R3.reuse, R2, 0x1, P6 ;  /* 0x0000000203197211 */ /* 0x040fe400030f0eff */
[----:B--2---:R-:W-:Y:S02]  /*bcba0*/  ISETP.LT.AND P2, PT, R8, c[0x0][0x17c], !P0 ;  /* 0x00005f0008007a0c */ /* 0x004fe40004741270 */
[----:B------:R-:W-:Y:S02]  /*bcbb0*/  IADD3 R8, R3, c[0x0][0x198], RZ ;  /* 0x0000660003087a10 */ /* 0x000fe40007ffe0ff */
[----:B------:R-:W2:Y:S04]  /*bcbc0*/  LDL.LU R3, [R1+0x2714] ;  /* 0x0027140001037983 */ /* 0x000ea80000300800 */
[----:B------:R0:W-:Y:S02]  /*bcbd0*/  @P1 STG.E.U16 [R22.64], R12 ;  /* 0x0000000c16001986 */ /* 0x0001e4000c101506 */
[----:B0-----:R-:W-:-:S02]  /*bcbe0*/  PRMT R12, R12, 0x7632, R12 ;  /* 0x000076320c0c7816 */ /* 0x001fc4000000000c */
[----:B------:R-:W-:-:S03]  /*bcbf0*/  LEA R22, P6, R8, R0, 0x1 ;  /* 0x0000000008167211 */ /* 0x000fc600078c08ff */
[----:B------:R0:W-:Y:S01]  /*bcc00*/  @P4 STG.E.U16 [R24.64], R12 ;  /* 0x0000000c18004986 */ /* 0x0001e2000c101506 */
[C---:B------:R-:W-:Y:S02]  /*bcc10*/  LEA.HI.X.SX32 R23, R8.reuse, R2, 0x1, P6 ;  /* 0x0000000208177211 */ /* 0x040fe400030f0eff */
[----:B--2---:R-:W-:Y:S02]  /*bcc20*/  ISETP.LT.AND P1, PT, R3, c[0x0][0x17c], !P0 ;  /* 0x00005f0003007a0c */ /* 0x004fe40004721270 */
[----:B------:R-:W-:Y:S02]  /*bcc30*/  IADD3 R3, R8, c[0x0][0x198], RZ ;  /* 0x0000660008037a10 */ /* 0x000fe40007ffe0ff */
[----:B------:R-:W2:Y:S04]  /*bcc40*/  LDL.LU R8, [R1+0x210] ;  /* 0x0002100001087983 */ /* 0x000ea80000300800 */
[----:B0-----:R-:W2:Y:S01]  /*bcc50*/  LDL.LU R25, [R1+0x2718] ;  /* 0x0027180001197983 */ /* 0x001ea20000300800 */
[----:B------:R-:W-:-:S02]  /*bcc60*/  LEA R24, P6, R3, R0, 0x1 ;  /* 0x0000000003187211 */ /* 0x000fc400078c08ff */
[----:B--2---:R-:W-:Y:S01]  /*bcc70*/  ISETP.LT.AND P4, PT, R25, c[0x0][0x17c], !P0 ;  /* 0x00005f0019007a0c */ /* 0x004fe20004781270 */
[----:B------:R-:W-:Y:S01]  /*bcc80*/  IMAD.MOV.U32 R25, RZ, RZ, R8 ;  /* 0x000000ffff197224 */ /* 0x000fe200078e0008 */
[----:B------:R-:W-:-:S04]  /*bcc90*/  IADD3 R8, R3, c[0x0][0x198], RZ ;  /* 0x0000660003087a10 */ /* 0x000fc80007ffe0ff */
        /* <DEDUP_REMOVED lines=8> */
[----:B----4-:R-:W-:-:S03]  /*bcd20*/  ISETP.LT.AND P5, PT, R21, c[0x0][0x17c], !P0 ;  /* 0x00005f0015007a0c */ /* 0x010fc600047a1270 */
[----:B------:R-:W4:Y:S01]  /*bcd30*/  LDL.LU R21, [R1+0x272c] ;  /* 0x00272c0001157983 */ /* 0x000f220000300800 */
[----:B--2---:R-:W-:Y:S02]  /*bcd40*/  ISETP.LT.AND P3, PT, R3, c[0x0][0x17c], !P0 ;  /* 0x00005f0003007a0c */ /* 0x004fe40004761270 */
[----:B------:R-:W-:-:S04]  /*bcd50*/  IADD3 R3, R8, c[0x0][0x198], RZ ;  /* 0x0000660008037a10 */ /* 0x000fc80007ffe0ff */
[C---:B0-----:R-:W-:Y:S02]  /*bcd60*/  LEA R24, P6, R3.reuse, R0, 0x1 ;  /* 0x0000000003187211 */ /* 0x041fe400078c08ff */
[C---:B------:R-:W-:Y:S02]  /*bcd70*/  IADD3 R8, R3.reuse, c[0x0][0x198], RZ ;  /* 0x0000660003087a10 */ /* 0x040fe40007ffe0ff */
[----:B------:R-:W-:Y:S02]  /*bcd80*/  LEA.HI.X.SX32 R25, R3, R2, 0x1, P6 ;  /* 0x0000000203197211 */ /* 0x000fe400030f0eff */
[----:B------:R-:W2:Y:S04]  /*bcd90*/  LDL.LU R3, [R1+0x2724] ;  /* 0x0027240001037983 */ /* 0x000ea80000300800 */
[----:B---3--:R0:W-:Y:S01]  /*bcda0*/  @P2 STG.E.U16 [R22.64], R26 ;  /* 0x0000001a16002986 */ /* 0x0081e2000c101506 */
[----:B------:R-:W-:-:S02]  /*bcdb0*/  PRMT R12, R26, 0x7632, R12 ;  /* 0x000076321a0c7816 */ /* 0x000fc4000000000c */
[C---:B0-----:R-:W-:Y:S01]  /*bcdc0*/  LEA R22, P6, R8.reuse, R0, 0x1 ;  /* 0x0000000008167211 */ /* 0x041fe200078c08ff */
[----:B------:R-:W3:Y:S03]  /*bcdd0*/  LDL.LU R26, [R1+0x2730] ;  /* 0x00273000011a7983 */ /* 0x000ee60000300800 */
[C---:B------:R-:W-:Y:S02]  /*bcde0*/  LEA.HI.X.SX32 R23, R8.reuse, R2, 0x1, P6 ;  /* 0x0000000208177211 */ /* 0x040fe400030f0eff */
[----:B--2---:R-:W-:Y:S02]  /*bcdf0*/  ISETP.LT.AND P2, PT, R3, c[0x0][0x17c], !P0 ;  /* 0x00005f0003007a0c */ /* 0x004fe40004741270 */
[----:B------:R-:W-:Y:S02]  /*bce00*/  IADD3 R3, R8, c[0x0][0x198], RZ ;  /* 0x0000660008037a10 */ /* 0x000fe40007ffe0ff */
[----:B------:R-:W2:Y:S04]  /*bce10*/  LDL.LU R8, [R1+0x2728] ;  /* 0x0027280001087983 */ /* 0x000ea80000300800 */
[----:B------:R0:W-:Y:S04]  /*bce20*/  @P1 STG.E.U16 [R24.64], R12 ;  /* 0x0000000c18001986 */ /* 0x0001e8000c101506 */
[----:B------:R1:W-:Y:S01]  /*bce30*/  @P4 STG.E.U16 [R22.64], R4 ;  /* 0x0000000416004986 */ /* 0x0003e2000c101506 */
[----:B0-----:R-:W-:-:S04]  /*bce40*/  LEA R24, P6, R3, R0, 0x1 ;  /* 0x0000000003187211 */ /* 0x001fc800078c08ff */
[----:B------:R-:W-:Y:S02]  /*bce50*/  LEA.HI.X.SX32 R25, R3, R2, 0x1, P6 ;  /* 0x0000000203197211 */ /* 0x000fe400030f0eff */
[----:B-1----:R-:W-:Y:S02]  /*bce60*/  PRMT R4, R4, 0x7632, R4 ;  /* 0x0000763204047816 */ /* 0x002fe40000000004 */
[----:B----4-:R-:W-:Y:S02]  /*bce70*/  ISETP.LT.AND P4, PT, R21, c[0x0][0x17c], !P0 ;  /* 0x00005f0015007a0c */ /* 0x010fe40004781270 */
[----:B------:R-:W4:Y:S04]  /*bce80*/  LDL.LU R21, [R1+0x2738] ;  /* 0x0027380001157983 */ /* 0x000f280000300800 */
[----:B------:R0:W-:Y:S01]  /*bce90*/  @P3 STG.E.U16 [R24.64], R4 ;  /* 0x0000000418003986 */ /* 0x0001e2000c101506 */
[----:B---3--:R-:W-:-:S03]  /*bcea0*/  ISETP.LT.AND P3, PT, R26, c[0x0][0x17c], !P0 ;  /* 0x00005f001a007a0c */ /* 0x008fc60004761270 */
[----:B------:R-:W3:Y:S01]  /*bceb0*/  LDL.LU R26, [R1+0x240] ;  /* 0x00024000011a7983 */ /* 0x000ee20000300800 */
[----:B--2---:R-:W-:Y:S02]  /*bcec0*/  ISETP.LT.AND P1, PT, R8, c[0x0][0x17c], !P0 ;  /* 0x00005f0008007a0c */ /* 0x004fe40004721270 */
[----:B------:R-:W-:-:S04]  /*bced0*/  IADD3 R8, R3, c[0x0][0x198], RZ ;  /* 0x0000660003087a10 */ /* 0x000fc80007ffe0ff */
[C---:B------:R-:W-:Y:S02]  /*bcee0*/  LEA R22, P6, R8.reuse, R0, 0x1 ;  /* 0x0000000008167211 */ /* 0x040fe400078c08ff */
[C---:B------:R-:W-:Y:S02]  /*bcef0*/  IADD3 R3, R8.reuse, c[0x0][0x198], RZ ;  /* 0x0000660008037a10 */ /* 0x040fe40007ffe0ff */
[----:B------:R-:W-:Y:S02]  /*bcf00*/  LEA.HI.X.SX32 R23, R8, R2, 0x1, P6 ;  /* 0x0000000208177211 */ /* 0x000fe400030f0eff */
[C---:B0-----:R-:W-:Y:S02]  /*bcf10*/  LEA R24, P6, R3.reuse, R0, 0x1 ;  /* 0x0000000003187211 */ /* 0x041fe400078c08ff */
[C---:B------:R-:W-:Y:S02]  /*bcf20*/  IADD3 R4, R3.reuse, c[0x0][0x198], RZ ;  /* 0x0000660003047a10 */ /* 0x040fe40007ffe0ff */
[----:B------:R-:W-:-:S02]  /*bcf30*/  LEA.HI.X.SX32 R25, R3, R2, 0x1, P6 ;  /* 0x0000000203197211 */ /* 0x000fc400030f0eff */
[----:B------:R-:W2:Y:S04]  /*bcf40*/  LDL.LU R3, [R1+0x2734] ;  /* 0x0027340001037983 */ /* 0x000ea80000300800 */
[----:B------:R0:W-:Y:S02]  /*bcf50*/  @P5 STG.E.U16 [R22.64], R16 ;  /* 0x0000001016005986 */ /* 0x0001e4000c101506 */
[----:B0-----:R-:W-:-:S04]  /*bcf60*/  LEA R22, P6, R4, R0, 0x1 ;  /* 0x0000000004167211 */ /* 0x001fc800078c08ff */
[C---:B------:R-:W-:Y:S02]  /*bcf70*/  LEA.HI.X.SX32 R23, R4.reuse, R2, 0x1, P6 ;  /* 0x0000000204177211 */ /* 0x040fe400030f0eff */
[----:B--2---:R-:W-:Y:S02]  /*bcf80*/  ISETP.LT.AND P5, PT, R3, c[0x0][0x17c], !P0 ;  /* 0x00005f0003007a0c */ /* 0x004fe400047a1270 */
[----:B------:R-:W-:Y:S02]  /*bcf90*/  IADD3 R3, R4, c[0x0][0x198], RZ ;  /* 0x0000660004037a10 */ /* 0x000fe40007ffe0ff */
[----:B------:R-:W2:Y:S01]  /*bcfa0*/  LDL.LU R4, [R1+0x200] ;  /* 0x0002000001047983 */ /* 0x000ea20000300800 */
[----:B------:R-:W-:-:S05]  /*bcfb0*/  PRMT R8, R16, 0x7632, R8 ;  /* 0x0000763210087816 */ /* 0x000fca0000000008 */
[----:B------:R0:W-:Y:S01]  /*bcfc0*/  @P2 STG.E.U16 [R24.64], R8 ;  /* 0x0000000818002986 */ /* 0x0001e2000c101506 */
[----:B----4-:R-:W-:-:S03]  /*bcfd0*/  ISETP.LT.AND P2, PT, R21, c[0x0][0x17c], !P0 ;  /* 0x00005f0015007a0c */ /* 0x010fc60004741270 */
[----:B------:R-:W4:Y:S01]  /*bcfe0*/  LDL.LU R21, [R1+0x2744] ;  /* 0x0027440001157983 */ /* 0x000f220000300800 */
[C---:B0-----:R-:W-:Y:S01]  /*bcff0*/  LEA R24, P6, R3.reuse, R0, 0x1 ;  /* 0x0000000003187211 */ /* 0x041fe200078c08ff */
        /* <DEDUP_REMOVED lines=18> */
[----:B------:R0:W-:Y:S01]  /*bd120*/  @P3 STG.E.U16 [R22.64], R25 ;  /* 0x0000001916003986 */ /* 0x0001e2000c101506 */
[----:B----4-:R-:W-:-:S03]  /*bd130*/  ISETP.LT.AND P3, PT, R21, c[0x0][0x17c], !P0 ;  /* 0x00005f0015007a0c */ /* 0x010fc60004761270 */
[----:B------:R-:W2:Y:S01]  /*bd140*/  LDL.LU R21, [R1+0x2750] ;  /* 0x0027500001157983 */ /* 0x000ea20000300800 */
[----:B0-----:R-:W-:Y:S01]  /*bd150*/  IMAD.MOV.U32 R23, RZ, RZ, R25 ;  /* 0x000000ffff177224 */ /* 0x001fe200078e0019 */
[----:B------:R-:W-:Y:S02]  /*bd160*/  LEA.HI.X.SX32 R25, R3, R2, 0x1, P6 ;  /* 0x0000000203197211 */ /* 0x000fe400030f0eff */
[C---:B------:R-:W-:Y:S02]  /*bd170*/  LEA R22, P6, R4.reuse, R0, 0x1 ;  /* 0x0000000004167211 */ /* 0x040fe400078c08ff */
[----:B------:R-:W-:Y:S02]  /*bd180*/  PRMT R8, R23, 0x7632, R8 ;  /* 0x0000763217087816 */ /* 0x000fe40000000008 */
[C---:B------:R-:W-:Y:S02]  /*bd190*/  IADD3 R3, R4.reuse, c[0x0][0x198], RZ ;  /* 0x0000660004037a10 */ /* 0x040fe40007ffe0ff */
[----:B------:R-:W-:-:S02]  /*bd1a0*/  LEA.HI.X.SX32 R23, R4, R2, 0x1, P6 ;  /* 0x0000000204177211 */ /* 0x000fc400030f0eff */
[----:B------:R-:W4:Y:S04]  /*bd1b0*/  LDL.LU R4, [R1+0x2748] ;  /* 0x0027480001047983 */ /* 0x000f280000300800 */
[----:B------:R0:W-:Y:S02]  /*bd1c0*/  @P5 STG.E.U16 [R24.64], R8 ;  /* 0x0000000818005986 */ /* 0x0001e4000c101506 */
[----:B0-----:R-:W-:-:S04]  /*bd1d0*/  LEA R24, P6, R3, R0, 0x1 ;  /* 0x0000000003187211 */ /* 0x001fc800078c08ff */
[C---:B------:R-:W-:Y:S02]  /*bd1e0*/  LEA.HI.X.SX32 R25, R3.reuse, R2, 0x1, P6 ;  /* 0x0000000203197211 */ /* 0x040fe400030f0eff */
[----:B----4-:R-:W-:Y:S02]  /*bd1f0*/  ISETP.LT.AND P5, PT, R4, c[0x0][0x17c], !P0 ;  /* 0x00005f0004007a0c */ /* 0x010fe400047a1270 */
[----:B------:R-:W-:Y:S02]  /*bd200*/  IADD3 R4, R3, c[0x0][0x198], RZ ;  /* 0x0000660003047a10 */ /* 0x000fe40007ffe0ff */
[----:B------:R-:W4:Y:S04]  /*bd210*/  LDL.LU R3, [R1+0x274c] ;  /* 0x00274c0001037983 */ /* 0x000f280000300800 */
[----:B---3--:R0:W-:Y:S01]  /*bd220*/  @P2 STG.E.U16 [R22.64], R26 ;  /* 0x0000001a16002986 */ /* 0x0081e2000c101506 */
[----:B------:R-:W-:-:S02]  /*bd230*/  PRMT R8, R26, 0x7632, R8 ;  /* 0x000076321a087816 */ /* 0x000fc40000000008 */
[C---:B0-----:R-:W-:Y:S01]  /*bd240*/  LEA R22, P6, R4.reuse, R0, 0x1 ;  /* 0x0000000004167211 */ /* 0x041fe200078c08ff */
[----:B------:R-:W3:Y:S03]  /*bd250*/  LDL.LU R26, [R1+0x1e4] ;  /* 0x0001e400011a7983 */ /* 0x000ee60000300800 */
[C---:B------:R-:W-:Y:S01]  /*bd260*/  LEA.HI.X.SX32 R23, R4.reuse, R2, 0x1, P6 ;  /* 0x0000000204177211 */ /* 0x040fe200030f0eff */
[----:B------:R0:W-:Y:S01]  /*bd270*/  @P1 STG.E.U16 [R24.64], R8 ;  /* 0x0000000818001986 */ /* 0x0001e2000c101506 */
[----:B--2---:R-:W-:Y:S02]  /*bd280*/  ISETP.LT.AND P1, PT, R21, c[0x0][0x17c], !P0 ;  /* 0x00005f0015007a0c */ /* 0x004fe40004721270 */
[----:B----4-:R-:W-:Y:S02]  /*bd290*/  ISETP.LT.AND P2, PT, R3, c[0x0][0x17c], !P0 ;  /* 0x00005f0003007a0c */ /* 0x010fe40004741270 */
[----:B------:R-:W-:Y:S01]  /*bd2a0*/  IADD3 R3, R4, c[0x0][0x198], RZ ;  /* 0x0000660004037a10 */ /* 0x000fe20007ffe0ff */
[----:B------:R-:W-:-:S02]  /*bd2b0*/  IMAD.MOV.U32 R4, RZ, RZ, R7 ;  /* 0x000000ffff047224 */ /* 0x000fc400078e0007 */
[----:B------:R-:W2:Y:S02]  /*bd2c0*/  LDL.LU R7, [R1+0x2b04] ;  /* 0x002b040001077983 */ /* 0x000ea40000300800 */
[----:B0-----:R-:W-:Y:S01]  /*bd2d0*/  IMAD.MOV.U32 R25, RZ, RZ, R4 ;  /* 0x000000ffff197224 */ /* 0x001fe200078e0004 */
[C---:B------:R-:W-:Y:S01]  /*bd2e0*/  LEA R24, P6, R3.reuse, R0, 0x1 ;  /* 0x0000000003187211 */ /* 0x040fe200078c08ff */
[----:B------:R-:W4:Y:S01]  /*bd2f0*/  LDL.LU R21, [R1+0x275c] ;  /* 0x00275c0001157983 */ /* 0x000f220000300800 */
[----:B------:R-:W-:-:S03]  /*bd300*/  IADD3 R4, R3, c[0x0][0x198], RZ ;  /* 0x0000660003047a10 */ /* 0x000fc60007ffe0ff */
        /* <DEDUP_REMOVED lines=36> */
[C---:B------:R-:W-:Y:S02]  /*bd550*/  LEA.HI.X.SX32 R23, R4.reuse, R2, 0x1, P6 ;  /* 0x0000000204177211 */ /* 0x040fe400030f0eff */
[----:B----4-:R-:W-:Y:S02]  /*bd560*/  ISETP.LT.AND P1, PT, R3, c[0x0][0x17c], !P0 ;  /* 0x00005f0003007a0c */ /* 0x010fe40004721270 */
[----:B------:R-:W-:Y:S02]  /*bd570*/  IADD3 R3, R4, c[0x0][0x198], RZ ;  /* 0x0000660004037a10 */ /* 0x000fe40007ffe0ff */
[----:B------:R-:W4:Y:S04]  /*bd580*/  LDL.LU R4, [R1+0x1b4] ;  /* 0x0001b40001047983 */ /* 0x000f280000300800 */
[----:B------:R0:W-:Y:S01]  /*bd590*/  @P4 STG.E.U16 [R24.64], R8 ;  /* 0x0000000818004986 */ /* 0x0001e2000c101506 */
[----:B--2---:R-:W-:-:S03]  /*bd5a0*/  ISETP.LT.AND P4, PT, R21, c[0x0][0x17c], !P0 ;  /* 0x00005f0015007a0c */ /* 0x004fc60004781270 */
[----:B------:R-:W2:Y:S01]  /*bd5b0*/  LDL.LU R21, [R1+0x2774] ;  /* 0x0027740001157983 */ /* 0x000ea20000300800 */
[C---:B0-----:R-:W-:Y:S01]  /*bd5c0*/  LEA R24, P6, R3.reuse, R0, 0x1 ;  /* 0x0000000003187211 */ /* 0x041fe200078c08ff */
[----:B----4-:R-:W-:Y:S01]  /*bd5d0*/  IMAD.MOV.U32 R25, RZ, RZ, R4 ;  /* 0x000000ffff197224 */ /* 0x010fe200078e0004 */
[----:B------:R-:W-:-:S04]  /*bd5e0*/  IADD3 R4, R3, c[0x0][0x198], RZ ;  /* 0x0000660003047a10 */ /* 0x000fc80007ffe0ff */
[----:B------:R0:W-:Y:S02]  /*bd5f0*/  @P3 STG.E.U16 [R22.64], R25 ;  /* 0x0000001916003986 */ /* 0x0001e4000c101506 */
[----:B0-----:R-:W-:Y:S01]  /*bd600*/  IMAD.MOV.U32 R23, RZ, RZ, R25 ;  /* 0x000000ffff177224 */ /* 0x001fe200078e0019 */
[----:B------:R-:W-:Y:S02]  /*bd610*/  LEA.HI.X.SX32 R25, R3, R2, 0x1, P6 ;  /* 0x0000000203197211 */ /* 0x000fe400030f0eff */
[----:B------:R-:W4:Y:S01]  /*bd620*/  LDL.LU R3, [R1+0x276c] ;  /* 0x00276c0001037983 */ /* 0x000f220000300800 */
[C---:B------:R-:W-:Y:S02]  /*bd630*/  LEA R22, P6, R4.reuse, R0, 0x1 ;  /* 0x0000000004167211 */ /* 0x040fe400078c08ff */
[----:B------:R-:W-:Y:S02]  /*bd640*/  PRMT R8, R23, 0x7632, R8 ;  /* 0x0000763217087816 */ /* 0x000fe40000000008 */
[----:B------:R-:W-:-:S03]  /*bd650*/  LEA.HI.X.SX32 R23, R4, R2, 0x1, P6 ;  /* 0x0000000204177211 */ /* 0x000fc600030f0eff */
[----:B------:R-:W-:Y:S04]  /*bd660*/  @P5 STG.E.U16 [R24.64], R8 ;  /* 0x0000000818005986 */ /* 0x000fe8000c101506 */
[----:B------:R0:W-:Y:S04]  /*bd670*/  @P2 STG.E.U16 [R22.64], R9 ;  /* 0x0000000916002986 */ /* 0x0001e8000c101506 */
[----:B0-----:R-:W5:Y:S01]  /*bd680*/  LDL.LU R23, [R1+0x2778] ;  /* 0x0027780001177983 */ /* 0x001f620000300800 */
[----:B------:R-:W-:Y:S02]  /*bd690*/  PRMT R12, R9, 0x7632, R12 ;  /* 0x00007632090c7816 */ /* 0x000fe4000000000c */
[----:B--2---:R-:W-:-:S02]  /*bd6a0*/  ISETP.LT.AND P2, PT, R21, c[0x0][0x17c], !P0 ;  /* 0x00005f0015007a0c */ /* 0x004fc40004741270 */
[----:B---3--:R-:W-:Y:S01]  /*bd6b0*/  ISETP.LT.AND P5, PT, R26, c[0x0][0x17c], !P0 ;  /* 0x00005f001a007a0c */ /* 0x008fe200047a1270 */
[----:B------:R-:W2:Y:S04]  /*bd6c0*/  LDL.LU R21, [R1+0x2780] ;  /* 0x0027800001157983 */ /* 0x000ea80000300800 */
[----:B------:R-:W3:Y:S01]  /*bd6d0*/  LDL.LU R26, [R1+0x1a4] ;  /* 0x0001a400011a7983 */ /* 0x000ee20000300800 */
[----:B----4-:R-:W-:Y:S02]  /*bd6e0*/  ISETP.LT.AND P3, PT, R3, c[0x0][0x17c], !P0 ;  /* 0x00005f0003007a0c */ /* 0x010fe40004761270 */
        /* <DEDUP_REMOVED lines=8> */
[C---:B------:R-:W-:Y:S02]  /*bd770*/  LEA R22, P6, R3.reuse, R0, 0x1 ;  /* 0x0000000003167211 */ /* 0x040fe400078c08ff */
[----:B------:R-:W-:Y:S02]  /*bd780*/  IADD3 R4, R3, c[0x0][0x198], RZ ;  /* 0x0000660003047a10 */ /* 0x000fe40007ffe0ff */
[----:B-----5:R-:W-:Y:S01]  /*bd790*/  ISETP.LT.AND P1, PT, R23, c[0x0][0x17c], !P0 ;  /* 0x00005f0017007a0c */ /* 0x020fe20004721270 */
[----:B0-----:R-:W4:Y:S01]  /*bd7a0*/  LDL.LU R24, [R1+0x224] ;  /* 0x0002240001187983 */ /* 0x001f220000300800 */
[----:B------:R-:W-:-:S03]  /*bd7b0*/  LEA.HI.X.SX32 R23, R3, R2, 0x1, P6 ;  /* 0x0000000203177211 */ /* 0x000fc600030f0eff */
[----:B------:R-:W5:Y:S04]  /*bd7c0*/  LDL.LU R3, [R1+0x277c] ;  /* 0x00277c0001037983 */ /* 0x000f680000300800 */
[----:B----4-:R0:W-:Y:S01]  /*bd7d0*/  @P4 STG.E.U16 [R8.64], R24 ;  /* 0x0000001808004986 */ /* 0x0101e2000c101506 */
[----:B------:R-:W-:Y:S02]  /*bd7e0*/  PRMT R12, R24, 0x7632, R12 ;  /* 0x00007632180c7816 */ /* 0x000fe4000000000c */
[----:B-----5:R-:W-:Y:S02]  /*bd7f0*/  ISETP.LT.AND P4, PT, R3, c[0x0][0x17c], !P0 ;  /* 0x00005f0003007a0c */ /* 0x020fe40004781270 */
[C---:B------:R-:W-:Y:S02]  /*bd800*/  IADD3 R3, R4.reuse, c[0x0][0x198], RZ ;  /* 0x0000660004037a10 */ /* 0x040fe40007ffe0ff */
[C---:B0-----:R-:W-:Y:S01]  /*bd810*/  LEA R8, P6, R4.reuse, R0, 0x1 ;  /* 0x0000000004087211 */ /* 0x041fe200078c08ff */
[----:B------:R-:W4:Y:S03]  /*bd820*/  LDL.LU R24, [R1+0x2788] ;  /* 0x0027880001187983 */ /* 0x000f260000300800 */
[----:B------:R-:W-:-:S02]  /*bd830*/  LEA.HI.X.SX32 R9, R4, R2, 0x1, P6 ;  /* 0x0000000204097211 */ /* 0x000fc400030f0eff */
[----:B------:R-:W5:Y:S04]  /*bd840*/  LDL.LU R4, [R1+0x1d4] ;  /* 0x0001d40001047983 */ /* 0x000f680000300800 */
[----:B------:R0:W-:Y:S01]  /*bd850*/  @P3 STG.E.U16 [R22.64], R12 ;  /* 0x0000000c16003986 */ /* 0x0001e2000c101506 */
[----:B--2---:R-:W-:-:S03]  /*bd860*/  ISETP.LT.AND P3, PT, R21, c[0x0][0x17c], !P0 ;  /* 0x00005f0015007a0c */ /* 0x004fc60004761270 */
[----:B------:R-:W2:Y:S01]  /*bd870*/  LDL.LU R21, [R1+0x278c] ;  /* 0x00278c0001157983 */ /* 0x000ea20000300800 */
[C---:B0-----:R-:W-:Y:S01]  /*bd880*/  LEA R22, P6, R3.reuse, R0, 0x1 ;  /* 0x0000000003167211 */ /* 0x041fe200078c08ff */
[----:B-----5:R-:W-:Y:S01]  /*bd890*/  IMAD.MOV.U32 R23, RZ, RZ, R4 ;  /* 0x000000ffff177224 */ /* 0x020fe200078e0004 */
[----:B------:R-:W-:-:S04]  /*bd8a0*/  IADD3 R4, R3, c[0x0][0x198], RZ ;  /* 0x0000660003047a10 */ /* 0x000fc80007ffe0ff */
[----:B------:R0:W-:Y:S02]  /*bd8b0*/  @P5 STG.E.U16 [R8.64], R23 ;  /* 0x0000001708005986 */ /* 0x0001e4000c101506 */
[----:B0-----:R-:W-:Y:S01]  /*bd8c0*/  IMAD.MOV.U32 R9, RZ, RZ, R23 ;  /* 0x000000ffff097224 */ /* 0x001fe200078e0017 */
[----:B------:R-:W-:Y:S02]  /*bd8d0*/  LEA.HI.X.SX32 R23, R3, R2, 0x1, P6 ;  /* 0x0000000203177211 */ /* 0x000fe400030f0eff */
[----:B------:R-:W5:Y:S02]  /*bd8e0*/  LDL.LU R3, [R1+0x2784] ;  /* 0x0027840001037983 */ /* 0x000f640000300800 */
[----:B------:R-:W-:-:S05]  /*bd8f0*/  PRMT R12, R9, 0x7632, R12 ;  /* 0x00007632090c7816 */ /* 0x000fca000000000c */
[----:B------:R0:W-:Y:S01]  /*bd900*/  @P2 STG.E.U16 [R22.64], R12 ;  /* 0x0000000c16002986 */ /* 0x0001e2000c101506 */
[----:B----4-:R-:W-:-:S03]  /*bd910*/  ISETP.LT.AND P2, PT, R24, c[0x0][0x17c], !P0 ;  /* 0x00005f0018007a0c */ /* 0x010fc60004741270 */
[----:B------:R-:W4:Y:S01]  /*bd920*/  LDL.LU R24, [R1+0x2794] ;  /* 0x0027940001187983 */ /* 0x000f220000300800 */
[----:B------:R-:W-:-:S04]  /*bd930*/  LEA R8, P6, R4, R0, 0x1 ;  /* 0x0000000004087211 */ /* 0x000fc800078c08ff */
[----:B------:R-:W-:-:S05]  /*bd940*/  LEA.HI.X.SX32 R9, R4, R2, 0x1, P6 ;  /* 0x0000000204097211 */ /* 0x000fca00030f0eff */
[----:B---3--:R1:W-:Y:S01]  /*bd950*/  @P1 STG.E.U16 [R8.64], R26 ;  /* 0x0000001a08001986 */ /* 0x0083e2000c101506 */
[----:B--2---:R-:W-:Y:S02]  /*bd960*/  ISETP.LT.AND P1, PT, R21, c[0x0][0x17c], !P0 ;  /* 0x00005f0015007a0c */ /* 0x004fe40004721270 */
[----:B0-----:R-:W-:Y:S01]  /*bd970*/  PRMT R12, R26, 0x7632, R12 ;  /* 0x000076321a0c7816 */ /* 0x001fe2000000000c */
[----:B------:R-:W2:Y:S04]  /*bd980*/  LDL.LU R21, [R1+0x2798] ;  /* 0x0027980001157983 */ /* 0x000ea80000300800 */
[----:B-1----:R-:W3:Y:S01]  /*bd990*/  LDL.LU R26, [R1+0x1c4] ;  /* 0x0001c400011a7983 */ /* 0x002ee20000300800 */
[----:B-----5:R-:W-:Y:S02]  /*bd9a0*/  ISETP.LT.AND P5, PT, R3, c[0x0][0x17c], !P0 ;  /* 0x00005f0003007a0c */ /* 0x020fe400047a1270 */
[----:B------:R-:W-:-:S04]  /*bd9b0*/  IADD3 R3, R4, c[0x0][0x198], RZ ;  /* 0x0000660004037a10 */ /* 0x000fc80007ffe0ff */
[C---:B------:R-:W-:Y:S02]  /*bd9c0*/  LEA R22, P6, R3.reuse, R0, 0x1 ;  /* 0x0000000003167211 */ /* 0x040fe400078c08ff */
[C---:B------:R-:W-:Y:S02]  /*bd9d0*/  IADD3 R4, R3.reuse, c[0x0][0x198], RZ ;  /* 0x0000660003047a10 */ /* 0x040fe40007ffe0ff */
[----:B------:R-:W-:Y:S02]  /*bd9e0*/  LEA.HI.X.SX32 R23, R3, R2, 0x1, P6 ;  /* 0x0000000203177211 */ /* 0x000fe400030f0eff */
[C---:B------:R-:W-:Y:S02]  /*bd9f0*/  LEA R8, P6, R4.reuse, R0, 0x1 ;  /* 0x0000000004087211 */ /* 0x040fe400078c08ff */
[C---:B------:R-:W-:Y:S02]  /*bda00*/  IADD3 R3, R4.reuse, c[0x0][0x198], RZ ;  /* 0x0000660004037a10 */ /* 0x040fe40007ffe0ff */
[----:B------:R-:W-:-:S02]  /*bda10*/  LEA.HI.X.SX32 R9, R4, R2, 0x1, P6 ;  /* 0x0000000204097211 */ /* 0x000fc400030f0eff */
[----:B------:R-:W5:Y:S04]  /*bda20*/  LDL.LU R4, [R1+0x2790] ;  /* 0x0027900001047983 */ /* 0x000f680000300800 */
[----:B------:R0:W-:Y:S04]  /*bda30*/  @P4 STG.E.U16 [R22.64], R12 ;  /* 0x0000000c16004986 */ /* 0x0001e8000c101506 */
[----:B------:R1:W-:Y:S01]  /*bda40*/  @P3 STG.E.U16 [R8.64], R13 ;  /* 0x0000000d08003986 */ /* 0x0003e2000c101506 */
[----:B0-----:R-:W-:-:S04]  /*bda50*/  LEA R22, P6, R3, R0, 0x1 ;  /* 0x0000000003167211 */ /* 0x001fc800078c08ff */
[----:B------:R-:W-:Y:S02]  /*bda60*/  LEA.HI.X.SX32 R23, R3, R2, 0x1, P6 ;  /* 0x0000000203177211 */ /* 0x000fe400030f0eff */
[----:B-1----:R-:W-:Y:S02]  /*bda70*/  PRMT R13, R13, 0x7632, R13 ;  /* 0x000076320d0d7816 */ /* 0x002fe4000000000d */
[----:B----4-:R-:W-:Y:S02]  /*bda80*/  ISETP.LT.AND P3, PT, R24, c[0x0][0x17c], !P0 ;  /* 0x00005f0018007a0c */ /* 0x010fe40004761270 */
[----:B------:R-:W4:Y:S04]  /*bda90*/  LDL.LU R24, [R1+0x27a0] ;  /* 0x0027a00001187983 */ /* 0x000f280000300800 */
[----:B------:R0:W-:Y:S04]  /*bdaa0*/  @P5 STG.E.U16 [R22.64], R13 ;  /* 0x0000000d16005986 */ /* 0x0001e8000c101506 */
[----:B0-----:R-:W3:Y:S04]  /*bdab0*/  LDL.LU R22, [R1+0x214] ;  /* 0x0002140001167983 */ /* 0x001ee80000300800 */
[----:B------:R-:W4:Y:S01]  /*bdac0*/  LDL.LU R23, [R1+0x279c] ;  /* 0x00279c0001177983 */ /* 0x000f220000300800 */
[----:B--2---:R-:W-:-:S03]  /*bdad0*/  ISETP.LT.AND P5, PT, R21, c[0x0][0x17c], !P0 ;  /* 0x00005f0015007a0c */ /* 0x004fc600047a1270 */
[----:B------:R-:W2:Y:S01]  /*bdae0*/  LDL.LU R21, [R1+0x27a4] ;  /* 0x0027a40001157983 */ /* 0x000ea20000300800 */
[----:B-----5:R-:W-:Y:S02]  /*bdaf0*/  ISETP.LT.AND P4, PT, R4, c[0x0][0x17c], !P0 ;  /* 0x00005f0004007a0c */ /* 0x020fe40004781270 */
[----:B------:R-:W-:-:S04]  /*bdb00*/  IADD3 R4, R3, c[0x0][0x198], RZ ;  /* 0x0000660003047a10 */ /* 0x000fc80007ffe0ff */
[----:B------:R-:W-:-:S04]  /*bdb10*/  LEA R8, P6, R4, R0, 0x1 ;  /* 0x0000000004087211 */ /* 0x000fc800078c08ff */
[----:B------:R-:W-:-:S05]  /*bdb20*/  LEA.HI.X.SX32 R9, R4, R2, 0x1, P6 ;  /* 0x0000000204097211 */ /* 0x000fca00030f0eff */
[----:B---3--:R0:W-:Y:S01]  /*bdb30*/  @P2 STG.E.U16 [R8.64], R22 ;  /* 0x0000001608002986 */ /* 0x0081e2000c101506 */
[----:B----4-:R-:W-:-:S03]  /*bdb40*/  ISETP.LT.AND P2, PT, R23, c[0x0][0x17c], !P0 ;  /* 0x00005f0017007a0c */ /* 0x010fc60004741270 */
[----:B------:R-:W3:Y:S01]  /*bdb50*/  LDL.LU R23, [R1+0x27a8] ;  /* 0x0027a80001177983 */ /* 0x000ee20000300800 */
[----:B------:R-:W-:-:S04]  /*bdb60*/  IADD3 R3, R4, c[0x0][0x198], RZ ;  /* 0x0000660004037a10 */ /* 0x000fc80007ffe0ff */
[C---:B------:R-:W-:Y:S02]  /*bdb70*/  LEA R12, P6, R3.reuse, R0, 0x1 ;  /* 0x00000000030c7211 */ /* 0x040fe400078c08ff */
[C---:B------:R-:W-:Y:S02]  /*bdb80*/  IADD3 R4, R3.reuse, c[0x0][0x198], RZ ;  /* 0x0000660003047a10 */ /* 0x040fe40007ffe0ff */
[----:B------:R-:W-:Y:S02]  /*bdb90*/  LEA.HI.X.SX32 R13, R3, R2, 0x1, P6 ;  /* 0x00000002030d7211 */ /* 0x000fe400030f0eff */
[----:B------:R-:W-:Y:S02]  /*bdba0*/  PRMT R16, R22, 0x7632, R16 ;  /* 0x0000763216107816 */ /* 0x000fe40000000010 */
[C---:B0-----:R-:W-:Y:S01]  /*bdbb0*/  LEA R8, P6, R4.reuse, R0, 0x1 ;  /* 0x0000000004087211 */ /* 0x041fe200078c08ff */
[----:B------:R-:W4:Y:S01]  /*bdbc0*/  LDL.LU R22, [R1+0x27ac] ;  /* 0x0027ac0001167983 */ /* 0x000f220000300800 */
[----:B------:R-:W-:-:S02]  /*bdbd0*/  IADD3 R3, R4, c[0x0][0x198], RZ ;  /* 0x0000660004037a10 */ /* 0x000fc40007ffe0ff */
[----:B------:R-:W-:Y:S01]  /*bdbe0*/  LEA.HI.X.SX32 R9, R4, R2, 0x1, P6 ;  /* 0x0000000204097211 */ /* 0x000fe200030f0eff */
[----:B------:R0:W-:Y:S04]  /*bdbf0*/  @P1 STG.E.U16 [R12.64], R16 ;  /* 0x000000100c001986 */ /* 0x0001e8000c101506 */
[----:B------:R1:W-:Y:S01]  /*bdc00*/  @P4 STG.E.U16 [R8.64], R26 ;  /* 0x0000001a08004986 */ /* 0x0003e2000c101506 */
[C---:B0-----:R-:W-:Y:S02]  /*bdc10*/  LEA R12, P6, R3.reuse, R0, 0x1 ;  /* 0x00000000030c7211 */ /* 0x041fe400078c08ff */
[----:B------:R-:W-:Y:S02]  /*bdc20*/  PRMT R16, R26, 0x7632, R16 ;  /* 0x000076321a107816 */ /* 0x000fe40000000010 */
[----:B------:R-:W-:-:S02]  /*bdc30*/  LEA.HI.X.SX32 R13, R3, R2, 0x1, P6 ;  /* 0x00000002030d7211 */ /* 0x000fc400030f0eff */
[----:B--2---:R-:W-:Y:S02]  /*bdc40*/  ISETP.LT.AND P4, PT, R21, c[0x0][0x17c], !P0 ;  /* 0x00005f0015007a0c */ /* 0x004fe40004781270 */
[----:B------:R-:W2:Y:S04]  /*bdc50*/  LDL.LU R21, [R1+0x27b0] ;  /* 0x0027b00001157983 */ /* 0x000ea80000300800 */
[----:B------:R0:W-:Y:S01]  /*bdc60*/  @P3 STG.E.U16 [R12.64], R16 ;  /* 0x000000100c003986 */ /* 0x0001e2000c101506 */
[----:B---3--:R-:W-:-:S03]  /*bdc70*/  ISETP.LT.AND P3, PT, R23, c[0x0][0x17c], !P0 ;  /* 0x00005f0017007a0c */ /* 0x008fc60004761270 */
[----:B------:R-:W3:Y:S01]  /*bdc80*/  LDL.LU R23, [R1+0x27b4] ;  /* 0x0027b40001177983 */ /* 0x000ee20000300800 */
[----:B------:R-:W-:-:S04]  /*bdc90*/  IADD3 R4, R3, c[0x0][0x198], RZ ;  /* 0x0000660003047a10 */ /* 0x000fc80007ffe0ff */
[C---:B-1----:R-:W-:Y:S02]  /*bdca0*/  LEA R8, P6, R4.reuse, R0, 0x1 ;  /* 0x0000000004087211 */ /* 0x042fe400078c08ff */
[C---:B------:R-:W-:Y:S02]  /*bdcb0*/  IADD3 R3, R4.reuse, c[0x0][0x198], RZ ;  /* 0x0000660004037a10 */ /* 0x040fe40007ffe0ff */
[----:B------:R-:W-:Y:S02]  /*bdcc0*/  LEA.HI.X.SX32 R9, R4, R2, 0x1, P6 ;  /* 0x0000000204097211 */ /* 0x000fe400030f0eff */
[C---:B0-----:R-:W-:Y:S02]  /*bdcd0*/  LEA R12, P6, R3.reuse, R0, 0x1 ;  /* 0x00000000030c7211 */ /* 0x041fe400078c08ff */
[----:B------:R-:W-:Y:S02]  /*bdce0*/  ISETP.LT.AND P1, PT, R24, c[0x0][0x17c], !P0 ;  /* 0x00005f0018007a0c */ /* 0x000fe40004721270 */
[C---:B------:R-:W-:Y:S01]  /*bdcf0*/  IADD3 R16, R3.reuse, c[0x0][0x198], RZ ;  /* 0x0000660003107a10 */ /* 0x040fe20007ffe0ff */
[----:B------:R0:W-:Y:S01]  /*bdd00*/  @P5 STG.E.U16 [R8.64], R5 ;  /* 0x0000000508005986 */ /* 0x0001e2000c101506 */
[----:B------:R-:W-:-:S02]  /*bdd10*/  LEA.HI.X.SX32 R13, R3, R2, 0x1, P6 ;  /* 0x00000002030d7211 */ /* 0x000fc400030f0eff */
[C---:B------:R-:W-:Y:S02]  /*bdd20*/  LEA R4, P6, R16.reuse, R0, 0x1 ;  /* 0x0000000010047211 */ /* 0x040fe400078c08ff */
[C---:B------:R-:W-:Y:S02]  /*bdd30*/  IADD3 R3, R16.reuse, c[0x0][0x198], RZ ;  /* 0x0000660010037a10 */ /* 0x040fe40007ffe0ff */
[----:B0-----:R-:W-:Y:S02]  /*bdd40*/  PRMT R8, R5, 0x7632, R8 ;  /* 0x0000763205087816 */ /* 0x001fe40000000008 */
[----:B------:R-:W-:-:S03]  /*bdd50*/  LEA.HI.X.SX32 R5, R16, R2, 0x1, P6 ;  /* 0x0000000210057211 */ /* 0x000fc600030f0eff */
[----:B------:R0:W-:Y:S01]  /*bdd60*/  @P2 STG.E.U16 [R12.64], R8 ;  /* 0x000000080c002986 */ /* 0x0001e2000c101506 */
[----:B----4-:R-:W-:-:S03]  /*bdd70*/  ISETP.LT.AND P5, PT, R22, c[0x0][0x17c], !P0 ;  /* 0x00005f0016007a0c */ /* 0x010fc600047a1270 */
[----:B------:R1:W-:Y:S01]  /*bdd80*/  @P1 STG.E.U16 [R4.64], R17 ;  /* 0x0000001104001986 */ /* 0x0003e2000c101506 */
[----:B--2---:R-:W-:-:S03]  /*bdd90*/  ISETP.LT.AND P2, PT, R21, c[0x0][0x17c], !P0 ;  /* 0x00005f0015007a0c */ /* 0x004fc60004741270 */
[----:B------:R-:W2:Y:S01]  /*bdda0*/  LDL.LU R22, [R1+0x27b8] ;  /* 0x0027b80001167983 */ /* 0x000ea20000300800 */
[----:B0-----:R-:W-:-:S03]  /*bddb0*/  LEA R8, P6, R3, R0, 0x1 ;  /* 0x0000000003087211 */ /* 0x001fc600078c08ff */
[----:B------:R-:W4:Y:S01]  /*bddc0*/  LDL.LU R24, [R1+0x234] ;  /* 0x0002340001187983 */ /* 0x000f220000300800 */
[----:B------:R-:W-:-:S03]  /*bddd0*/  LEA.HI.X.SX32 R9, R3, R2, 0x1, P6 ;  /* 0x0000000203097211 */ /* 0x000fc600030f0eff */
[----:B------:R-:W5:Y:S01]  /*bdde0*/  LDL.LU R21, [R1+0x27bc] ;  /* 0x0027bc0001157983 */ /* 0x000f620000300800 */
[----:B-1----:R-:W-:-:S05]  /*bddf0*/  PRMT R17, R17, 0x7632, R17 ;  /* 0x0000763211117816 */ /* 0x002fca0000000011 */
[----:B------:R0:W-:Y:S01]  /*bde00*/  @P4 STG.E.U16 [R8.64], R17 ;  /* 0x0000001108004986 */ /* 0x0001e2000c101506 */
[----:B---3--:R-:W-:-:S03]  /*bde10*/  ISETP.LT.AND P1, PT, R23, c[0x0][0x17c], !P0 ;  /* 0x00005f0017007a0c */ /* 0x008fc60004721270 */
[----:B------:R-:W3:Y:S04]  /*bde20*/  LDL.LU R23, [R1+0x27c0] ;  /* 0x0027c00001177983 */ /* 0x000ee80000300800 */
[----:B------:R-:W3:Y:S04]  /*bde30*/  LDL.LU R26, [R1+0x244] ;  /* 0x00024400011a7983 */ /* 0x000ee80000300800 */
[----:B0-----:R-:W3:Y:S01]  /*bde40*/  LDL.LU R17, [R1+0x204] ;  /* 0x0002040001117983 */ /* 0x001ee20000300800 */
[----:B------:R-:W-:-:S04]  /*bde50*/  IADD3 R12, R3, c[0x0][0x198], RZ ;  /* 0x00006600030c7a10 */ /* 0x000fc80007ffe0ff */
[----:B------:R-:W-:-:S04]  /*bde60*/  LEA R4, P6, R12, R0, 0x1 ;  /* 0x000000000c047211 */ /* 0x000fc800078c08ff */
[----:B------:R-:W-:Y:S02]  /*bde70*/  LEA.HI.X.SX32 R5, R12, R2, 0x1, P6 ;  /* 0x000000020c057211 */ /* 0x000fe400030f0eff */
[----:B--2---:R-:W-:Y:S02]  /*bde80*/  ISETP.LT.AND P4, PT, R22, c[0x0][0x17c], !P0 ;  /* 0x00005f0016007a0c */ /* 0x004fe40004781270 */
[----:B------:R-:W2:Y:S04]  /*bde90*/  LDL.LU R22, [R1+0x27c4] ;  /* 0x0027c40001167983 */ /* 0x000ea80000300800 */
[----:B---3--:R0:W-:Y:S01]  /*bdea0*/  @P3 STG.E.U16 [R4.64], R17 ;  /* 0x0000001104003986 */ /* 0x0081e2000c101506 */
[----:B-----5:R-:W-:Y:S02]  /*bdeb0*/  ISETP.LT.AND P3, PT, R21, c[0x0][0x17c], !P0 ;  /* 0x00005f0015007a0c */ /* 0x020fe40004761270 */
[----:B------:R-:W-:Y:S01]  /*bdec0*/  PRMT R13, R17, 0x7632, R13 ;  /* 0x00007632110d7816 */ /* 0x000fe2000000000d */
[----:B------:R-:W3:Y:S04]  /*bded0*/  LDL.LU R21, [R1+0x27c8] ;  /* 0x0027c80001157983 */ /* 0x000ee80000300800 */
        /* <DEDUP_REMOVED lines=9> */
[----:B------:R-:W-:-:S03]  /*bdf70*/  IADD3 R12, R3, c[0x0][0x198], RZ ;  /* 0x00006600030c7a10 */ /* 0x000fc60007ffe0ff */
[----:B----4-:R1:W-:Y:S01]  /*bdf80*/  @P2 STG.E.U16 [R4.64], R24 ;  /* 0x0000001804002986 */ /* 0x0103e2000c101506 */
[----:B0-----:R-:W-:-:S04]  /*bdf90*/  LEA R8, P6, R3, R0, 0x1 ;  /* 0x0000000003087211 */ /* 0x001fc800078c08ff */
[----:B------:R-:W-:Y:S02]  /*bdfa0*/  LEA.HI.X.SX32 R9, R3, R2, 0x1, P6 ;  /* 0x0000000203097211 */ /* 0x000fe400030f0eff */
[----:B-1----:R-:W-:Y:S02]  /*bdfb0*/  LEA R4, P6, R12, R0, 0x1 ;  /* 0x000000000c047211 */ /* 0x002fe400078c08ff */
[----:B------:R-:W-:Y:S02]  /*bdfc0*/  PRMT R13, R24, 0x7632, R13 ;  /* 0x00007632180d7816 */ /* 0x000fe4000000000d */
[----:B------:R-:W-:Y:S02]  /*bdfd0*/  LEA.HI.X.SX32 R5, R12, R2, 0x1, P6 ;  /* 0x000000020c057211 */ /* 0x000fe400030f0eff */
[----:B--2---:R-:W-:Y:S01]  /*bdfe0*/  ISETP.LT.AND P2, PT, R22, c[0x0][0x17c], !P0 ;  /* 0x00005f0016007a0c */ /* 0x004fe20004741270 */
[----:B------:R0:W-:Y:S01]  /*bdff0*/  @P1 STG.E.U16 [R8.64], R13 ;  /* 0x0000000d08001986 */ /* 0x0001e2000c101506 */
[----:B------:R-:W-:-:S03]  /*be000*/  ISETP.LT.AND P5, PT, R23, c[0x0][0x17c], !P0 ;  /* 0x00005f0017007a0c */ /* 0x000fc600047a1270 */
[----:B------:R-:W2:Y:S04]  /*be010*/  LDL.LU R22, [R1+0x27d0] ;  /* 0x0027d00001167983 */ /* 0x000ea80000300800 */
[----:B------:R-:W4:Y:S04]  /*be020*/  LDL.LU R23, [R1+0x1f8] ;  /* 0x0001f80001177983 */ /* 0x000f280000300800 */
[----:B------:R1:W-:Y:S01]  /*be030*/  @P4 STG.E.U16 [R4.64], R26 ;  /* 0x0000001a04004986 */ /* 0x0003e2000c101506 */
[----:B---3--:R-:W-:-:S03]  /*be040*/  ISETP.LT.AND P1, PT, R21, c[0x0][0x17c], !P0 ;  /* 0x00005f0015007a0c */ /* 0x008fc60004721270 */
[----:B------:R-:W3:Y:S01]  /*be050*/  LDL.LU R21, [R1+0x27d4] ;  /* 0x0027d40001157983 */ /* 0x000ee20000300800 */
[----:B-----5:R-:W-:-:S03]  /*be060*/  ISETP.LT.AND P4, PT, R17, c[0x0][0x17c], !P0 ;  /* 0x00005f0011007a0c */ /* 0x020fc60004781270 */
[----:B------:R-:W5:Y:S01]  /*be070*/  LDL.LU R17, [R1+0x27d8] ;  /* 0x0027d80001117983 */ /* 0x000f620000300800 */
[----:B------:R-:W-:Y:S02]  /*be080*/  IADD3 R3, R12, c[0x0][0x198], RZ ;  /* 0x000066000c037a10 */ /* 0x000fe40007ffe0ff */
[----:B0-----:R-:W-:Y:S01]  /*be090*/  PRMT R13, R26, 0x7632, R13 ;  /* 0x000076321a0d7816 */ /* 0x001fe2000000000d */
[----:B------:R-:W4:Y:S01]  /*be0a0*/  LDL.LU R24, [R1+0x1e8] ;  /* 0x0001e80001187983 */ /* 0x000f220000300800 */
[C---:B------:R-:W-:Y:S02]  /*be0b0*/  LEA R8, P6, R3.reuse, R0, 0x1 ;  /* 0x0000000003087211 */ /* 0x040fe400078c08ff */
[C---:B------:R-:W-:Y:S02]  /*be0c0*/  IADD3 R12, R3.reuse, c[0x0][0x198], RZ ;  /* 0x00006600030c7a10 */ /* 0x040fe40007ffe0ff */
[----:B------:R-:W-:Y:S02]  /*be0d0*/  LEA.HI.X.SX32 R9, R3, R2, 0x1, P6 ;  /* 0x0000000203097211 */ /* 0x000fe400030f0eff */
[----:B-1----:R-:W-:-:S02]  /*be0e0*/  LEA R4, P6, R12, R0, 0x1 ;  /* 0x000000000c047211 */ /* 0x002fc400078c08ff */
[C---:B------:R-:W-:Y:S01]  /*be0f0*/  IADD3 R3, R12.reuse, c[0x0][0x198], RZ ;  /* 0x000066000c037a10 */ /* 0x040fe20007ffe0ff */
[----:B------:R0:W-:Y:S01]  /*be100*/  @P3 STG.E.U16 [R8.64], R13 ;  /* 0x0000000d08003986 */ /* 0x0001e2000c101506 */
[----:B------:R-:W-:Y:S02]  /*be110*/  LEA.HI.X.SX32 R5, R12, R2, 0x1, P6 ;  /* 0x000000020c057211 */ /* 0x000fe400030f0eff */
[C---:B0-----:R-:W-:Y:S02]  /*be120*/  LEA R8, P6, R3.reuse, R0, 0x1 ;  /* 0x0000000003087211 */ /* 0x041fe400078c08ff */
[----:B------:R-:W-:Y:S02]  /*be130*/  PRMT R13, R20, 0x7632, R13 ;  /* 0x00007632140d7816 */ /* 0x000fe4000000000d */
[----:B------:R-:W-:Y:S01]  /*be140*/  LEA.HI.X.SX32 R9, R3, R2, 0x1, P6 ;  /* 0x0000000203097211 */ /* 0x000fe200030f0eff */
[----:B------:R0:W-:Y:S04]  /*be150*/  @P5 STG.E.U16 [R4.64], R20 ;  /* 0x0000001404005986 */ /* 0x0001e8000c101506 */
[----:B------:R1:W-:Y:S01]  /*be160*/  @P2 STG.E.U16 [R8.64], R13 ;  /* 0x0000000d08002986 */ /* 0x0003e2000c101506 */
[----:B--2---:R-:W-:-:S03]  /*be170*/  ISETP.LT.AND P3, PT, R22, c[0x0][0x17c], !P0 ;  /* 0x00005f0016007a0c */ /* 0x004fc60004761270 */
[----:B------:R-:W2:Y:S04]  /*be180*/  LDL.LU R22, [R1+0x27dc] ;  /* 0x0027dc0001167983 */ /* 0x000ea80000300800 */
[----:B0-----:R-:W2:Y:S01]  /*be190*/  LDL.LU R20, [R1+0x2b00] ;  /* 0x002b000001147983 */ /* 0x001ea20000300800 */
[----:B---3--:R-:W-:-:S03]  /*be1a0*/  ISETP.LT.AND P5, PT, R21, c[0x0][0x17c], !P0 ;  /* 0x00005f0015007a0c */ /* 0x008fc600047a1270 */
[----:B------:R-:W3:Y:S04]  /*be1b0*/  LDL.LU R21, [R1+0x27e0] ;  /* 0x0027e00001157983 */ /* 0x000ee80000300800 */
[----:B------:R-:W3:Y:S01]  /*be1c0*/  LDL.LU R26, [R1+0x1b8] ;  /* 0x0001b800011a7983 */ /* 0x000ee20000300800 */
[----:B-----5:R-:W-:-:S03]  /*be1d0*/  ISETP.LT.AND P2, PT, R17, c[0x0][0x17c], !P0 ;  /* 0x00005f0011007a0c */ /* 0x020fc60004741270 */
[----:B------:R-:W5:Y:S01]  /*be1e0*/  LDL.LU R17, [R1+0x27e4] ;  /* 0x0027e40001117983 */ /* 0x000f620000300800 */
[----:B------:R-:W-:-:S04]  /*be1f0*/  IADD3 R12, R3, c[0x0][0x198], RZ ;  /* 0x00006600030c7a10 */ /* 0x000fc80007ffe0ff */
[C---:B------:R-:W-:Y:S02]  /*be200*/  LEA R4, P6, R12.reuse, R0, 0x1 ;  /* 0x000000000c047211 */ /* 0x040fe400078c08ff */
[C---:B------:R-:W-:Y:S02]  /*be210*/  IADD3 R3, R12.reuse, c[0x0][0x198], RZ ;  /* 0x000066000c037a10 */ /* 0x040fe40007ffe0ff */
[----:B------:R-:W-:Y:S02]  /*be220*/  LEA.HI.X.SX32 R5, R12, R2, 0x1, P6 ;  /* 0x000000020c057211 */ /* 0x000fe400030f0eff */
[C---:B-1----:R-:W-:Y:S02]  /*be230*/  LEA R8, P6, R3.reuse, R0, 0x1 ;  /* 0x0000000003087211 */ /* 0x042fe400078c08ff */
[C---:B------:R-:W-:Y:S01]  /*be240*/  IADD3 R12, R3.reuse, c[0x0][0x198], RZ ;  /* 0x00006600030c7a10 */ /* 0x040fe20007ffe0ff */
[----:B----4-:R0:W-:Y:S01]  /*be250*/  @P1 STG.E.U16 [R4.64], R23 ;  /* 0x0000001704001986 */ /* 0x0101e2000c101506 */
        /* <DEDUP_REMOVED lines=9> */
[----:B------:R-:W3:Y:S01]  /*be2f0*/  LDL.LU R21, [R1+0x27ec] ;  /* 0x0027ec0001157983 */ /* 0x000ee20000300800 */
[----:B-----5:R-:W-:-:S03]  /*be300*/  ISETP.LT.AND P3, PT, R17, c[0x0][0x17c], !P0 ;  /* 0x00005f0011007a0c */ /* 0x020fc60004761270 */
[----:B------:R-:W4:Y:S01]  /*be310*/  LDL.LU R17, [R1+0x27f0] ;  /* 0x0027f00001117983 */ /* 0x000f220000300800 */
[----:B------:R-:W-:Y:S02]  /*be320*/  IADD3 R3, R12, c[0x0][0x198], RZ ;  /* 0x000066000c037a10 */ /* 0x000fe40007ffe0ff */
[----:B0-----:R-:W-:Y:S01]  /*be330*/  PRMT R13, R24, 0x7632, R13 ;  /* 0x00007632180d7816 */ /* 0x001fe2000000000d */
[----:B------:R-:W5:Y:S01]  /*be340*/  LDL.LU R23, [R1+0x228] ;  /* 0x0002280001177983 */ /* 0x000f620000300800 */
        /* <DEDUP_REMOVED lines=10> */
[----:B------:R-:W-:Y:S04]  /*be3f0*/  @P2 STG.E.U16 [R4.64], R26 ;  /* 0x0000001a04002986 */ /* 0x000fe8000c101506 */
[----:B------:R0:W-:Y:S01]  /*be400*/  @P1 STG.E.U16 [R8.64], R13 ;  /* 0x0000000d08001986 */ /* 0x0001e2000c101506 */
[----:B--2---:R-:W-:-:S03]  /*be410*/  ISETP.LT.AND P5, PT, R22, c[0x0][0x17c], !P0 ;  /* 0x00005f0016007a0c */ /* 0x004fc600047a1270 */
[----:B------:R-:W2:Y:S01]  /*be420*/  LDL.LU R22, [R1+0x27f4] ;  /* 0x0027f40001167983 */ /* 0x000ea20000300800 */
[----:B---3--:R-:W-:-:S03]  /*be430*/  ISETP.LT.AND P2, PT, R21, c[0x0][0x17c], !P0 ;  /* 0x00005f0015007a0c */ /* 0x008fc60004741270 */
[----:B------:R-:W3:Y:S04]  /*be440*/  LDL.LU R21, [R1+0x27f8] ;  /* 0x0027f80001157983 */ /* 0x000ee80000300800 */
[----:B------:R-:W2:Y:S01]  /*be450*/  LDL.LU R24, [R1+0x1d8] ;  /* 0x0001d80001187983 */ /* 0x000ea20000300800 */
[----:B----4-:R-:W-:-:S03]  /*be460*/  ISETP.LT.AND P1, PT, R17, c[0x0][0x17c], !P0 ;  /* 0x00005f0011007a0c */ /* 0x010fc60004721270 */
[----:B------:R-:W4:Y:S04]  /*be470*/  LDL.LU R17, [R1+0x27fc] ;  /* 0x0027fc0001117983 */ /* 0x000f280000300800 */
[----:B0-----:R-:W2:Y:S01]  /*be480*/  LDL.LU R13, [R1+0x2800] ;  /* 0x00280000010d7983 */ /* 0x001ea20000300800 */
[----:B------:R-:W-:-:S03]  /*be490*/  IADD3 R12, R3, c[0x0][0x198], RZ ;  /* 0x00006600030c7a10 */ /* 0x000fc60007ffe0ff */
[----:B------:R-:W2:Y:S01]  /*be4a0*/  LDL.LU R26, [R1+0x1a8] ;  /* 0x0001a800011a7983 */ /* 0x000ea20000300800 */
[C---:B------:R-:W-:Y:S02]  /*be4b0*/  LEA R4, P6, R12.reuse, R0, 0x1 ;  /* 0x000000000c047211 */ /* 0x040fe400078c08ff */
[C---:B------:R-:W-:Y:S02]  /*be4c0*/  IADD3 R3, R12.reuse, c[0x0][0x198], RZ ;  /* 0x000066000c037a10 */ /* 0x040fe40007ffe0ff */
[----:B------:R-:W-:Y:S02]  /*be4d0*/  LEA.HI.X.SX32 R5, R12, R2, 0x1, P6 ;  /* 0x000000020c057211 */ /* 0x000fe400030f0eff */
[C---:B------:R-:W-:Y:S02]  /*be4e0*/  LEA R8, P6, R3.reuse, R0, 0x1 ;  /* 0x0000000003087211 */ /* 0x040fe400078c08ff */
[C---:B------:R-:W-:Y:S01]  /*be4f0*/  IADD3 R12, R3.reuse, c[0x0][0x198], RZ ;  /* 0x00006600030c7a10 */ /* 0x040fe20007ffe0ff */
[----:B------:R0:W-:Y:S01]  /*be500*/  @P4 STG.E.U16 [R4.64], R10 ;  /* 0x0000000a04004986 */ /* 0x0001e2000c101506 */
[----:B------:R-:W-:-:S02]  /*be510*/  LEA.HI.X.SX32 R9, R3, R2, 0x1, P6 ;  /* 0x0000000203097211 */ /* 0x000fc400030f0eff */
[----:B0-----:R-:W-:Y:S02]  /*be520*/  LEA R4, P6, R12, R0, 0x1 ;  /* 0x000000000c047211 */ /* 0x001fe400078c08ff */
[----:B------:R-:W-:Y:S02]  /*be530*/  PRMT R10, R10, 0x7632, R10 ;  /* 0x000076320a0a7816 */ /* 0x000fe4000000000a */
[----:B------:R-:W-:-:S03]  /*be540*/  LEA.HI.X.SX32 R5, R12, R2, 0x1, P6 ;  /* 0x000000020c057211 */ /* 0x000fc600030f0eff */
[----:B------:R0:W-:Y:S04]  /*be550*/  @P3 STG.E.U16 [R8.64], R10 ;  /* 0x0000000a08003986 */ /* 0x0001e8000c101506 */
[----:B-----5:R1:W-:Y:S01]  /*be560*/  @P5 STG.E.U16 [R4.64], R23 ;  /* 0x0000001704005986 */ /* 0x0203e2000c101506 */
[----:B------:R-:W-:Y:S02]  /*be570*/  IADD3 R3, R12, c[0x0][0x198], RZ ;  /* 0x000066000c037a10 */ /* 0x000fe40007ffe0ff */
[----:B------:R-:W-:Y:S02]  /*be580*/  PRMT R12, R23, 0x7632, R12 ;  /* 0x00007632170c7816 */ /* 0x000fe4000000000c */
[----:B0-----:R-:W-:-:S04]  /*be590*/  LEA R8, P6, R3, R0, 0x1 ;  /* 0x0000000003087211 */ /* 0x001fc800078c08ff */
[----:B------:R-:W-:-:S05]  /*be5a0*/  LEA.HI.X.SX32 R9, R3, R2, 0x1, P6 ;  /* 0x0000000203097211 */ /* 0x000fca00030f0eff */
[----:B------:R0:W-:Y:S01]  /*be5b0*/  @P2 STG.E.U16 [R8.64], R12 ;  /* 0x0000000c08002986 */ /* 0x0001e2000c101506 */
[----:B---3--:R-:W-:-:S03]  /*be5c0*/  ISETP.LT.AND P3, PT, R21, c[0x0][0x17c], !P0 ;  /* 0x00005f0015007a0c */ /* 0x008fc60004761270 */
[----:B------:R-:W3:Y:S01]  /*be5d0*/  LDL.LU R21, [R1+0x2804] ;  /* 0x0028040001157983 */ /* 0x000ee20000300800 */
[----:B----4-:R-:W-:-:S03]  /*be5e0*/  ISETP.LT.AND P5, PT, R17, c[0x0][0x17c], !P0 ;  /* 0x00005f0011007a0c */ /* 0x010fc600047a1270 */
[----:B------:R-:W4:Y:S01]  /*be5f0*/  LDL.LU R17, [R1+0x2808] ;  /* 0x0028080001117983 */ /* 0x000f220000300800 */
[----:B--2---:R-:W-:-:S03]  /*be600*/  ISETP.LT.AND P2, PT, R13, c[0x0][0x17c], !P0 ;  /* 0x00005f000d007a0c */ /* 0x004fc60004741270 */
[----:B------:R-:W2:Y:S01]  /*be610*/  LDL.LU R13, [R1+0x280c] ;  /* 0x00280c00010d7983 */ /* 0x000ea20000300800 */
[----:B------:R-:W-:Y:S02]  /*be620*/  IADD3 R10, R3, c[0x0][0x198], RZ ;  /* 0x00006600030a7a10 */ /* 0x000fe40007ffe0ff */
[----:B------:R-:W-:Y:S01]  /*be630*/  ISETP.LT.AND P4, PT, R22, c[0x0][0x17c], !P0 ;  /* 0x00005f0016007a0c */ /* 0x000fe20004781270 */
[----:B-1----:R-:W5:Y:S01]  /*be640*/  LDL.LU R23, [R1+0x2810] ;  /* 0x0028100001177983 */ /* 0x002f620000300800 */
[C---:B------:R-:W-:Y:S02]  /*be650*/  LEA R4, P6, R10.reuse, R0, 0x1 ;  /* 0x000000000a047211 */ /* 0x040fe400078c08ff */
[C---:B------:R-:W-:Y:S02]  /*be660*/  IADD3 R3, R10.reuse, c[0x0][0x198], RZ ;  /* 0x000066000a037a10 */ /* 0x040fe40007ffe0ff */
[----:B------:R-:W-:Y:S02]  /*be670*/  LEA.HI.X.SX32 R5, R10, R2, 0x1, P6 ;  /* 0x000000020a057211 */ /* 0x000fe400030f0eff */
[----:B0-----:R-:W-:-:S02]  /*be680*/  LEA R8, P6, R3, R0, 0x1 ;  /* 0x0000000003087211 */ /* 0x001fc400078c08ff */
[----:B------:R-:W-:Y:S02]  /*be690*/  PRMT R12, R24, 0x7632, R12 ;  /* 0x00007632180c7816 */ /* 0x000fe4000000000c */
[C---:B------:R-:W-:Y:S01]  /*be6a0*/  LEA.HI.X.SX32 R9, R3.reuse, R2, 0x1, P6 ;  /* 0x0000000203097211 */ /* 0x040fe200030f0eff */
[----:B------:R0:W-:Y:S04]  /*be6b0*/  @P1 STG.E.U16 [R4.64], R24 ;  /* 0x0000001804001986 */ /* 0x0001e8000c101506 */
[----:B------:R1:W-:Y:S01]  /*be6c0*/  @P4 STG.E.U16 [R8.64], R12 ;  /* 0x0000000c08004986 */ /* 0x0003e2000c101506 */
[----:B------:R-:W-:-:S04]  /*be6d0*/  IADD3 R10, R3, c[0x0][0x198], RZ ;  /* 0x00006600030a7a10 */ /* 0x000fc80007ffe0ff */
        /* <DEDUP_REMOVED lines=8> */
[----:B------:R-:W2:Y:S04]  /*be760*/  LDL.LU R22, [R1+0x2818] ;  /* 0x0028180001167983 */ /* 0x000ea80000300800 */
[----:B------:R-:W2:Y:S01]  /*be770*/  LDL.LU R13, [R1+0x281c] ;  /* 0x00281c00010d7983 */ /* 0x000ea20000300800 */
[----:B------:R-:W-:-:S04]  /*be780*/  IADD3 R3, R10, c[0x0][0x198], RZ ;  /* 0x000066000a037a10 */ /* 0x000fc80007ffe0ff */
[C---:B-1----:R-:W-:Y:S02]  /*be790*/  LEA R8, P6, R3.reuse, R0, 0x1 ;  /* 0x0000000003087211 */ /* 0x042fe400078c08ff */
[C---:B------:R-:W-:Y:S02]  /*be7a0*/  IADD3 R10, R3.reuse, c[0x0][0x198], RZ ;  /* 0x00006600030a7a10 */ /* 0x040fe40007ffe0ff */
[----:B------:R-:W-:Y:S02]  /*be7b0*/  LEA.HI.X.SX32 R9, R3, R2, 0x1, P6 ;  /* 0x0000000203097211 */ /* 0x000fe400030f0eff */
[----:B0-----:R-:W-:Y:S02]  /*be7c0*/  LEA R4, P6, R10, R0, 0x1 ;  /* 0x000000000a047211 */ /* 0x001fe400078c08ff */
[----:B------:R-:W-:Y:S02]  /*be7d0*/  PRMT R12, R26, 0x7632, R12 ;  /* 0x000076321a0c7816 */ /* 0x000fe4000000000c */
[C---:B------:R-:W-:Y:S01]  /*be7e0*/  LEA.HI.X.SX32 R5, R10.reuse, R2, 0x1, P6 ;  /* 0x000000020a057211 */ /* 0x040fe200030f0eff */
[----:B------:R-:W5:Y:S04]  /*be7f0*/  LDL.LU R26, [R1+0x1c8] ;  /* 0x0001c800011a7983 */ /* 0x000f680000300800 */
[----:B------:R0:W-:Y:S04]  /*be800*/  @P5 STG.E.U16 [R8.64], R12 ;  /* 0x0000000c08005986 */ /* 0x0001e8000c101506 */
[----:B------:R1:W-:Y:S01]  /*be810*/  @P2 STG.E.U16 [R4.64], R14 ;  /* 0x0000000e04002986 */ /* 0x0003e2000c101506 */
[----:B------:R-:W-:-:S04]  /*be820*/  IADD3 R3, R10, c[0x0][0x198], RZ ;  /* 0x000066000a037a10 */ /* 0x000fc80007ffe0ff */
[C---:B0-----:R-:W-:Y:S02]  /*be830*/  LEA R8, P6, R3.reuse, R0, 0x1 ;  /* 0x0000000003087211 */ /* 0x041fe400078c08ff */
[C---:B------:R-:W-:Y:S02]  /*be840*/  IADD3 R10, R3.reuse, c[0x0][0x198], RZ ;  /* 0x00006600030a7a10 */ /* 0x040fe40007ffe0ff */
[----:B------:R-:W-:Y:S02]  /*be850*/  LEA.HI.X.SX32 R9, R3, R2, 0x1, P6 ;  /* 0x0000000203097211 */ /* 0x000fe400030f0eff */
[----:B-1----:R-:W-:Y:S02]  /*be860*/  PRMT R14, R14, 0x7632, R14 ;  /* 0x000076320e0e7816 */ /* 0x002fe4000000000e */
[----:B------:R-:W-:-:S03]  /*be870*/  LEA R4, P6, R10, R0, 0x1 ;  /* 0x000000000a047211 */ /* 0x000fc600078c08ff */
[----:B------:R0:W-:Y:S01]  /*be880*/  @P1 STG.E.U16 [R8.64], R14 ;  /* 0x0000000e08001986 */ /* 0x0001e2000c101506 */
[----:B------:R-:W-:Y:S02]  /*be890*/  LEA.HI.X.SX32 R5, R10, R2, 0x1, P6 ;  /* 0x000000020a057211 */ /* 0x000fe400030f0eff */
[----:B----4-:R-:W-:Y:S02]  /*be8a0*/  ISETP.LT.AND P2, PT, R17, c[0x0][0x17c], !P0 ;  /* 0x00005f0011007a0c */ /* 0x010fe40004741270 */
[----:B------:R-:W4:Y:S04]  /*be8b0*/  LDL.LU R17, [R1+0x2820] ;  /* 0x0028200001117983 */ /* 0x000f280000300800 */
[----:B0-----:R-:W4:Y:S01]  /*be8c0*/  LDL.LU R14, [R1+0x2824] ;  /* 0x00282400010e7983 */ /* 0x001f220000300800 */
[----:B---3--:R-:W-:-:S03]  /*be8d0*/  PRMT R12, R21, 0x7632, R12 ;  /* 0x00007632150c7816 */ /* 0x008fc6000000000c */
[----:B------:R0:W-:Y:S01]  /*be8e0*/  @P4 STG.E.U16 [R4.64], R21 ;  /* 0x0000001504004986 */ /* 0x0001e2000c101506 */
[----:B--2---:R-:W-:-:S03]  /*be8f0*/  ISETP.LT.AND P4, PT, R13, c[0x0][0x17c], !P0 ;  /* 0x00005f000d007a0c */ /* 0x004fc60004781270 */
[----:B0-----:R-:W2:Y:S04]  /*be900*/  LDL.LU R21, [R1+0x2828] ;  /* 0x0028280001157983 */ /* 0x001ea80000300800 */
[----:B------:R-:W3:Y:S01]  /*be910*/  LDL.LU R13, [R1+0x282c] ;  /* 0x00282c00010d7983 */ /* 0x000ee20000300800 */
[----:B------:R-:W-:-:S04]  /*be920*/  IADD3 R3, R10, c[0x0][0x198], RZ ;  /* 0x000066000a037a10 */ /* 0x000fc80007ffe0ff */
[----:B------:R-:W-:-:S04]  /*be930*/  LEA R8, P6, R3, R0, 0x1 ;  /* 0x0000000003087211 */ /* 0x000fc800078c08ff */
[----:B------:R-:W-:-:S05]  /*be940*/  LEA.HI.X.SX32 R9, R3, R2, 0x1, P6 ;  /* 0x0000000203097211 */ /* 0x000fca00030f0eff */
[----:B------:R0:W-:Y:S01]  /*be950*/  @P3 STG.E.U16 [R8.64], R12 ;  /* 0x0000000c08003986 */ /* 0x0001e2000c101506 */
[----:B-----5:R-:W-:Y:S02]  /*be960*/  ISETP.LT.AND P5, PT, R23, c[0x0][0x17c], !P0 ;  /* 0x00005f0017007a0c */ /* 0x020fe400047a1270 */
[----:B------:R-:W-:-:S04]  /*be970*/  IADD3 R10, R3, c[0x0][0x198], RZ ;  /* 0x00006600030a7a10 */ /* 0x000fc80007ffe0ff */
[C---:B------:R-:W-:Y:S02]  /*be980*/  LEA R4, P6, R10.reuse, R0, 0x1 ;  /* 0x000000000a047211 */ /* 0x040fe400078c08ff */
[C---:B------:R-:W-:Y:S02]  /*be990*/  IADD3 R3, R10.reuse, c[0x0][0x198], RZ ;  /* 0x000066000a037a10 */ /* 0x040fe40007ffe0ff */
[----:B------:R-:W-:Y:S02]  /*be9a0*/  LEA.HI.X.SX32 R5, R10, R2, 0x1, P6 ;  /* 0x000000020a057211 */ /* 0x000fe400030f0eff */
[C---:B0-----:R-:W-:Y:S02]  /*be9b0*/  LEA R8, P6, R3.reuse, R0, 0x1 ;  /* 0x0000000003087211 */ /* 0x041fe400078c08ff */
[----:B------:R-:W-:Y:S02]  /*be9c0*/  ISETP.LT.AND P1, PT, R22, c[0x0][0x17c], !P0 ;  /* 0x00005f0016007a0c */ /* 0x000fe40004721270 */
[C---:B------:R-:W-:Y:S01]  /*be9d0*/  IADD3 R10, R3.reuse, c[0x0][0x198], RZ ;  /* 0x00006600030a7a10 */ /* 0x040fe20007ffe0ff */
[----:B------:R0:W-:Y:S01]  /*be9e0*/  @P5 STG.E.U16 [R4.64], R26 ;  /* 0x0000001a04005986 */ /* 0x0001e2000c101506 */
[----:B------:R-:W-:-:S02]  /*be9f0*/  LEA.HI.X.SX32 R9, R3, R2, 0x1, P6 ;  /* 0x0000000203097211 */ /* 0x000fc400030f0eff */
[----:B------:R-:W-:Y:S02]  /*bea00*/  PRMT R12, R26, 0x7632, R12 ;  /* 0x000076321a0c7816 */ /* 0x000fe4000000000c */
[----:B0-----:R-:W-:-:S04]  /*bea10*/  LEA R4, P6, R10, R0, 0x1 ;  /* 0x000000000a047211 */ /* 0x001fc800078c08ff */
[----:B------:R-:W-:Y:S01]  /*bea20*/  LEA.HI.X.SX32 R5, R10, R2, 0x1, P6 ;  /* 0x000000020a057211 */ /* 0x000fe200030f0eff */
[----:B------:R0:W-:Y:S04]  /*bea30*/  @P2 STG.E.U16 [R8.64], R12 ;  /* 0x0000000c08002986 */ /* 0x0001e8000c101506 */
[----:B------:R1:W-:Y:S01]  /*bea40*/  @P1 STG.E.U16 [R4.64], R6 ;  /* 0x0000000604001986 */ /* 0x0003e2000c101506 */
[----:B----4-:R-:W-:-:S03]  /*bea50*/  ISETP.LT.AND P3, PT, R17, c[0x0][0x17c], !P0 ;  /* 0x00005f0011007a0c */ /* 0x010fc60004761270 */
[----:B------:R-:W4:Y:S01]  /*bea60*/  LDL.LU R17, [R1+0x2830] ;  /* 0x0028300001117983 */ /* 0x000f220000300800 */
[----:B------:R-:W-:-:S03]  /*bea70*/  ISETP.LT.AND P5, PT, R14, c[0x0][0x17c], !P0 ;  /* 0x00005f000e007a0c */ /* 0x000fc600047a1270 */
[----:B------:R-:W5:Y:S04]  /*bea80*/  LDL.LU R14, [R1+0x2834] ;  /* 0x00283400010e7983 */ /* 0x000f680000300800 */
[----:B------:R-:W5:Y:S01]  /*bea90*/  LDL.LU R24, [R1+0x208] ;  /* 0x0002080001187983 */ /* 0x000f620000300800 */
[----:B---3--:R-:W-:-:S03]  /*beaa0*/  ISETP.LT.AND P1, PT, R13, c[0x0][0x17c], !P0 ;  /* 0x00005f000d007a0c */ /* 0x008fc60004721270 */
[----:B------:R-:W3:Y:S01]  /*beab0*/  LDL.LU R13, [R1+0x2838] ;  /* 0x00283800010d7983 */ /* 0x000ee20000300800 */
[----:B------:R-:W-:-:S04]  /*beac0*/  IADD3 R3, R10, c[0x0][0x198], RZ ;  /* 0x000066000a037a10 */ /* 0x000fc80007ffe0ff */
[C---:B0-----:R-:W-:Y:S02]  /*bead0*/  LEA R8, P6, R3.reuse, R0, 0x1 ;  /* 0x0000000003087211 */ /* 0x041fe400078c08ff */
[----:B-1----:R-:W-:Y:S02]  /*beae0*/  PRMT R6, R6, 0x7632, R6 ;  /* 0x0000763206067816 */ /* 0x002fe40000000006 */
[----:B------:R-:W-:Y:S02]  /*beaf0*/  LEA.HI.X.SX32 R9, R3, R2, 0x1, P6 ;  /* 0x0000000203097211 */ /* 0x000fe400030f0eff */
[----:B--2---:R-:W-:Y:S02]  /*beb00*/  ISETP.LT.AND P2, PT, R21, c[0x0][0x17c], !P0 ;  /* 0x00005f0015007a0c */ /* 0x004fe40004741270 */
[----:B------:R-:W2:Y:S04]  /*beb10*/  LDL.LU R21, [R1+0x238] ;  /* 0x0002380001157983 */ /* 0x000ea80000300800 */
[----:B------:R0:W-:Y:S01]  /*beb20*/  @P4 STG.E.U16 [R8.64], R6 ;  /* 0x0000000608004986 */ /* 0x0001e2000c101506 */
[----:B------:R-:W-:-:S04]  /*beb30*/  IADD3 R10, R3, c[0x0][0x198], RZ ;  /* 0x00006600030a7a10 */ /* 0x000fc80007ffe0ff */
[C---:B------:R-:W-:Y:S02]  /*beb40*/  LEA R4, P6, R10.reuse, R0, 0x1 ;  /* 0x000000000a047211 */ /* 0x040fe400078c08ff */
[C---:B------:R-:W-:Y:S02]  /*beb50*/  IADD3 R3, R10.reuse, c[0x0][0x198], RZ ;  /* 0x000066000a037a10 */ /* 0x040fe40007ffe0ff */
[----:B------:R-:W-:Y:S02]  /*beb60*/  LEA.HI.X.SX32 R5, R10, R2, 0x1, P6 ;  /* 0x000000020a057211 */ /* 0x000fe400030f0eff */
[----:B0-----:R-:W-:-:S03]  /*beb70*/  LEA R8, P6, R3, R0, 0x1 ;  /* 0x0000000003087211 */ /* 0x001fc600078c08ff */
[----:B------:R0:W-:Y:S01]  /*beb80*/  @P3 STG.E.U16 [R4.64], R18 ;  /* 0x0000001204003986 */ /* 0x0001e2000c101506 */
[----:B------:R-:W-:Y:S02]  /*beb90*/  LEA.HI.X.SX32 R9, R3, R2, 0x1, P6 ;  /* 0x0000000203097211 */ /* 0x000fe400030f0eff */
[----:B0-----:R-:W-:-:S05]  /*beba0*/  PRMT R18, R18, 0x7632, R18 ;  /* 0x0000763212127816 */ /* 0x001fca0000000012 */
[----:B------:R0:W-:Y:S01]  /*bebb0*/  @P5 STG.E.U16 [R8.64], R18 ;  /* 0x0000001208005986 */ /* 0x0001e2000c101506 */
[----:B----4-:R-:W-:-:S03]  /*bebc0*/  ISETP.LT.AND P4, PT, R17, c[0x0][0x17c], !P0 ;  /* 0x00005f0011007a0c */ /* 0x010fc60004781270 */
[----:B------:R-:W4:Y:S01]  /*bebd0*/  LDL.LU R17, [R1+0x283c] ;  /* 0x00283c0001117983 */ /* 0x000f220000300800 */
[----:B-----5:R-:W-:-:S03]  /*bebe0*/  ISETP.LT.AND P3, PT, R14, c[0x0][0x17c], !P0 ;  /* 0x00005f000e007a0c */ /* 0x020fc60004761270 */
[----:B------:R-:W5:Y:S04]  /*bebf0*/  LDL.LU R14, [R1+0x2840] ;  /* 0x00284000010e7983 */ /* 0x000f680000300800 */
[----:B------:R-:W5:Y:S04]  /*bec00*/  LDL.LU R26, [R1+0x248] ;  /* 0x00024800011a7983 */ /* 0x000f680000300800 */
[----:B0-----:R-:W5:Y:S01]  /*bec10*/  LDL.LU R18, [R1+0x2844] ;  /* 0x0028440001127983 */ /* 0x001f620000300800 */
[----:B---3--:R-:W-:-:S03]  /*bec20*/  ISETP.LT.AND P5, PT, R13, c[0x0][0x17c], !P0 ;  /* 0x00005f000d007a0c */ /* 0x008fc600047a1270 */
[----:B------:R-:W3:Y:S01]  /*bec30*/  LDL.LU R13, [R1+0x2848] ;  /* 0x00284800010d7983 */ /* 0x000ee20000300800 */
[----:B------:R-:W-:-:S04]  /*bec40*/  IADD3 R6, R3, c[0x0][0x198], RZ ;  /* 0x0000660003067a10 */ /* 0x000fc80007ffe0ff */
[----:B------:R-:W-:-:S04]  /*bec50*/  LEA R4, P6, R6, R0, 0x1 ;  /* 0x0000000006047211 */ /* 0x000fc800078c08ff */
[----:B------:R-:W-:-:S05]  /*bec60*/  LEA.HI.X.SX32 R5, R6, R2, 0x1, P6 ;  /* 0x0000000206057211 */ /* 0x000fca00030f0eff */
[----:B------:R0:W-:Y:S01]  /*bec70*/  @P2 STG.E.U16 [R4.64], R24 ;  /* 0x0000001804002986 */ /* 0x0001e2000c101506 */
[----:B------:R-:W-:-:S04]  /*bec80*/  IADD3 R3, R6, c[0x0][0x198], RZ ;  /* 0x0000660006037a10 */ /* 0x000fc80007ffe0ff */
[C---:B------:R-:W-:Y:S02]  /*bec90*/  LEA R8, P6, R3.reuse, R0, 0x1 ;  /* 0x0000000003087211 */ /* 0x040fe400078c08ff */
[C---:B------:R-:W-:Y:S02]  /*beca0*/  IADD3 R6, R3.reuse, c[0x0][0x198], RZ ;  /* 0x0000660003067a10 */ /* 0x040fe40007ffe0ff */
[----:B------:R-:W-:Y:S02]  /*becb0*/  LEA.HI.X.SX32 R9, R3, R2, 0x1, P6 ;  /* 0x0000000203097211 */ /* 0x000fe400030f0eff */
[----:B------:R-:W-:Y:S02]  /*becc0*/  PRMT R10, R24, 0x7632, R10 ;  /* 0x00007632180a7816 */ /* 0x000fe4000000000a */
[C---:B0-----:R-:W-:Y:S02]  /*becd0*/  LEA R4, P6, R6.reuse, R0, 0x1 ;  /* 0x0000000006047211 */ /* 0x041fe400078c08ff */
[C---:B------:R-:W-:Y:S01]  /*bece0*/  IADD3 R3, R6.reuse, c[0x0][0x198], RZ ;  /* 0x0000660006037a10 */ /* 0x040fe20007ffe0ff */
[----:B------:R0:W-:Y:S01]  /*becf0*/  @P1 STG.E.U16 [R8.64], R10 ;  /* 0x0000000a08001986 */ /* 0x0001e2000c101506 */
[----:B------:R-:W-:-:S02]  /*bed00*/  LEA.HI.X.SX32 R5, R6, R2, 0x1, P6 ;  /* 0x0000000206057211 */ /* 0x000fc400030f0eff */
[----:B0-----:R-:W-:Y:S02]  /*bed10*/  LEA R8, P6, R3, R0, 0x1 ;  /* 0x0000000003087211 */ /* 0x001fe400078c08ff */
[----:B--2---:R-:W-:Y:S02]  /*bed20*/  PRMT R10, R21, 0x7632, R10 ;  /* 0x00007632150a7816 */ /* 0x004fe4000000000a */
[----:B------:R-:W-:Y:S01]  /*bed30*/  LEA.HI.X.SX32 R9, R3, R2, 0x1, P6 ;  /* 0x0000000203097211 */ /* 0x000fe200030f0eff */
[----:B------:R0:W-:Y:S04]  /*bed40*/  @P4 STG.E.U16 [R4.64], R21 ;  /* 0x0000001504004986 */ /* 0x0001e8000c101506 */
[----:B------:R1:W-:Y:S01]  /*bed50*/  @P3 STG.E.U16 [R8.64], R10 ;  /* 0x0000000a08003986 */ /* 0x0003e2000c101506 */
[----:B----4-:R-:W-:-:S03]  /*bed60*/  ISETP.LT.AND P2, PT, R17, c[0x0][0x17c], !P0 ;  /* 0x00005f0011007a0c */ /* 0x010fc60004741270 */
[----:B------:R-:W2:Y:S01]  /*bed70*/  LDL.LU R17, [R1+0x284c] ;  /* 0x00284c0001117983 */ /* 0x000ea20000300800 */
[----:B-----5:R-:W-:-:S03]  /*bed80*/  ISETP.LT.AND P1, PT, R14, c[0x0][0x17c], !P0 ;  /* 0x00005f000e007a0c */ /* 0x020fc60004721270 */
[----:B------:R-:W4:Y:S04]  /*bed90*/  LDL.LU R14, [R1+0x2850] ;  /* 0x00285000010e7983 */ /* 0x000f280000300800 */
[----:B------:R-:W5:Y:S01]  /*beda0*/  LDL.LU R24, [R1+0x1fc] ;  /* 0x0001fc0001187983 */ /* 0x000f620000300800 */
[----:B---3--:R-:W-:-:S03]  /*bedb0*/  ISETP.LT.AND P3, PT, R13, c[0x0][0x17c], !P0 ;  /* 0x00005f000d007a0c */ /* 0x008fc60004761270 */
[----:B------:R-:W3:Y:S01]  /*bedc0*/  LDL.LU R13, [R1+0x2854] ;  /* 0x00285400010d7983 */ /* 0x000ee20000300800 */
[----:B------:R-:W-:-:S04]  /*bedd0*/  IADD3 R6, R3, c[0x0][0x198], RZ ;  /* 0x0000660003067a10 */ /* 0x000fc80007ffe0ff */
[----:B0-----:R-:W-:-:S04]  /*bede0*/  LEA R4, P6, R6, R0, 0x1 ;  /* 0x0000000006047211 */ /* 0x001fc800078c08ff */
[----:B------:R-:W-:-:S05]  /*bedf0*/  LEA.HI.X.SX32 R5, R6, R2, 0x1, P6 ;  /* 0x0000000206057211 */ /* 0x000fca00030f0eff */
[----:B------:R0:W-:Y:S01]  /*bee00*/  @P5 STG.E.U16 [R4.64], R26 ;  /* 0x0000001a04005986 */ /* 0x0001e2000c101506 */
[----:B------:R-:W-:-:S04]  /*bee10*/  IADD3 R3, R6, c[0x0][0x198], RZ ;  /* 0x0000660006037a10 */ /* 0x000fc80007ffe0ff */
[C---:B-1----:R-:W-:Y:S02]  /*bee20*/  LEA R8, P6, R3.reuse, R0, 0x1 ;  /* 0x0000000003087211 */ /* 0x042fe400078c08ff */
[C---:B------:R-:W-:Y:S02]  /*bee30*/  IADD3 R6, R3.reuse, c[0x0][0x198], RZ ;  /* 0x0000660003067a10 */ /* 0x040fe40007ffe0ff */
[----:B------:R-:W-:Y:S02]  /*bee40*/  LEA.HI.X.SX32 R9, R3, R2, 0x1, P6 ;  /* 0x0000000203097211 */ /* 0x000fe400030f0eff */
[----:B0-----:R-:W-:Y:S02]  /*bee50*/  LEA R4, P6, R6, R0, 0x1 ;  /* 0x0000000006047211 */ /* 0x001fe400078c08ff */
[----:B------:R-:W-:Y:S02]  /*bee60*/  PRMT R10, R26, 0x7632, R10 ;  /* 0x000076321a0a7816 */ /* 0x000fe4000000000a */
[----:B------:R-:W-:-:S02]  /*bee70*/  LEA.HI.X.SX32 R5, R6, R2, 0x1, P6 ;  /* 0x0000000206057211 */ /* 0x000fc400030f0eff */
[----:B------:R-:W-:Y:S01]  /*bee80*/  ISETP.LT.AND P4, PT, R18, c[0x0][0x17c], !P0 ;  /* 0x00005f0012007a0c */ /* 0x000fe20004781270 */
[----:B------:R-:W-:Y:S01]  /*bee90*/  @P2 STG.E.U16 [R8.64], R10 ;  /* 0x0000000a08002986 */ /* 0x000fe2000c101506 */
[----:B------:R-:W-:Y:S02]  /*beea0*/  IADD3 R3, R6, c[0x0][0x198], RZ ;  /* 0x0000660006037a10 */ /* 0x000fe40007ffe0ff */
[----:B------:R-:W-:Y:S01]  /*beeb0*/  PRMT R6, R27, 0x7632, R6 ;  /* 0x000076321b067816 */ /* 0x000fe20000000006 */
[----:B------:R0:W-:Y:S01]  /*beec0*/  @P1 STG.E.U16 [R4.64], R27 ;  /* 0x0000001b04001986 */ /* 0x0001e2000c101506 */
[----:B--2---:R-:W-:-:S03]  /*beed0*/  ISETP.LT.AND P5, PT, R17, c[0x0][0x17c], !P0 ;  /* 0x00005f0011007a0c */ /* 0x004fc600047a1270 */
[----:B------:R-:W2:Y:S01]  /*beee0*/  LDL.LU R17, [R1+0x2858] ;  /* 0x0028580001117983 */ /* 0x000ea20000300800 */
[----:B----4-:R-:W-:-:S03]  /*beef0*/  ISETP.LT.AND P2, PT, R14, c[0x0][0x17c], !P0 ;  /* 0x00005f000e007a0c */ /* 0x010fc60004741270 */
[----:B------:R-:W4:Y:S04]  /*bef00*/  LDL.LU R21, [R1+0x1ec] ;  /* 0x0001ec0001157983 */ /* 0x000f280000300800 */
[----:B------:R-:W4:Y:S04]  /*bef10*/  LDL.LU R18, [R1+0x285c] ;  /* 0x00285c0001127983 */ /* 0x000f280000300800 */
[----:B0-----:R-:W4:Y:S04]  /*bef20*/  LDL.LU R27, [R1+0x2afc] ;  /* 0x002afc00011b7983 */ /* 0x001f280000300800 */
[----:B------:R-:W4:Y:S01]  /*bef30*/  LDL.LU R14, [R1+0x2860] ;  /* 0x00286000010e7983 */ /* 0x000f220000300800 */
[----:B---3--:R-:W-:-:S03]  /*bef40*/  ISETP.LT.AND P1, PT, R13, c[0x0][0x17c], !P0 ;  /* 0x00005f000d007a0c */ /* 0x008fc60004721270 */
[----:B------:R-:W3:Y:S01]  /*bef50*/  LDL.LU R13, [R1+0x2864] ;  /* 0x00286400010d7983 */ /* 0x000ee20000300800 */
[----:B------:R-:W-:-:S03]  /*bef60*/  LEA R8, P6, R3, R0, 0x1 ;  /* 0x0000000003087211 */ /* 0x000fc600078c08ff */
[----:B------:R-:W3:Y:S01]  /*bef70*/  LDL.LU R26, [R1+0x1bc] ;  /* 0x0001bc00011a7983 */ /* 0x000ee20000300800 */
[----:B------:R-:W-:-:S05]  /*bef80*/  LEA.HI.X.SX32 R9, R3, R2, 0x1, P6 ;  /* 0x0000000203097211 */ /* 0x000fca00030f0eff */
[----:B------:R0:W-:Y:S01]  /*bef90*/  @P4 STG.E.U16 [R8.64], R6 ;  /* 0x0000000608004986 */ /* 0x0001e2000c101506 */
[----:B------:R-:W-:-:S04]  /*befa0*/  IADD3 R5, R3, c[0x0][0x198], RZ ;  /* 0x0000660003057a10 */ /* 0x000fc80007ffe0ff */
[C---:B------:R-:W-:Y:S02]  /*befb0*/  LEA R4, P6, R5.reuse, R0, 0x1 ;  /* 0x0000000005047211 */ /* 0x040fe400078c08ff */
[C---:B------:R-:W-:Y:S02]  /*befc0*/  IADD3 R3, R5.reuse, c[0x0][0x198], RZ ;  /* 0x0000660005037a10 */ /* 0x040fe40007ffe0ff */
[----:B------:R-:W-:Y:S02]  /*befd0*/  LEA.HI.X.SX32 R5, R5, R2, 0x1, P6 ;  /* 0x0000000205057211 */ /* 0x000fe400030f0eff */
[C---:B0-----:R-:W-:Y:S02]  /*befe0*/  LEA R8, P6, R3.reuse, R0, 0x1 ;  /* 0x0000000003087211 */ /* 0x041fe400078c08ff */
[----:B-----5:R-:W-:Y:S02]  /*beff0*/  PRMT R6, R24, 0x7632, R6 ;  /* 0x0000763218067816 */ /* 0x020fe40000000006 */
[----:B------:R-:W-:-:S02]  /*bf000*/  LEA.HI.X.SX32 R9, R3, R2, 0x1, P6 ;  /* 0x0000000203097211 */ /* 0x000fc400030f0eff */
[----:B------:R-:W-:Y:S01]  /*bf010*/  IADD3 R10, R3, c[0x0][0x198], RZ ;  /* 0x00006600030a7a10 */ /* 0x000fe20007ffe0ff */
[----:B------:R0:W-:Y:S04]  /*bf020*/  @P3 STG.E.U16 [R4.64], R24 ;  /* 0x0000001804003986 */ /* 0x0001e8000c101506 */
[----:B------:R1:W-:Y:S01]  /*bf030*/  @P5 STG.E.U16 [R8.64], R6 ;  /* 0x0000000608005986 */ /* 0x0003e2000c101506 */
[----:B0-----:R-:W-:-:S04]  /*bf040*/  LEA R4, P6, R10, R0, 0x1 ;  /* 0x000000000a047211 */ /* 0x001fc800078c08ff */
[----:B------:R-:W-:Y:S02]  /*bf050*/  LEA.HI.X.SX32 R5, R10, R2, 0x1, P6 ;  /* 0x000000020a057211 */ /* 0x000fe400030f0eff */
[----:B--2---:R-:W-:Y:S02]  /*bf060*/  ISETP.LT.AND P4, PT, R17, c[0x0][0x17c], !P0 ;  /* 0x00005f0011007a0c */ /* 0x004fe40004781270 */
[----:B------:R-:W2:Y:S04]  /*bf070*/  LDL.LU R17, [R1+0x2868] ;  /* 0x0028680001117983 */ /* 0x000ea80000300800 */
[----:B----4-:R0:W-:Y:S01]  /*bf080*/  @P2 STG.E.U16 [R4.64], R21 ;  /* 0x0000001504002986 */ /* 0x0101e2000c101506 */
[----:B------:R-:W-:-:S03]  /*bf090*/  ISETP.LT.AND P5, PT, R14, c[0x0][0x17c], !P0 ;  /* 0x00005f000e007a0c */ /* 0x000fc600047a1270 */
[----:B------:R-:W4:Y:S01]  /*bf0a0*/  LDL.LU R14, [R1+0x286c] ;  /* 0x00286c00010e7983 */ /* 0x000f220000300800 */
[----:B---3--:R-:W-:-:S03]  /*bf0b0*/  ISETP.LT.AND P2, PT, R13, c[0x0][0x17c], !P0 ;  /* 0x00005f000d007a0c */ /* 0x008fc60004741270 */
[----:B------:R-:W3:Y:S01]  /*bf0c0*/  LDL.LU R13, [R1+0x2870] ;  /* 0x00287000010d7983 */ /* 0x000ee20000300800 */
[----:B------:R-:W-:-:S04]  /*bf0d0*/  IADD3 R3, R10, c[0x0][0x198], RZ ;  /* 0x000066000a037a10 */ /* 0x000fc80007ffe0ff */
[----:B-1----:R-:W-:Y:S02]  /*bf0e0*/  LEA R8, P6, R3, R0, 0x1 ;  /* 0x0000000003087211 */ /* 0x002fe400078c08ff */
[----:B------:R-:W-:Y:S02]  /*bf0f0*/  PRMT R6, R21, 0x7632, R6 ;  /* 0x0000763215067816 */ /* 0x000fe40000000006 */
[C---:B------:R-:W-:Y:S01]  /*bf100*/  LEA.HI.X.SX32 R9, R3.reuse, R2, 0x1, P6 ;  /* 0x0000000203097211 */ /* 0x040fe200030f0eff */
[----:B0-----:R-:W5:Y:S04]  /*bf110*/  LDL.LU R21, [R1+0x22c] ;  /* 0x00022c0001157983 */ /* 0x001f680000300800 */
[----:B------:R0:W-:Y:S04]  /*bf120*/  @P1 STG.E.U16 [R8.64], R6 ;  /* 0x0000000608001986 */ /* 0x0001e8000c101506 */
[----:B------:R-:W5:Y:S01]  /*bf130*/  LDL.LU R22, [R1+0x2874] ;  /* 0x0028740001167983 */ /* 0x000f620000300800 */
[----:B------:R-:W-:-:S04]  /*bf140*/  IADD3 R10, R3, c[0x0][0x198], RZ ;  /* 0x00006600030a7a10 */ /* 0x000fc80007ffe0ff */
[----:B------:R-:W-:Y:S02]  /*bf150*/  LEA R4, P6, R10, R0, 0x1 ;  /* 0x000000000a047211 */ /* 0x000fe400078c08ff */
[----:B------:R-:W-:Y:S02]  /*bf160*/  ISETP.LT.AND P3, PT, R18, c[0x0][0x17c], !P0 ;  /* 0x00005f0012007a0c */ /* 0x000fe40004761270 */
[C---:B------:R-:W-:Y:S02]  /*bf170*/  LEA.HI.X.SX32 R5, R10.reuse, R2, 0x1, P6 ;  /* 0x000000020a057211 */ /* 0x040fe400030f0eff */
[----:B------:R-:W-:-:S03]  /*bf180*/  IADD3 R3, R10, c[0x0][0x198], RZ ;  /* 0x000066000a037a10 */ /* 0x000fc60007ffe0ff */
[----:B------:R1:W-:Y:S01]  /*bf190*/  @P4 STG.E.U16 [R4.64], R26 ;  /* 0x0000001a04004986 */ /* 0x0003e2000c101506 */
[C---:B0-----:R-:W-:Y:S02]  /*bf1a0*/  LEA R8, P6, R3.reuse, R0, 0x1 ;  /* 0x0000000003087211 */ /* 0x041fe400078c08ff */
[----:B------:R-:W-:Y:S02]  /*bf1b0*/  PRMT R6, R26, 0x7632, R6 ;  /* 0x000076321a067816 */ /* 0x000fe40000000006 */
[----:B------:R-:W-:-:S05]  /*bf1c0*/  LEA.HI.X.SX32 R9, R3, R2, 0x1, P6 ;  /* 0x0000000203097211 */ /* 0x000fca00030f0eff */
[----:B------:R0:W-:Y:S01]  /*bf1d0*/  @P3 STG.E.U16 [R8.64], R6 ;  /* 0x0000000608003986 */ /* 0x0001e2000c101506 */
[----:B--2---:R-:W-:-:S03]  /*bf1e0*/  ISETP.LT.AND P1, PT, R17, c[0x0][0x17c], !P0 ;  /* 0x00005f0011007a0c */ /* 0x004fc60004721270 */
[----:B------:R-:W2:Y:S04]  /*bf1f0*/  LDL.LU R17, [R1+0x2878] ;  /* 0x0028780001117983 */ /* 0x000ea80000300800 */
[----:B------:R-:W2:Y:S01]  /*bf200*/  LDL.LU R18, [R1+0x287c] ;  /* 0x00287c0001127983 */ /* 0x000ea20000300800 */
[----:B----4-:R-:W-:-:S03]  /*bf210*/  ISETP.LT.AND P4, PT, R14, c[0x0][0x17c], !P0 ;  /* 0x00005f000e007a0c */ /* 0x010fc60004781270 */
[----:B------:R-:W4:Y:S04]  /*bf220*/  LDL.LU R14, [R1+0x2880] ;  /* 0x00288000010e7983 */ /* 0x000f280000300800 */
[----:B-1----:R-:W4:Y:S01]  /*bf230*/  LDL.LU R26, [R1+0x1dc] ;  /* 0x0001dc00011a7983 */ /* 0x002f220000300800 */
[----:B---3--:R-:W-:-:S03]  /*bf240*/  ISETP.LT.AND P3, PT, R13, c[0x0][0x17c], !P0 ;  /* 0x00005f000d007a0c */ /* 0x008fc60004761270 */
[----:B------:R-:W3:Y:S01]  /*bf250*/  LDL.LU R13, [R1+0x2884] ;  /* 0x00288400010d7983 */ /* 0x000ee20000300800 */
[----:B------:R-:W-:-:S04]  /*bf260*/  IADD3 R10, R3, c[0x0][0x198], RZ ;  /* 0x00006600030a7a10 */ /* 0x000fc80007ffe0ff */
[C---:B------:R-:W-:Y:S02]  /*bf270*/  LEA R4, P6, R10.reuse, R0, 0x1 ;  /* 0x000000000a047211 */ /* 0x040fe400078c08ff */
[C---:B------:R-:W-:Y:S02]  /*bf280*/  IADD3 R3, R10.reuse, c[0x0][0x198], RZ ;  /* 0x000066000a037a10 */ /* 0x040fe40007ffe0ff */
[----:B------:R-:W-:Y:S02]  /*bf290*/  LEA.HI.X.SX32 R5, R10, R2, 0x1, P6 ;  /* 0x000000020a057211 */ /* 0x000fe400030f0eff */
[----:B0-----:R-:W-:Y:S02]  /*bf2a0*/  LEA R8, P6, R3, R0, 0x1 ;  /* 0x0000000003087211 */ /* 0x001fe400078c08ff */
[----:B------:R-:W-:Y:S02]  /*bf2b0*/  PRMT R6, R11, 0x7632, R6 ;  /* 0x000076320b067816 */ /* 0x000fe40000000006 */
[C---:B------:R-:W-:Y:S01]  /*bf2c0*/  LEA.HI.X.SX32 R9, R3.reuse, R2, 0x1, P6 ;  /* 0x0000000203097211 */ /* 0x040fe200030f0eff */
[----:B------:R0:W-:Y:S04]  /*bf2d0*/  @P5 STG.E.U16 [R4.64], R11 ;  /* 0x0000000b04005986 */ /* 0x0001e8000c101506 */
[----:B------:R1:W-:Y:S01]  /*bf2e0*/  @P2 STG.E.U16 [R8.64], R6 ;  /* 0x0000000608002986 */ /* 0x0003e2000c101506 */
[----:B------:R-:W-:-:S04]  /*bf2f0*/  IADD3 R10, R3, c[0x0][0x198], RZ ;  /* 0x00006600030a7a10 */ /* 0x000fc80007ffe0ff */
[C---:B------:R-:W-:Y:S02]  /*bf300*/  IADD3 R3, R10.reuse, c[0x0][0x198], RZ ;  /* 0x000066000a037a10 */ /* 0x040fe40007ffe0ff */
[----:B0-----:R-:W-:-:S04]  /*bf310*/  LEA R4, P6, R10, R0, 0x1 ;  /* 0x000000000a047211 */ /* 0x001fc800078c08ff */
[----:B------:R-:W-:Y:S02]  /*bf320*/  LEA.HI.X.SX32 R5, R10, R2, 0x1, P6 ;  /* 0x000000020a057211 */ /* 0x000fe400030f0eff */
[----:B-1----:R-:W-:Y:S02]  /*bf330*/  LEA R8, P6, R3, R0, 0x1 ;  /* 0x0000000003087211 */ /* 0x002fe400078c08ff */
[----:B-----5:R-:W-:Y:S02]  /*bf340*/  PRMT R6, R21, 0x7632, R6 ;  /* 0x0000763215067816 */ /* 0x020fe40000000006 */
[C---:B------:R-:W-:Y:S02]  /*bf350*/  LEA.HI.X.SX32 R9, R3.reuse, R2, 0x1, P6 ;  /* 0x0000000203097211 */ /* 0x040fe400030f0eff */
[----:B------:R-:W-:Y:S01]  /*bf360*/  IADD3 R10, R3, c[0x0][0x198], RZ ;  /* 0x00006600030a7a10 */ /* 0x000fe20007ffe0ff */
[----:B------:R0:W-:Y:S04]  /*bf370*/  @P1 STG.E.U16 [R4.64], R21 ;  /* 0x0000001504001986 */ /* 0x0001e8000c101506 */
[----:B------:R1:W-:Y:S01]  /*bf380*/  @P4 STG.E.U16 [R8.64], R6 ;  /* 0x0000000608004986 */ /* 0x0003e2000c101506 */
[----:B0-----:R-:W-:-:S04]  /*bf390*/  LEA R4, P6, R10, R0, 0x1 ;  /* 0x000000000a047211 */ /* 0x001fc800078c08ff */
[----:B------:R-:W-:Y:S02]  /*bf3a0*/  LEA.HI.X.SX32 R5, R10, R2, 0x1, P6 ;  /* 0x000000020a057211 */ /* 0x000fe400030f0eff */
[----:B--2---:R-:W-:Y:S02]  /*bf3b0*/  ISETP.LT.AND P2, PT, R17, c[0x0][0x17c], !P0 ;  /* 0x00005f0011007a0c */ /* 0x004fe40004741270 */
[----:B------:R-:W2:Y:S04]  /*bf3c0*/  LDL.LU R17, [R1+0x2888] ;  /* 0x0028880001117983 */ /* 0x000ea80000300800 */
[----:B------:R-:W5:Y:S01]  /*bf3d0*/  LDL.LU R21, [R1+0x288c] ;  /* 0x00288c0001157983 */ /* 0x000f620000300800 */
[----:B----4-:R-:W-:-:S03]  /*bf3e0*/  ISETP.LT.AND P4, PT, R14, c[0x0][0x17c], !P0 ;  /* 0x00005f000e007a0c */ /* 0x010fc60004781270 */
[----:B------:R-:W4:Y:S04]  /*bf3f0*/  LDL.LU R14, [R1+0x2890] ;  /* 0x00289000010e7983 */ /* 0x000f280000300800 */
[----:B------:R0:W-:Y:S01]  /*bf400*/  @P3 STG.E.U16 [R4.64], R26 ;  /* 0x0000001a04003986 */ /* 0x0001e2000c101506 */
[----:B---3--:R-:W-:-:S03]  /*bf410*/  ISETP.LT.AND P3, PT, R13, c[0x0][0x17c], !P0 ;  /* 0x00005f000d007a0c */ /* 0x008fc60004761270 */
[----:B------:R-:W3:Y:S04]  /*bf420*/  LDL.LU R13, [R1+0x2894] ;  /* 0x00289400010d7983 */ /* 0x000ee80000300800 */
[----:B------:R-:W5:Y:S01]  /*bf430*/  LDL.LU R11, [R1+0x2898] ;  /* 0x00289800010b7983 */ /* 0x000f620000300800 */
[----:B------:R-:W-:Y:S02]  /*bf440*/  IADD3 R3, R10, c[0x0][0x198], RZ ;  /* 0x000066000a037a10 */ /* 0x000fe40007ffe0ff */
[----:B------:R-:W-:Y:S02]  /*bf450*/  ISETP.LT.AND P5, PT, R22, c[0x0][0x17c], !P0 ;  /* 0x00005f0016007a0c */ /* 0x000fe400047a1270 */
[C---:B-1----:R-:W-:Y:S02]  /*bf460*/  LEA R8, P6, R3.reuse, R0, 0x1 ;  /* 0x0000000003087211 */ /* 0x042fe400078c08ff */
[----:B------:R-:W-:-:S02]  /*bf470*/  IADD3 R10, R3, c[0x0][0x198], RZ ;  /* 0x00006600030a7a10 */ /* 0x000fc40007ffe0ff */
[----:B------:R-:W-:Y:S02]  /*bf480*/  LEA.HI.X.SX32 R9, R3, R2, 0x1, P6 ;  /* 0x0000000203097211 */ /* 0x000fe400030f0eff */
[----:B0-----:R-:W-:Y:S02]  /*bf490*/  LEA R4, P6, R10, R0, 0x1 ;  /* 0x000000000a047211 */ /* 0x001fe400078c08ff */
[----:B------:R-:W-:Y:S02]  /*bf4a0*/  PRMT R6, R26, 0x7632, R6 ;  /* 0x000076321a067816 */ /* 0x000fe40000000006 */
[----:B------:R-:W5:Y:S01]  /*bf4b0*/  LDL.LU R26, [R1+0x21c] ;  /* 0x00021c00011a7983 */ /* 0x000f620000300800 */
[----:B------:R-:W-:-:S03]  /*bf4c0*/  LEA.HI.X.SX32 R5, R10, R2, 0x1, P6 ;  /* 0x000000020a057211 */ /* 0x000fc600030f0eff */
[----:B------:R0:W-:Y:S01]  /*bf4d0*/  @P5 STG.E.U16 [R8.64], R6 ;  /* 0x0000000608005986 */ /* 0x0001e2000c101506 */
[----:B------:R-:W-:-:S03]  /*bf4e0*/  ISETP.LT.AND P1, PT, R18, c[0x0][0x17c], !P0 ;  /* 0x00005f0012007a0c */ /* 0x000fc60004721270 */
[----:B------:R1:W-:Y:S01]  /*bf4f0*/  @P2 STG.E.U16 [R4.64], R20 ;  /* 0x0000001404002986 */ /* 0x0003e2000c101506 */
[----:B0-----:R-:W-:-:S03]  /*bf500*/  PRMT R6, R20, 0x7632, R6 ;  /* 0x0000763214067816 */ /* 0x001fc60000000006 */
[----:B-1----:R-:W5:Y:S04]  /*bf510*/  LDL.LU R20, [R1+0x2af8] ;  /* 0x002af80001147983 */ /* 0x002f680000300800 */
[----:B------:R-:W5:Y:S01]  /*bf520*/  LDL.LU R18, [R1+0x289c] ;  /* 0x00289c0001127983 */ /* 0x000f620000300800 */
        /* <DEDUP_REMOVED lines=10> */
[----:B------:R-:W-:Y:S01]  /*bf5d0*/  LEA.HI.X.SX32 R9, R3, R2, 0x1, P6 ;  /* 0x0000000203097211 */ /* 0x000fe200030f0eff */
[----:B------:R0:W-:Y:S04]  /*bf5e0*/  @P4 STG.E.U16 [R4.64], R15 ;  /* 0x0000000f04004986 */ /* 0x0001e8000c101506 */
[----:B------:R1:W-:Y:S01]  /*bf5f0*/  @P3 STG.E.U16 [R8.64], R6 ;  /* 0x0000000608003986 */ /* 0x0003e2000c101506 */
[----:B--2---:R-:W-:-:S03]  /*bf600*/  ISETP.LT.AND P5, PT, R17, c[0x0][0x17c], !P0 ;  /* 0x00005f0011007a0c */ /* 0x004fc600047a1270 */
[----:B------:R-:W2:Y:S01]  /*bf610*/  LDL.LU R17, [R1+0x28a0] ;  /* 0x0028a00001117983 */ /* 0x000ea20000300800 */
[----:B----4-:R-:W-:-:S03]  /*bf620*/  ISETP.LT.AND P1, PT, R14, c[0x0][0x17c], !P0 ;  /* 0x00005f000e007a0c */ /* 0x010fc60004721270 */
[----:B------:R-:W4:Y:S01]  /*bf630*/  LDL.LU R14, [R1+0x28a4] ;  /* 0x0028a400010e7983 */ /* 0x000f220000300800 */
[----:B---3--:R-:W-:-:S03]  /*bf640*/  ISETP.LT.AND P4, PT, R13, c[0x0][0x17c], !P0 ;  /* 0x00005f000d007a0c */ /* 0x008fc60004781270 */
[----:B------:R-:W3:Y:S01]  /*bf650*/  LDL.LU R13, [R1+0x28a8] ;  /* 0x0028a800010d7983 */ /* 0x000ee20000300800 */
[----:B-----5:R-:W-:-:S03]  /*bf660*/  ISETP.LT.AND P3, PT, R11, c[0x0][0x17c], !P0 ;  /* 0x00005f000b007a0c */ /* 0x020fc60004761270 */
[----:B------:R-:W5:Y:S01]  /*bf670*/  LDL.LU R11, [R1+0x28b0] ;  /* 0x0028b000010b7983 */ /* 0x000f620000300800 */
[----:B------:R-:W-:-:S04]  /*bf680*/  IADD3 R10, R3, c[0x0][0x198], RZ ;  /* 0x00006600030a7a10 */ /* 0x000fc80007ffe0ff */
[C---:B0-----:R-:W-:Y:S02]  /*bf690*/  LEA R4, P6, R10.reuse, R0, 0x1 ;  /* 0x000000000a047211 */ /* 0x041fe400078c08ff */
[C---:B------:R-:W-:Y:S02]  /*bf6a0*/  IADD3 R3, R10.reuse, c[0x0][0x198], RZ ;  /* 0x000066000a037a10 */ /* 0x040fe40007ffe0ff */
[----:B------:R-:W-:Y:S02]  /*bf6b0*/  ISETP.LT.AND P2, PT, R21, c[0x0][0x17c], !P0 ;  /* 0x00005f0015007a0c */ /* 0x000fe40004741270 */
        /* <DEDUP_REMOVED lines=10> */
[----:B0-----:R-:W-:Y:S02]  /*bf760*/  PRMT R6, R20, 0x7632, R6 ;  /* 0x0000763214067816 */ /* 0x001fe40000000006 */
[----:B------:R-:W-:-:S04]  /*bf770*/  IADD3 R3, R10, c[0x0][0x198], RZ ;  /* 0x000066000a037a10 */ /* 0x000fc80007ffe0ff */
[C---:B------:R-:W-:Y:S02]  /*bf780*/  LEA R8, P6, R3.reuse, R0, 0x1 ;  /* 0x0000000003087211 */ /* 0x040fe400078c08ff */
[C---:B------:R-:W-:Y:S02]  /*bf790*/  IADD3 R10, R3.reuse, c[0x0][0x198], RZ ;  /* 0x00006600030a7a10 */ /* 0x040fe40007ffe0ff */
[----:B------:R-:W-:Y:S02]  /*bf7a0*/  LEA.HI.X.SX32 R9, R3, R2, 0x1, P6 ;  /* 0x0000000203097211 */ /* 0x000fe400030f0eff */
[----:B-1----:R-:W-:-:S04]  /*bf7b0*/  LEA R4, P6, R10, R0, 0x1 ;  /* 0x000000000a047211 */ /* 0x002fc800078c08ff */
[----:B------:R-:W-:Y:S01]  /*bf7c0*/  LEA.HI.X.SX32 R5, R10, R2, 0x1, P6 ;  /* 0x000000020a057211 */ /* 0x000fe200030f0eff */
[----:B------:R0:W-:Y:S04]  /*bf7d0*/  @P4 STG.E.U16 [R8.64], R6 ;  /* 0x0000000608004986 */ /* 0x0001e8000c101506 */
[----:B------:R1:W-:Y:S01]  /*bf7e0*/  @P3 STG.E.U16 [R4.64], R7 ;  /* 0x0000000704003986 */ /* 0x0003e2000c101506 */
[----:B--2---:R-:W-:-:S03]  /*bf7f0*/  ISETP.LT.AND P2, PT, R17, c[0x0][0x17c], !P0 ;  /* 0x00005f0011007a0c */ /* 0x004fc60004741270 */
[----:B------:R-:W2:Y:S04]  /*bf800*/  LDL.LU R17, [R1+0x28b4] ;  /* 0x0028b40001117983 */ /* 0x000ea80000300800 */
[----:B------:R-:W2:Y:S04]  /*bf810*/  LDL.LU R15, [R1+0x28bc] ;  /* 0x0028bc00010f7983 */ /* 0x000ea80000300800 */
[----:B------:R-:W2:Y:S01]  /*bf820*/  LDL.LU R20, [R1+0x2af4] ;  /* 0x002af40001147983 */ /* 0x000ea20000300800 */
[----:B----4-:R-:W-:-:S03]  /*bf830*/  ISETP.LT.AND P1, PT, R14, c[0x0][0x17c], !P0 ;  /* 0x00005f000e007a0c */ /* 0x010fc60004721270 */
[----:B------:R-:W4:Y:S04]  /*bf840*/  LDL.LU R14, [R1+0x28c0] ;  /* 0x0028c000010e7983 */ /* 0x000f280000300800 */
[----:B------:R-:W4:Y:S01]  /*bf850*/  LDL.LU R26, [R1+0x20c] ;  /* 0x00020c00011a7983 */ /* 0x000f220000300800 */
[----:B---3--:R-:W-:-:S03]  /*bf860*/  ISETP.LT.AND P4, PT, R13, c[0x0][0x17c], !P0 ;  /* 0x00005f000d007a0c */ /* 0x008fc60004781270 */
[----:B------:R-:W3:Y:S01]  /*bf870*/  LDL.LU R13, [R1+0x28b8] ;  /* 0x0028b800010d7983 */ /* 0x000ee20000300800 */
[----:B-----5:R-:W-:-:S03]  /*bf880*/  ISETP.LT.AND P3, PT, R11, c[0x0][0x17c], !P0 ;  /* 0x00005f000b007a0c */ /* 0x020fc60004761270 */
[----:B------:R-:W5:Y:S01]  /*bf890*/  LDL.LU R11, [R1+0x28ac] ;  /* 0x0028ac00010b7983 */ /* 0x000f620000300800 */
[----:B------:R-:W-:Y:S02]  /*bf8a0*/  IADD3 R3, R10, c[0x0][0x198], RZ ;  /* 0x000066000a037a10 */ /* 0x000fe40007ffe0ff */
[----:B------:R-:W-:Y:S01]  /*bf8b0*/  ISETP.LT.AND P5, PT, R18, c[0x0][0x17c], !P0 ;  /* 0x00005f0012007a0c */ /* 0x000fe200047a1270 */
[----:B------:R-:W3:Y:S01]  /*bf8c0*/  LDL.LU R24, [R1+0x23c] ;  /* 0x00023c0001187983 */ /* 0x000ee20000300800 */
[C---:B0-----:R-:W-:Y:S02]  /*bf8d0*/  LEA R8, P6, R3.reuse, R0, 0x1 ;  /* 0x0000000003087211 */ /* 0x041fe400078c08ff */
[C---:B------:R-:W-:Y:S02]  /*bf8e0*/  IADD3 R10, R3.reuse, c[0x0][0x198], RZ ;  /* 0x00006600030a7a10 */ /* 0x040fe40007ffe0ff */
[----:B------:R-:W-:Y:S02]  /*bf8f0*/  LEA.HI.X.SX32 R9, R3, R2, 0x1, P6 ;  /* 0x0000000203097211 */ /* 0x000fe400030f0eff */
[----:B-1----:R-:W-:-:S02]  /*bf900*/  LEA R4, P6, R10, R0, 0x1 ;  /* 0x000000000a047211 */ /* 0x002fc400078c08ff */
[----:B------:R-:W-:Y:S02]  /*bf910*/  PRMT R6, R7, 0x7632, R6 ;  /* 0x0000763207067816 */ /* 0x000fe40000000006 */
[----:B------:R-:W-:Y:S01]  /*bf920*/  LEA.HI.X.SX32 R5, R10, R2, 0x1, P6 ;  /* 0x000000020a057211 */ /* 0x000fe200030f0eff */
[----:B------:R-:W-:Y:S04]  /*bf930*/  STL [R1+0x2ae8], R19 ;  /* 0x002ae81301007387 */ /* 0x000fe80000100800 */
[----:B------:R0:W-:Y:S04]  /*bf940*/  @P5 STG.E.U16 [R8.64], R6 ;  /* 0x0000000608005986 */ /* 0x0001e8000c101506 */
[----:B------:R1:W-:Y:S04]  /*bf950*/  @P2 STG.E.U16 [R4.64], R19 ;  /* 0x0000001304002986 */ /* 0x0003e8000c101506 */
[----:B------:R-:W-:Y:S01]  /*bf960*/  STL [R1+0x2ae4], R16 ;  /* 0x002ae41001007387 */ /* 0x000fe20000100800 */
[----:B0-----:R-:W-:-:S03]  /*bf970*/  PRMT R8, R19, 0x7632, R8 ;  /* 0x0000763213087816 */ /* 0x001fc60000000008 */
[----:B------:R-:W3:Y:S01]  /*bf980*/  LDL.LU R21, [R1+0x24c] ;  /* 0x00024c0001157983 */ /* 0x000ee20000300800 */
[----:B------:R-:W-:-:S04]  /*bf990*/  IADD3 R3, R10, c[0x0][0x198], RZ ;  /* 0x000066000a037a10 */ /* 0x000fc80007ffe0ff */
[C---:B------:R-:W-:Y:S02]  /*bf9a0*/  LEA R6, P6, R3.reuse, R0, 0x1 ;  /* 0x0000000003067211 */ /* 0x040fe400078c08ff */
[C---:B------:R-:W-:Y:S02]  /*bf9b0*/  IADD3 R9, R3.reuse, c[0x0][0x198], RZ ;  /* 0x0000660003097a10 */ /* 0x040fe40007ffe0ff */
[----:B------:R-:W-:Y:S02]  /*bf9c0*/  LEA.HI.X.SX32 R7, R3, R2, 0x1, P6 ;  /* 0x0000000203077211 */ /* 0x000fe400030f0eff */
[C---:B-1----:R-:W-:Y:S02]  /*bf9d0*/  LEA R4, P6, R9.reuse, R0, 0x1 ;  /* 0x0000000009047211 */ /* 0x042fe400078c08ff */
[C---:B------:R-:W-:Y:S02]  /*bf9e0*/  IADD3 R3, R9.reuse, c[0x0][0x198], RZ ;  /* 0x0000660009037a10 */ /* 0x040fe40007ffe0ff */
[----:B------:R-:W-:Y:S01]  /*bf9f0*/  LEA.HI.X.SX32 R5, R9, R2, 0x1, P6 ;  /* 0x0000000209057211 */ /* 0x000fe200030f0eff */
[----:B------:R0:W-:Y:S02]  /*bfa00*/  @P1 STG.E.U16 [R6.64], R8 ;  /* 0x0000000806001986 */ /* 0x0001e4000c101506 */
[----:B0-----:R-:W-:-:S04]  /*bfa10*/  LEA R6, P6, R3, R0, 0x1 ;  /* 0x0000000003067211 */ /* 0x001fc800078c08ff */
[----:B------:R-:W-:Y:S02]  /*bfa20*/  LEA.HI.X.SX32 R7, R3, R2, 0x1, P6 ;  /* 0x0000000203077211 */ /* 0x000fe400030f0eff */
[----:B--2---:R-:W-:Y:S02]  /*bfa30*/  ISETP.LT.AND P5, PT, R17, c[0x0][0x17c], !P0 ;  /* 0x00005f0011007a0c */ /* 0x004fe400047a1270 */
[----:B------:R-:W0:Y:S01]  /*bfa40*/  LDS.128 R16, [R20] ;  /* 0x0000000014107984 */ /* 0x000e220000000c00 */
[----:B------:R-:W-:-:S03]  /*bfa50*/  ISETP.LT.AND P2, PT, R15, c[0x0][0x17c], !P0 ;  /* 0x00005f000f007a0c */ /* 0x000fc60004741270 */
[----:B------:R-:W2:Y:S01]  /*bfa60*/  LDL.LU R15, [R1+0x28c4] ;  /* 0x0028c400010f7983 */ /* 0x000ea20000300800 */
[----:B----4-:R-:W-:-:S03]  /*bfa70*/  ISETP.LT.AND P1, PT, R14, c[0x0][0x17c], !P0 ;  /* 0x00005f000e007a0c */ /* 0x010fc60004721270 */
[----:B------:R-:W4:Y:S01]  /*bfa80*/  LDL.LU R14, [R1+0x28c8] ;  /* 0x0028c800010e7983 */ /* 0x000f220000300800 */
[----:B------:R-:W-:-:S03]  /*bfa90*/  PRMT R8, R26, 0x7632, R8 ;  /* 0x000076321a087816 */ /* 0x000fc60000000008 */
[----:B------:R1:W-:Y:S04]  /*bfaa0*/  @P4 STG.E.U16 [R4.64], R26 ;  /* 0x0000001a04004986 */ /* 0x0003e8000c101506 */
[----:B------:R-:W-:Y:S04]  /*bfab0*/  @P3 STG.E.U16 [R6.64], R8 ;  /* 0x0000000806003986 */ /* 0x000fe8000c101506 */
[----:B-1----:R-:W2:Y:S01]  /*bfac0*/  LDL.LU R26, [R1+0x25c] ;  /* 0x00025c00011a7983 */ /* 0x002ea20000300800 */
[----:B-----5:R-:W-:-:S03]  /*bfad0*/  ISETP.LT.AND P3, PT, R11, c[0x0][0x17c], !P0 ;  /* 0x00005f000b007a0c */ /* 0x020fc60004761270 */
[----:B0-----:R-:W-:Y:S04]  /*bfae0*/  STL [R1+0x54], R17 ;  /* 0x0000541101007387 */ /* 0x001fe80000100800 */
[----:B------:R0:W-:Y:S02]  /*bfaf0*/  STL.64 [R1+0x58], R18 ;  /* 0x0000581201007387 */ /* 0x0001e40000100a00 */
[----:B0-----:R-:W-:-:S05]  /*bfb00*/  IMAD.MOV.U32 R18, RZ, RZ, R16 ;  /* 0x000000ffff127224 */ /* 0x001fca00078e0010 */
[----:B------:R-:W-:Y:S04]  /*bfb10*/  STL [R1+0x2af0], R18 ;  /* 0x002af01201007387 */ /* 0x000fe80000100800 */
[----:B------:R-:W5:Y:S04]  /*bfb20*/  LDL.LU R11, [R1+0x28d0] ;  /* 0x0028d000010b7983 */ /* 0x000f680000300800 */
[----:B------:R-:W0:Y:S01]  /*bfb30*/  LDS.128 R16, [R27] ;  /* 0x000000001b107984 */ /* 0x000e220000000c00 */
[----:B------:R-:W-:-:S04]  /*bfb40*/  IADD3 R9, R3, c[0x0][0x198], RZ ;  /* 0x0000660003097a10 */ /* 0x000fc80007ffe0ff */
[C---:B------:R-:W-:Y:S02]  /*bfb50*/  LEA R4, P6, R9.reuse, R0, 0x1 ;  /* 0x0000000009047211 */ /* 0x040fe400078c08ff */
[C---:B------:R-:W-:Y:S02]  /*bfb60*/  IADD3 R3, R9.reuse, c[0x0][0x198], RZ ;  /* 0x0000660009037a10 */ /* 0x040fe40007ffe0ff */
[----:B------:R-:W-:Y:S02]  /*bfb70*/  LEA.HI.X.SX32 R5, R9, R2, 0x1, P6 ;  /* 0x0000000209057211 */ /* 0x000fe400030f0eff */
[C---:B------:R-:W-:Y:S02]  /*bfb80*/  LEA R6, P6, R3.reuse, R0, 0x1 ;  /* 0x0000000003067211 */ /* 0x040fe400078c08ff */
[C---:B------:R-:W-:Y:S01]  /*bfb90*/  IADD3 R8, R3.reuse, c[0x0][0x198], RZ ;  /* 0x0000660003087a10 */ /* 0x040fe20007ffe0ff */
[----:B---3--:R1:W-:Y:S01]  /*bfba0*/  @P5 STG.E.U16 [R4.64], R24 ;  /* 0x0000001804005986 */ /* 0x0083e2000c101506 */
[----:B------:R-:W-:-:S02]  /*bfbb0*/  LEA.HI.X.SX32 R7, R3, R2, 0x1, P6 ;  /* 0x0000000203077211 */ /* 0x000fc400030f0eff */
[----:B------:R-:W-:Y:S01]  /*bfbc0*/  PRMT R9, R24, 0x7632, R9 ;  /* 0x0000763218097816 */ /* 0x000fe20000000009 */
[----:B------:R-:W-:Y:S01]  /*bfbd0*/  STL [R1+0x2aec], R20 ;  /* 0x002aec1401007387 */ /* 0x000fe20000100800 */
[----:B------:R-:W-:-:S03]  /*bfbe0*/  ISETP.LT.AND P4, PT, R13, c[0x0][0x17c], !P0 ;  /* 0x00005f000d007a0c */ /* 0x000fc60004781270 */
[----:B------:R-:W3:Y:S01]  /*bfbf0*/  LDL.LU R13, [R1+0x28cc] ;  /* 0x0028cc00010d7983 */ /* 0x000ee20000300800 */
[----:B-1----:R-:W-:-:S04]  /*bfc00*/  LEA R4, P6, R8, R0, 0x1 ;  /* 0x0000000008047211 */ /* 0x002fc800078c08ff */
[----:B------:R-:W-:Y:S01]  /*bfc10*/  LEA.HI.X.SX32 R5, R8, R2, 0x1, P6 ;  /* 0x0000000208057211 */ /* 0x000fe200030f0eff */
[----:B------:R-:W-:Y:S04]  /*bfc20*/  @P2 STG.E.U16 [R6.64], R9 ;  /* 0x0000000906002986 */ /* 0x000fe8000c101506 */
[----:B------:R-:W-:Y:S04]  /*bfc30*/  @P1 STG.E.U16 [R4.64], R21 ;  /* 0x0000001504001986 */ /* 0x000fe8000c101506 */
[----:B0-----:R-:W-:Y:S04]  /*bfc40*/  STL [R1+0x44], R17 ;  /* 0x0000441101007387 */ /* 0x001fe80000100800 */
[----:B------:R0:W-:Y:S04]  /*bfc50*/  STL.64 [R1+0x48], R18 ;  /* 0x0000481201007387 */ /* 0x0001e80000100a00 */
[----:B0-----:R-:W3:Y:S01]  /*bfc60*/  LDL.LU R18, [R1+0x2af0] ;  /* 0x002af00001127983 */ /* 0x001ee20000300800 */
[----:B----4-:R-:W-:-:S03]  /*bfc70*/  ISETP.LT.AND P2, PT, R14, c[0x0][0x17c], !P0 ;  /* 0x00005f000e007a0c */ /* 0x010fc60004741270 */
[----:B------:R-:W4:Y:S01]  /*bfc80*/  LDL.LU R14, [R1+0x28d4] ;  /* 0x0028d400010e7983 */ /* 0x000f220000300800 */
[----:B-----5:R-:W-:-:S03]  /*bfc90*/  ISETP.LT.AND P1, PT, R11, c[0x0][0x17c], !P0 ;  /* 0x00005f000b007a0c */ /* 0x020fc60004721270 */
[----:B------:R-:W5:Y:S01]  /*bfca0*/  LDL.LU R11, [R1+0x28d8] ;  /* 0x0028d800010b7983 */ /* 0x000f620000300800 */
[----:B------:R-:W-:-:S03]  /*bfcb0*/  PRMT R10, R21, 0x7632, R10 ;  /* 0x00007632150a7816 */ /* 0x000fc6000000000a */
[----:B------:R-:W0:Y:S01]  /*bfcc0*/  LDS.128 R20, [R28] ;  /* 0x000000001c147984 */ /* 0x000e220000000c00 */
[----:B------:R-:W-:-:S04]  /*bfcd0*/  IADD3 R3, R8, c[0x0][0x198], RZ ;  /* 0x0000660008037a10 */ /* 0x000fc80007ffe0ff */
[C---:B------:R-:W-:Y:S02]  /*bfce0*/  LEA R6, P6, R3.reuse, R0, 0x1 ;  /* 0x0000000003067211 */ /* 0x040fe400078c08ff */
[C---:B------:R-:W-:Y:S02]  /*bfcf0*/  IADD3 R9, R3.reuse, c[0x0][0x198], RZ ;  /* 0x0000660003097a10 */ /* 0x040fe40007ffe0ff */
[----:B------:R-:W-:Y:S02]  /*bfd00*/  LEA.HI.X.SX32 R7, R3, R2, 0x1, P6 ;  /* 0x0000000203077211 */ /* 0x000fe400030f0eff */
[----:B------:R-:W-:Y:S02]  /*bfd10*/  LEA R8, P6, R9, R0, 0x1 ;  /* 0x0000000009087211 */ /* 0x000fe400078c08ff */
[----:B--2---:R-:W-:Y:S02]  /*bfd20*/  ISETP.LT.AND P5, PT, R15, c[0x0][0x17c], !P0 ;  /* 0x00005f000f007a0c */ /* 0x004fe400047a1270 */
[----:B------:R-:W-:-:S02]  /*bfd30*/  IADD3 R3, R9, c[0x0][0x198], RZ ;  /* 0x0000660009037a10 */ /* 0x000fc40007ffe0ff */
[----:B------:R-:W-:Y:S02]  /*bfd40*/  LEA.HI.X.SX32 R9, R9, R2, 0x1, P6 ;  /* 0x0000000209097211 */ /* 0x000fe400030f0eff */
[C---:B------:R-:W-:Y:S01]  /*bfd50*/  LEA R4, P6, R3.reuse, R0, 0x1 ;  /* 0x0000000003047211 */ /* 0x040fe200078c08ff */
[----:B------:R-:W-:Y:S03]  /*bfd60*/  @P4 STG.E.U16 [R6.64], R10 ;  /* 0x0000000a06004986 */ /* 0x000fe6000c101506 */
[----:B------:R-:W-:Y:S01]  /*bfd70*/  LEA.HI.X.SX32 R5, R3, R2, 0x1, P6 ;  /* 0x0000000203057211 */ /* 0x000fe200030f0eff */
[----:B------:R1:W-:Y:S01]  /*bfd80*/  @P3 STG.E.U16 [R8.64], R26 ;  /* 0x0000001a08003986 */ /* 0x0003e2000c101506 */
[----:B---3--:R-:W-:Y:S01]  /*bfd90*/  ISETP.LT.AND P4, PT, R13, c[0x0][0x17c], !P0 ;  /* 0x00005f000d007a0c */ /* 0x008fe20004781270 */
[----:B------:R-:W-:Y:S01]  /*bfda0*/  IMAD.MOV.U32 R15, RZ, RZ, R16 ;  /* 0x000000ffff0f7224 */ /* 0x000fe200078e0010 */
[----:B-1----:R-:W-:Y:S01]  /*bfdb0*/  PRMT R8, R26, 0x7632, R8 ;  /* 0x000076321a087816 */ /* 0x002fe20000000008 */
[----:B0-----:R-:W-:Y:S01]  /*bfdc0*/  STL [R1+0x74], R21 ;  /* 0x0000741501007387 */ /* 0x001fe20000100800 */
[----:B------:R-:W-:-:S03]  /*bfdd0*/  IMAD.MOV.U32 R13, RZ, RZ, R20 ;  /* 0x000000ffff0d7224 */ /* 0x000fc600078e0014 */
[----:B------:R-:W-:Y:S04]  /*bfde0*/  STL.64 [R1+0x78], R22 ;  /* 0x0000781601007387 */ /* 0x000fe80000100a00 */
[----:B------:R-:W2:Y:S04]  /*bfdf0*/  LDL.LU R20, [R1+0x2aec] ;  /* 0x002aec0001147983 */ /* 0x000ea80000300800 */
[----:B------:R-:W-:Y:S04]  /*bfe00*/  @P5 STG.E.U16 [R4.64], R8 ;  /* 0x0000000804005986 */ /* 0x000fe8000c101506 */
[----:B------:R-:W3:Y:S04]  /*bfe10*/  LDL.LU R17, [R1+0x28dc] ;  /* 0x0028dc0001117983 */ /* 0x000ee80000300800 */
[----:B------:R-:W2:Y:S01]  /*bfe20*/  LDL.LU R16, [R1+0x28e0] ;  /* 0x0028e00001107983 */ /* 0x000ea20000300800 */
[----:B----4-:R-:W-:-:S02]  /*bfe30*/  ISETP.LT.AND P3, PT, R14, c[0x0][0x17c], !P0 ;  /* 0x00005f000e007a0c */ /* 0x010fc40004761270 */
[----:B-----5:R-:W-:Y:S02]  /*bfe40*/  ISETP.LT.AND P5, PT, R11, c[0x0][0x17c], !P0 ;  /* 0x00005f000b007a0c */ /* 0x020fe400047a1270 */
[----:B------:R-:W0:Y:S04]  /*bfe50*/  LDS.128 R8, [R29] ;  /* 0x000000001d087984 */ /* 0x000e280000000c00 */
[----:B0-----:R-:W-:Y:S04]  /*bfe60*/  STL [R1+0x14], R9 ;  /* 0x0000140901007387 */ /* 0x001fe80000100800 */
[----:B------:R0:W-:Y:S04]  /*bfe70*/  STL.64 [R1+0x18], R10 ;  /* 0x0000180a01007387 */ /* 0x0001e80000100a00 */
[----:B------:R-:W4:Y:S04]  /*bfe80*/  LDL.LU R14, [R1+0x28e4] ;  /* 0x0028e400010e7983 */ /* 0x000f280000300800 */
[----:B0-----:R-:W5:Y:S01]  /*bfe90*/  LDL.LU R11, [R1+0x28e8] ;  /* 0x0028e800010b7983 */ /* 0x001f620000300800 */
[----:B------:R-:W-:-:S04]  /*bfea0*/  IADD3 R7, R3, c[0x0][0x198], RZ ;  /* 0x0000660003077a10 */ /* 0x000fc80007ffe0ff */
[C---:B------:R-:W-:Y:S02]  /*bfeb0*/  LEA R6, P6, R7.reuse, R0, 0x1 ;  /* 0x0000000007067211 */ /* 0x040fe400078c08ff */
[C---:B------:R-:W-:Y:S02]  /*bfec0*/  IADD3 R3, R7.reuse, c[0x0][0x198], RZ ;  /* 0x0000660007037a10 */ /* 0x040fe40007ffe0ff */
[----:B------:R-:W-:Y:S02]  /*bfed0*/  LEA.HI.X.SX32 R7, R7, R2, 0x1, P6 ;  /* 0x0000000207077211 */ /* 0x000fe400030f0eff */
[----:B------:R-:W-:-:S03]  /*bfee0*/  LEA R4, P6, R3, R0, 0x1 ;  /* 0x0000000003047211 */ /* 0x000fc600078c08ff */
[----:B------:R0:W-:Y:S01]  /*bfef0*/  @P2 STG.E.U16 [R6.64], R18 ;  /* 0x0000001206002986 */ /* 0x0001e2000c101506 */
[----:B------:R-:W-:Y:S02]  /*bff00*/  LEA.HI.X.SX32 R5, R3, R2, 0x1, P6 ;  /* 0x0000000203057211 */ /* 0x000fe400030f0eff */
[----:B---3--:R-:W-:Y:S02]  /*bff10*/  ISETP.LT.AND P2, PT, R17, c[0x0][0x17c], !P0 ;  /* 0x00005f0011007a0c */ /* 0x008fe40004741270 */
[----:B0-----:R-:W-:-:S05]  /*bff20*/  PRMT R7, R18, 0x7632, R7 ;  /* 0x0000763212077816 */ /* 0x001fca0000000007 */
[----:B------:R0:W-:Y:S01]  /*bff30*/  @P1 STG.E.U16 [R4.64], R7 ;  /* 0x0000000704001986 */ /* 0x0001e2000c101506 */
[----:B--2---:R-:W-:-:S03]  /*bff40*/  ISETP.LT.AND P1, PT, R16, c[0x0][0x17c], !P0 ;  /* 0x00005f0010007a0c */ /* 0x004fc60004721270 */
[----:B------:R-:W1:Y:S01]  /*bff50*/  LDS.128 R16, [R20+0x800] ;  /* 0x0008000014107984 */ /* 0x000e620000000c00 */
[----:B------:R-:W-:Y:S01]  /*bff60*/  IADD3 R6, R3, c[0x0][0x198], RZ ;  /* 0x0000660003067a10 */ /* 0x000fe20007ffe0ff */
[----:B------:R-:W-:-:S03]  /*bff70*/  IMAD.MOV.U32 R10, RZ, RZ, R8 ;  /* 0x000000ffff0a7224 */ /* 0x000fc600078e0008 */
[C---:B------:R-:W-:Y:S02]  /*bff80*/  LEA R8, P6, R6.reuse, R0, 0x1 ;  /* 0x0000000006087211 */ /* 0x040fe400078c08ff */
[C---:B------:R-:W-:Y:S02]  /*bff90*/  IADD3 R3, R6.reuse, c[0x0][0x198], RZ ;  /* 0x0000660006037a10 */ /* 0x040fe40007ffe0ff */
[----:B------:R-:W-:Y:S02]  /*bffa0*/  LEA.HI.X.SX32 R9, R6, R2, 0x1, P6 ;  /* 0x0000000206097211 */ /* 0x000fe400030f0eff */
[----:B0-----:R-:W-:-:S03]  /*bffb0*/  LEA R4, P6, R3, R0, 0x1 ;  /* 0x0000000003047211 */ /* 0x001fc600078c08ff */
[----:B------:R0:W-:Y:S01]  /*bffc0*/  @P4 STG.E.U16 [R8.64], R15 ;  /* 0x0000000f08004986 */ /* 0x0001e2000c101506 */
[----:B------:R-:W-:Y:S02]  /*bffd0*/  LEA.HI.X.SX32 R5, R3, R2, 0x1, P6 ;  /* 0x0000000203057211 */ /* 0x000fe400030f0eff */
[----:B0-----:R-:W-:-:S05]  /*bffe0*/  PRMT R8, R15, 0x7632, R8 ;  /* 0x000076320f087816 */ /* 0x001fca0000000008 */
[----:B------:R-:W-:Y:S04]  /*bfff0*/  @P3 STG.E.U16 [R4.64], R8 ;  /* 0x0000000804003986 */ /* 0x000fe8000c101506 */
[----:B-1----:R-:W-:Y:S04]  /*c0000*/  STL [R1+0xa4], R17 ;  /* 0x0000a41101007387 */ /* 0x002fe80000100800 */
[----:B------:R-:W-:Y:S04]  /*c0010*/  STL.64 [R1+0xa8], R18 ;  /* 0x0000a81201007387 */ /* 0x000fe80000100a00 */
[----:B------:R-:W2:Y:S01]  /*c0020*/  LDL.LU R15, [R1+0x28ec] ;  /* 0x0028ec00010f7983 */ /* 0x000ea20000300800 */
[----:B------:R-:W-:-:S03]  /*c0030*/  IMAD.MOV.U32 R21, RZ, RZ, R16 ;  /* 0x000000ffff157224 */ /* 0x000fc600078e0010 */
[----:B------:R-:W0:Y:S01]  /*c0040*/  LDS.128 R16, [R27+0x800] ;  /* 0x000800001b107984 */ /* 0x000e220000000c00 */
[----:B------:R-:W-:-:S04]  /*c0050*/  IADD3 R7, R3, c[0x0][0x198], RZ ;  /* 0x0000660003077a10 */ /* 0x000fc80007ffe0ff */
[C---:B------:R-:W-:Y:S02]  /*c0060*/  LEA R6, P6, R7.reuse, R0, 0x1 ;  /* 0x0000000007067211 */ /* 0x040fe400078c08ff */
[C---:B------:R-:W-:Y:S02]  /*c0070*/  IADD3 R3, R7.reuse, c[0x0][0x198], RZ ;  /* 0x0000660007037a10 */ /* 0x040fe40007ffe0ff */
[----:B------:R-:W-:-:S05]  /*c0080*/  LEA.HI.X.SX32 R7, R7, R2, 0x1, P6 ;  /* 0x0000000207077211 */ /* 0x000fca00030f0eff */
[----:B------:R1:W-:Y:S02]  /*c0090*/  @P5 STG.E.U16 [R6.64], R13 ;  /* 0x0000000d06005986 */ /* 0x0003e4000c101506 */
[----:B-1----:R-:W-:Y:S02]  /*c00a0*/  PRMT R7, R13, 0x7632, R7 ;  /* 0x000076320d077816 */ /* 0x002fe40000000007 */
[----:B-----5:R-:W-:Y:S02]  /*c00b0*/  ISETP.LT.AND P3, PT, R11, c[0x0][0x17c], !P0 ;  /* 0x00005f000b007a0c */ /* 0x020fe40004761270 */
[----:B------:R-:W3:Y:S04]  /*c00c0*/  LDL.LU R11, [R1+0x28f0] ;  /* 0x0028f000010b7983 */ /* 0x000ee80000300800 */
[----:B0-----:R-:W-:Y:S04]  /*c00d0*/  STL [R1+0x94], R17 ;  /* 0x0000941101007387 */ /* 0x001fe80000100800 */
[----:B------:R0:W-:Y:S01]  /*c00e0*/  STL.64 [R1+0x98], R18 ;  /* 0x0000981201007387 */ /* 0x0001e20000100a00 */
[----:B----4-:R-:W-:Y:S01]  /*c00f0*/  ISETP.LT.AND P4, PT, R14, c[0x0][0x17c], !P0 ;  /* 0x00005f000e007a0c */ /* 0x010fe20004781270 */
[----:B0-----:R-:W-:-:S02]  /*c0100*/  IMAD.MOV.U32 R18, RZ, RZ, R16 ;  /* 0x000000ffff127224 */ /* 0x001fc400078e0010 */
[----:B------:R-:W4:Y:S04]  /*c0110*/  LDL.LU R19, [R1+0x2ae8] ;  /* 0x002ae80001137983 */ /* 0x000f280000300800 */
[----:B------:R-:W5:Y:S04]  /*c0120*/  LDL.LU R16, [R1+0x2ae4] ;  /* 0x002ae40001107983 */ /* 0x000f680000300800 */
[----:B------:R-:W-:Y:S04]  /*c0130*/  STL [R1+0x2ae0], R27 ;  /* 0x002ae01b01007387 */ /* 0x000fe80000100800 */
[----:B------:R-:W-:Y:S04]  /*c0140*/  STL [R1+0x2adc], R25 ;  /* 0x002adc1901007387 */ /* 0x000fe80000100800 */
[----:B------:R-:W4:Y:S04]  /*c0150*/  LDL.LU R14, [R1+0x28f4] ;  /* 0x0028f400010e7983 */ /* 0x000f280000300800 */
[----:B------:R-:W4:Y:S04]  /*c0160*/  LDL.LU R13, [R1+0x28f8] ;  /* 0x0028f800010d7983 */ /* 0x000f280000300800 */
[----:B------:R-:W0:Y:S01]  /*c0170*/  LDS.128 R24, [R28+0x800] ;  /* 0x000800001c187984 */ /* 0x000e220000000c00 */
[----:B------:R-:W-:-:S04]  /*c0180*/  LEA R4, P6, R3, R0, 0x1 ;  /* 0x0000000003047211 */ /* 0x000fc800078c08ff */
[----:B------:R-:W-:-:S05]  /*c0190*/  LEA.HI.X.SX32 R5, R3, R2, 0x1, P6 ;  /* 0x0000000203057211 */ /* 0x000fca00030f0eff */
[----:B------:R-:W-:Y:S01]  /*c01a0*/  @P2 STG.E.U16 [R4.64], R7 ;  /* 0x0000000704002986 */ /* 0x000fe2000c101506 */
[----:B------:R-:W-:-:S03]  /*c01b0*/  IADD3 R6, R3, c[0x0][0x198], RZ ;  /* 0x0000660003067a10 */ /* 0x000fc60007ffe0ff */
[----:B0-----:R-:W-:Y:S04]  /*c01c0*/  STL [R1+0x84], R25 ;  /* 0x0000841901007387 */ /* 0x001fe80000100800 */
[----:B------:R-:W-:Y:S01]  /*c01d0*/  STL.64 [R1+0x88], R26 ;  /* 0x0000881a01007387 */ /* 0x000fe20000100a00 */
[----:B------:R-:W-:-:S04]  /*c01e0*/  LEA R8, P6, R6, R0, 0x1 ;  /* 0x0000000006087211 */ /* 0x000fc800078c08ff */
[----:B------:R-:W-:Y:S02]  /*c01f0*/  LEA.HI.X.SX32 R9, R6, R2, 0x1, P6 ;  /* 0x0000000206097211 */ /* 0x000fe400030f0eff */
[----:B--2---:R-:W-:Y:S02]  /*c0200*/  ISETP.LT.AND P5, PT, R15, c[0x0][0x17c], !P0 ;  /* 0x00005f000f007a0c */ /* 0x004fe400047a1270 */
[----:B------:R-:W2:Y:S04]  /*c0210*/  LDL.LU R15, [R1+0x28fc] ;  /* 0x0028fc00010f7983 */ /* 0x000ea80000300800 */
[----:B------:R0:W-:Y:S02]  /*c0220*/  @P1 STG.E.U16 [R8.64], R10 ;  /* 0x0000000a08001986 */ /* 0x0001e4000c101506 */
[----:B0-----:R-:W-:-:S02]  /*c0230*/  PRMT R8, R10, 0x7632, R8 ;  /* 0x000076320a087816 */ /* 0x001fc40000000008 */
[----:B------:R-:W2:Y:S01]  /*c0240*/  LDL.LU R10, [R1+0x2900] ;  /* 0x00290000010a7983 */ /* 0x000ea20000300800 */
[----:B------:R-:W-:-:S04]  /*c0250*/  IADD3 R3, R6, c[0x0][0x198], RZ ;  /* 0x0000660006037a10 */ /* 0x000fc80007ffe0ff */
[----:B------:R-:W-:-:S04]  /*c0260*/  LEA R4, P6, R3, R0, 0x1 ;  /* 0x0000000003047211 */ /* 0x000fc800078c08ff */
[----:B------:R-:W-:-:S05]  /*c0270*/  LEA.HI.X.SX32 R5, R3, R2, 0x1, P6 ;  /* 0x0000000203057211 */ /* 0x000fca00030f0eff */
[----:B------:R-:W-:Y:S01]  /*c0280*/  @P4 STG.E.U16 [R4.64], R8 ;  /* 0x0000000804004986 */ /* 0x000fe2000c101506 */
[----:B---3--:R-:W-:Y:S01]  /*c0290*/  ISETP.LT.AND P2, PT, R11, c[0x0][0x17c], !P0 ;  /* 0x00005f000b007a0c */ /* 0x008fe20004741270 */
[----:B------:R-:W-:Y:S02]  /*c02a0*/  IMAD.MOV.U32 R11, RZ, RZ, R24 ;  /* 0x000000ffff0b7224 */ /* 0x000fe400078e0018 */
[----:B------:R-:W0:Y:S04]  /*c02b0*/  LDS.128 R24, [R29+0x800] ;  /* 0x000800001d187984 */ /* 0x000e280000000c00 */
[----:B0-----:R-:W-:Y:S01]  /*c02c0*/  STL [R1+0x4], R25 ;  /* 0x0000041901007387 */ /* 0x001fe20000100800 */
[----:B------:R-:W-:-:S03]  /*c02d0*/  IMAD.MOV.U32 R17, RZ, RZ, R24 ;  /* 0x000000ffff117224 */ /* 0x000fc600078e0018 */
[----:B------:R-:W-:Y:S04]  /*c02e0*/  STL.64 [R1+0x8], R26 ;  /* 0x0000081a01007387 */ /* 0x000fe80000100a00 */
[----:B------:R-:W0:Y:S01]  /*c02f0*/  LDS.128 R24, [R20+0x1000] ;  /* 0x0010000014187984 */ /* 0x000e220000000c00 */
[----:B----4-:R-:W-:Y:S02]  /*c0300*/  ISETP.LT.AND P1, PT, R14, c[0x0][0x17c], !P0 ;  /* 0x00005f000e007a0c */ /* 0x010fe40004721270 */
[----:B------:R-:W-:Y:S01]  /*c0310*/  ISETP.LT.AND P4, PT, R13, c[0x0][0x17c], !P0 ;  /* 0x00005f000d007a0c */ /* 0x000fe20004781270 */
[----:B------:R-:W3:Y:S04]  /*c0320*/  LDL.LU R14, [R1+0x2904] ;  /* 0x00290400010e7983 */ /* 0x000ee80000300800 */
[----:B------:R-:W4:Y:S04]  /*c0330*/  LDL.LU R13, [R1+0x2908] ;  /* 0x00290800010d7983 */ /* 0x000f280000300800 */
[----:B------:R-:W-:Y:S04]  /*c0340*/  STL [R1+0x2ad8], R19 ;  /* 0x002ad81301007387 */ /* 0x000fe80000100800 */
[----:B-----5:R-:W-:Y:S04]  /*c0350*/  STL.64 [R1+0x2ad0], R16 ;  /* 0x002ad01001007387 */ /* 0x020fe80000100a00 */
[----:B0-----:R-:W-:Y:S04]  /*c0360*/  STL [R1+0x64], R25 ;  /* 0x0000641901007387 */ /* 0x001fe80000100800 */
[----:B------:R0:W-:Y:S04]  /*c0370*/  STL.64 [R1+0x68], R26 ;  /* 0x0000681a01007387 */ /* 0x0001e80000100a00 */
[----:B0-----:R-:W5:Y:S01]  /*c0380*/  LDL.LU R27, [R1+0x2ae0] ;  /* 0x002ae000011b7983 */ /* 0x001f620000300800 */
[----:B------:R-:W-:-:S03]  /*c0390*/  IADD3 R7, R3, c[0x0][0x198], RZ ;  /* 0x0000660003077a10 */ /* 0x000fc60007ffe0ff */
[----:B------:R-:W3:Y:S01]  /*c03a0*/  LDL.LU R25, [R1+0x2adc] ;  /* 0x002adc0001197983 */ /* 0x000ee20000300800 */
[C---:B------:R-:W-:Y:S02]  /*c03b0*/  LEA R6, P6, R7.reuse, R0, 0x1 ;  /* 0x0000000007067211 */ /* 0x040fe400078c08ff */
[C---:B------:R-:W-:Y:S02]  /*c03c0*/  IADD3 R3, R7.reuse, c[0x0][0x198], RZ ;  /* 0x0000660007037a10 */ /* 0x040fe40007ffe0ff */
[----:B------:R-:W-:Y:S02]  /*c03d0*/  LEA.HI.X.SX32 R7, R7, R2, 0x1, P6 ;  /* 0x0000000207077211 */ /* 0x000fe400030f0eff */
[----:B------:R-:W-:-:S03]  /*c03e0*/  LEA R4, P6, R3, R0, 0x1 ;  /* 0x0000000003047211 */ /* 0x000fc600078c08ff */
[----:B------:R0:W-:Y:S01]  /*c03f0*/  @P3 STG.E.U16 [R6.64], R21 ;  /* 0x0000001506003986 */ /* 0x0001e2000c101506 */
[----:B------:R-:W-:Y:S02]  /*c0400*/  LEA.HI.X.SX32 R5, R3, R2, 0x1, P6 ;  /* 0x0000000203057211 */ /* 0x000fe400030f0eff */
[----:B--2---:R-:W-:Y:S01]  /*c0410*/  ISETP.LT.AND P3, PT, R15, c[0x0][0x17c], !P0 ;  /* 0x00005f000f007a0c */ /* 0x004fe20004761270 */
[----:B------:R-:W-:Y:S01]  /*c0420*/  IMAD.MOV.U32 R15, RZ, RZ, R24 ;  /* 0x000000ffff0f7224 */ /* 0x000fe200078e0018 */
[----:B0-----:R-:W-:-:S05]  /*c0430*/  PRMT R7, R21, 0x7632, R7 ;  /* 0x0000763215077816 */ /* 0x001fca0000000007 */
[----:B------:R-:W-:Y:S01]  /*c0440*/  @P5 STG.E.U16 [R4.64], R7 ;  /* 0x0000000704005986 */ /* 0x000fe2000c101506 */
[----:B------:R-:W-:-:S03]  /*c0450*/  ISETP.LT.AND P5, PT, R10, c[0x0][0x17c], !P0 ;  /* 0x00005f000a007a0c */ /* 0x000fc600047a1270 */
[----:B------:R-:W2:Y:S04]  /*c0460*/  LDL.LU R10, [R1+0x290c] ;  /* 0x00290c00010a7983 */ /* 0x000ea80000300800 */
[----:B------:R-:W-:Y:S04]  /*c0470*/  STL [R1+0x2acc], R15 ;  /* 0x002acc0f01007387 */ /* 0x000fe80000100800 */
[----:B------:R0:W-:Y:S04]  /*c0480*/  STL [R1+0x2ac8], R12 ;  /* 0x002ac80c01007387 */ /* 0x0001e80000100800 */
[----:B0-----:R-:W2:Y:S01]  /*c0490*/  LDL.LU R12, [R1+0x2910] ;  /* 0x00291000010c7983 */ /* 0x001ea20000300800 */
[----:B------:R-:W-:-:S04]  /*c04a0*/  IADD3 R6, R3, c[0x0][0x198], RZ ;  /* 0x0000660003067a10 */ /* 0x000fc80007ffe0ff */
[----:B------:R-:W-:-:S04]  /*c04b0*/  LEA R8, P6, R6, R0, 0x1 ;  /* 0x0000000006087211 */ /* 0x000fc800078c08ff */
[----:B------:R-:W-:-:S05]  /*c04c0*/  LEA.HI.X.SX32 R9, R6, R2, 0x1, P6 ;  /* 0x0000000206097211 */ /* 0x000fca00030f0eff */
[----:B------:R0:W-:Y:S02]  /*c04d0*/  @P2 STG.E.U16 [R8.64], R18 ;  /* 0x0000001208002986 */ /* 0x0001e4000c101506 */
[----:B0-----:R-:W-:Y:S02]  /*c04e0*/  PRMT R8, R18, 0x7632, R8 ;  /* 0x0000763212087816 */ /* 0x001fe40000000008 */
[----:B-----5:R-:W0:Y:S04]  /*c04f0*/  LDS.128 R16, [R27+0x1000] ;  /* 0x001000001b107984 */ /* 0x020e280000000c00 */
[----:B0-----:R-:W-:Y:S01]  /*c0500*/  STL [R1+0x34], R17 ;  /* 0x0000341101007387 */ /* 0x001fe20000100800 */
[----:B------:R-:W-:-:S03]  /*c0510*/  IMAD.MOV.U32 R23, RZ, RZ, R16 ;  /* 0x000000ffff177224 */ /* 0x000fc600078e0010 */
[----:B------:R0:W-:Y:S04]  /*c0520*/  STL.64 [R1+0x38], R18 ;  /* 0x0000381201007387 */ /* 0x0001e80000100a00 */
[----:B0-----:R-:W5:Y:S04]  /*c0530*/  LDL.LU R19, [R1+0x2ad8] ;  /* 0x002ad80001137983 */ /* 0x001f680000300800 */
[----:B------:R-:W5:Y:S01]  /*c0540*/  LDL.LU.64 R16, [R1+0x2ad0] ;  /* 0x002ad00001107983 */ /* 0x000f620000300a00 */
[----:B------:R-:W-:-:S04]  /*c0550*/  IADD3 R3, R6, c[0x0][0x198], RZ ;  /* 0x0000660006037a10 */ /* 0x000fc80007ffe0ff */
[C---:B------:R-:W-:Y:S02]  /*c0560*/  LEA R4, P6, R3.reuse, R0, 0x1 ;  /* 0x0000000003047211 */ /* 0x040fe400078c08ff */
[C---:B------:R-:W-:Y:S02]  /*c0570*/  IADD3 R7, R3.reuse, c[0x0][0x198], RZ ;  /* 0x0000660003077a10 */ /* 0x040fe40007ffe0ff */
[----:B------:R-:W-:Y:S02]  /*c0580*/  LEA.HI.X.SX32 R5, R3, R2, 0x1, P6 ;  /* 0x0000000203057211 */ /* 0x000fe400030f0eff */
[C---:B------:R-:W-:Y:S02]  /*c0590*/  LEA R6, P6, R7.reuse, R0, 0x1 ;  /* 0x0000000007067211 */ /* 0x040fe400078c08ff */
[C---:B------:R-:W-:Y:S01]  /*c05a0*/  IADD3 R3, R7.reuse, c[0x0][0x198], RZ ;  /* 0x0000660007037a10 */ /* 0x040fe20007ffe0ff */
[----:B------:R0:W-:Y:S01]  /*c05b0*/  @P1 STG.E.U16 [R4.64], R8 ;  /* 0x0000000804001986 */ /* 0x0001e2000c101506 */
[----:B------:R-:W-:-:S05]  /*c05c0*/  LEA.HI.X.SX32 R7, R7, R2, 0x1, P6 ;  /* 0x0000000207077211 */ /* 0x000fca00030f0eff */
[----:B------:R1:W-:Y:S01]  /*c05d0*/  @P4 STG.E.U16 [R6.64], R11 ;  /* 0x0000000b06004986 */ /* 0x0003e2000c101506 */
[----:B0-----:R-:W-:-:S04]  /*c05e0*/  LEA R4, P6, R3, R0, 0x1 ;  /* 0x0000000003047211 */ /* 0x001fc800078c08ff */
[----:B------:R-:W-:Y:S02]  /*c05f0*/  LEA.HI.X.SX32 R5, R3, R2, 0x1, P6 ;  /* 0x0000000203057211 */ /* 0x000fe400030f0eff */
[----:B-1----:R-:W-:Y:S02]  /*c0600*/  PRMT R7, R11, 0x7632, R7 ;  /* 0x000076320b077816 */ /* 0x002fe40000000007 */
[----:B---3--:R-:W-:Y:S01]  /*c0610*/  ISETP.LT.AND P2, PT, R14, c[0x0][0x17c], !P0 ;  /* 0x00005f000e007a0c */ /* 0x008fe20004741270 */
[----:B------:R-:W3:Y:S01]  /*c0620*/  LDL.LU R11, [R1+0x2914] ;  /* 0x00291400010b7983 */ /* 0x000ee20000300800 */
[----:B----4-:R-:W-:-:S03]  /*c0630*/  ISETP.LT.AND P1, PT, R13, c[0x0][0x17c], !P0 ;  /* 0x00005f000d007a0c */ /* 0x010fc60004721270 */
[----:B------:R-:W-:Y:S01]  /*c0640*/  @P3 STG.E.U16 [R4.64], R7 ;  /* 0x0000000704003986 */ /* 0x000fe2000c101506 */
[----:B--2---:R-:W-:-:S03]  /*c0650*/  ISETP.LT.AND P3, PT, R12, c[0x0][0x17c], !P0 ;  /* 0x00005f000c007a0c */ /* 0x004fc60004761270 */
[----:B------:R-:W0:Y:S01]  /*c0660*/  LDS.128 R12, [R28+0x1000] ;  /* 0x001000001c0c7984 */ /* 0x000e220000000c00 */
[----:B------:R-:W-:-:S03]  /*c0670*/  ISETP.LT.AND P4, PT, R10, c[0x0][0x17c], !P0 ;  /* 0x00005f000a007a0c */ /* 0x000fc60004781270 */
[----:B------:R-:W2:Y:S01]  /*c0680*/  LDL.LU R10, [R1+0x2918] ;  /* 0x00291800010a7983 */ /* 0x000ea20000300800 */
[----:B------:R-:W-:-:S04]  /*c0690*/  IADD3 R6, R3, c[0x0][0x198], RZ ;  /* 0x0000660003067a10 */ /* 0x000fc80007ffe0ff */
[----:B------:R-:W-:-:S04]  /*c06a0*/  LEA R8, P6, R6, R0, 0x1 ;  /* 0x0000000006087211 */ /* 0x000fc800078c08ff */
[----:B------:R-:W-:Y:S01]  /*c06b0*/  LEA.HI.X.SX32 R9, R6, R2, 0x1, P6 ;  /* 0x0000000206097211 */ /* 0x000fe200030f0eff */
[----:B0-----:R-:W-:Y:S04]  /*c06c0*/  STL [R1+0x24], R13 ;  /* 0x0000240d01007387 */ /* 0x001fe80000100800 */
[----:B------:R0:W-:Y:S01]  /*c06d0*/  STL.64 [R1+0x28], R14 ;  /* 0x0000280e01007387 */ /* 0x0001e20000100a00 */
[----:B------:R-:W-:-:S03]  /*c06e0*/  IMAD.MOV.U32 R22, RZ, RZ, R12 ;  /* 0x000000ffff167224 */ /* 0x000fc600078e000c */
[----:B0-----:R-:W4:Y:S04]  /*c06f0*/  LDL.LU R15, [R1+0x2acc] ;  /* 0x002acc00010f7983 */ /* 0x001f280000300800 */
[----:B------:R-:W4:Y:S04]  /*c0700*/  LDL.LU R12, [R1+0x2ac8] ;  /* 0x002ac800010c7983 */ /* 0x000f280000300800 */
[----:B------:R-:W4:Y:S04]  /*c0710*/  LDL.LU R14, [R1+0x291c] ;  /* 0x00291c00010e7983 */ /* 0x000f280000300800 */
[----:B------:R-:W4:Y:S04]  /*c0720*/  LDL.LU R13, [R1+0x2920] ;  /* 0x00292000010d7983 */ /* 0x000f280000300800 */
[----:B------:R-:W4:Y:S04]  /*c0730*/  LDL.LU R18, [R1+0x2924] ;  /* 0x0029240001127983 */ /* 0x000f280000300800 */
[----:B-----5:R0:W-:Y:S02]  /*c0740*/  @P5 STG.E.U16 [R8.64], R17 ;  /* 0x0000001108005986 */ /* 0x0201e4000c101506 */
[----:B0-----:R-:W-:-:S02]  /*c0750*/  PRMT R8, R17, 0x7632, R8 ;  /* 0x0000763211087816 */ /* 0x001fc40000000008 */
[----:B------:R-:W5:Y:S01]  /*c0760*/  LDL.LU R17, [R1+0x2928] ;  /* 0x0029280001117983 */ /* 0x000f620000300800 */
[----:B------:R-:W-:Y:S02]  /*c0770*/  IADD3 R3, R6, c[0x0][0x198], RZ ;  /* 0x0000660006037a10 */ /* 0x000fe40007ffe0ff */
[----:B------:R-:W-:Y:S01]  /*c0780*/  PRMT R16, R23, 0x7632, R16 ;  /* 0x0000763217107816 */ /* 0x000fe20000000010 */
[----:B------:R-:W5:Y:S01]  /*c0790*/  LDL.LU R21, [R1+0x292c] ;  /* 0x00292c0001157983 */ /* 0x000f620000300800 */
[C---:B------:R-:W-:Y:S02]  /*c07a0*/  LEA R6, P6, R3.reuse, R0, 0x1 ;  /* 0x0000000003067211 */ /* 0x040fe400078c08ff */
[C---:B------:R-:W-:Y:S02]  /*c07b0*/  IADD3 R5, R3.reuse, c[0x0][0x198], RZ ;  /* 0x0000660003057a10 */ /* 0x040fe40007ffe0ff */
[----:B------:R-:W-:Y:S02]  /*c07c0*/  LEA.HI.X.SX32 R7, R3, R2, 0x1, P6 ;  /* 0x0000000203077211 */ /* 0x000fe400030f0eff */
[----:B------:R-:W-:-:S02]  /*c07d0*/  LEA R4, P6, R5, R0, 0x1 ;  /* 0x0000000005047211 */ /* 0x000fc400078c08ff */
[C---:B------:R-:W-:Y:S02]  /*c07e0*/  IADD3 R3, R5.reuse, c[0x0][0x198], RZ ;  /* 0x0000660005037a10 */ /* 0x040fe40007ffe0ff */
[----:B------:R-:W-:Y:S01]  /*c07f0*/  LEA.HI.X.SX32 R5, R5, R2, 0x1, P6 ;  /* 0x0000000205057211 */ /* 0x000fe200030f0eff */
[----:B------:R0:W-:Y:S01]  /*c0800*/  @P2 STG.E.U16 [R6.64], R8 ;  /* 0x0000000806002986 */ /* 0x0001e2000c101506 */
[----:B------:R-:W-:Y:S02]  /*c0810*/  IADD3 R9, R3, c[0x0][0x198], RZ ;  /* 0x0000660003097a10 */ /* 0x000fe40007ffe0ff */
[----:B---3--:R-:W-:Y:S02]  /*c0820*/  ISETP.LT.AND P5, PT, R11, c[0x0][0x17c], !P0 ;  /* 0x00005f000b007a0c */ /* 0x008fe400047a1270 */
[----:B--2---:R-:W-:Y:S02]  /*c0830*/  ISETP.LT.AND P2, PT, R10, c[0x0][0x17c], !P0 ;  /* 0x00005f000a007a0c */ /* 0x004fe40004741270 */
[----:B------:R-:W-:-:S04]  /*c0840*/  LEA R10, P6, R3, R0, 0x1 ;  /* 0x00000000030a7211 */ /* 0x000fc800078c08ff */
[----:B------:R-:W-:Y:S02]  /*c0850*/  LEA.HI.X.SX32 R11, R3, R2, 0x1, P6 ;  /* 0x00000002030b7211 */ /* 0x000fe400030f0eff */
[C---:B0-----:R-:W-:Y:S02]  /*c0860*/  LEA R8, P6, R9.reuse, R0, 0x1 ;  /* 0x0000000009087211 */ /* 0x041fe400078c08ff */
[C---:B------:R-:W-:Y:S02]  /*c0870*/  IADD3 R3, R9.reuse, c[0x0][0x198], RZ ;  /* 0x0000660009037a10 */ /* 0x040fe40007ffe0ff */
[----:B------:R-:W-:Y:S02]  /*c0880*/  LEA.HI.X.SX32 R9, R9, R2, 0x1, P6 ;  /* 0x0000000209097211 */ /* 0x000fe400030f0eff */
[----:B------:R-:W-:Y:S01]  /*c0890*/  PRMT R19, R22, 0x7632, R19 ;  /* 0x0000763216137816 */ /* 0x000fe20000000013 */
[----:B----4-:R0:W-:Y:S04]  /*c08a0*/  @P1 STG.E.U16 [R4.64], R15 ;  /* 0x0000000f04001986 */ /* 0x0101e8000c101506 */
[----:B------:R-:W1:Y:S01]  /*c08b0*/  LDS.128 R4, [R29+0x1000] ;  /* 0x001000001d047984 */ /* 0x000e620000000c00 */
[----:B------:R-:W-:-:S05]  /*c08c0*/  PRMT R12, R15, 0x7632, R12 ;  /* 0x000076320f0c7816 */ /* 0x000fca000000000c */
[----:B------:R2:W-:Y:S01]  /*c08d0*/  @P4 STG.E.U16 [R10.64], R12 ;  /* 0x0000000c0a004986 */ /* 0x0005e2000c101506 */
[----:B0-----:R-:W-:Y:S02]  /*c08e0*/  IADD3 R15, R3, c[0x0][0x198], RZ ;  /* 0x00006600030f7a10 */ /* 0x001fe40007ffe0ff */
[----:B------:R-:W-:Y:S02]  /*c08f0*/  ISETP.LT.AND P4, PT, R13, c[0x0][0x17c], !P0 ;  /* 0x00005f000d007a0c */ /* 0x000fe40004781270 */
[----:B------:R-:W-:Y:S02]  /*c0900*/  ISETP.LT.AND P1, PT, R14, c[0x0][0x17c], !P0 ;  /* 0x00005f000e007a0c */ /* 0x000fe40004721270 */
[----:B--2---:R-:W-:-:S04]  /*c0910*/  LEA R12, P6, R3, R0, 0x1 ;  /* 0x00000000030c7211 */ /* 0x004fc800078c08ff */
[----:B------:R-:W-:Y:S02]  /*c0920*/  LEA.HI.X.SX32 R13, R3, R2, 0x1, P6 ;  /* 0x00000002030d7211 */ /* 0x000fe400030f0eff */
[C---:B------:R-:W-:Y:S02]  /*c0930*/  LEA R14, P6, R15.reuse, R0, 0x1 ;  /* 0x000000000f0e7211 */ /* 0x040fe400078c08ff */
[C---:B------:R-:W-:Y:S01]  /*c0940*/  IADD3 R3, R15.reuse, c[0x0][0x198], RZ ;  /* 0x000066000f037a10 */ /* 0x040fe20007ffe0ff */
[----:B------:R-:W-:Y:S01]  /*c0950*/  @P3 STG.E.U16 [R8.64], R23 ;  /* 0x0000001708003986 */ /* 0x000fe2000c101506 */
[----:B------:R-:W-:Y:S02]  /*c0960*/  LEA.HI.X.SX32 R15, R15, R2, 0x1, P6 ;  /* 0x000000020f0f7211 */ /* 0x000fe400030f0eff */
[----:B------:R-:W-:Y:S01]  /*c0970*/  ISETP.LT.AND P3, PT, R18, c[0x0][0x17c], !P0 ;  /* 0x00005f0012007a0c */ /* 0x000fe20004761270 */
[----:B------:R0:W-:Y:S01]  /*c0980*/  @P5 STG.E.U16 [R12.64], R16 ;  /* 0x000000100c005986 */ /* 0x0001e2000c101506 */
[----:B------:R-:W-:-:S03]  /*c0990*/  IADD3 R18, R3, c[0x0][0x198], RZ ;  /* 0x0000660003127a10 */ /* 0x000fc60007ffe0ff */
[----:B------:R2:W3:Y:S04]  /*c09a0*/  LDS.128 R8, [R20+0x1800] ;  /* 0x0018000014087984 */ /* 0x0004e80000000c00 */
[----:B------:R4:W-:Y:S01]  /*c09b0*/  @P2 STG.E.U16 [R14.64], R22 ;  /* 0x000000160e002986 */ /* 0x0009e2000c101506 */
[----:B0-----:R-:W-:-:S03]  /*c09c0*/  LEA R16, P6, R3, R0, 0x1 ;  /* 0x0000000003107211 */ /* 0x001fc600078c08ff */
[----:B--2---:R-:W2:Y:S04]  /*c09d0*/  LDL.LU R20, [R1+0x2930] ;  /* 0x0029300001147983 */ /* 0x004ea80000300800 */
[----:B------:R-:W3:Y:S01]  /*c09e0*/  LDL.LU R26, [R1+0x2934] ;  /* 0x00293400011a7983 */ /* 0x000ee20000300800 */
[----:B-1----:R-:W-:-:S03]  /*c09f0*/  PRMT R25, R4, 0x7632, R25 ;  /* 0x0000763204197816 */ /* 0x002fc60000000019 */
[----:B------:R-:W0:Y:S01]  /*c0a00*/  LDS.128 R12, [R27+0x1800] ;  /* 0x001800001b0c7984 */ /* 0x000e220000000c00 */
[----:B-----5:R-:W-:Y:S02]  /*c0a10*/  ISETP.LT.AND P5, PT, R17, c[0x0][0x17c], !P0 ;  /* 0x00005f0011007a0c */ /* 0x020fe400047a1270 */
[----:B------:R-:W-:Y:S02]  /*c0a20*/  LEA.HI.X.SX32 R17, R3, R2, 0x1, P6 ;  /* 0x0000000203117211 */ /* 0x000fe400030f0eff */
[----:B----4-:R-:W-:-:S04]  /*c0a30*/  LEA R22, P6, R18, R0, 0x1 ;  /* 0x0000000012167211 */ /* 0x010fc800078c08ff */
[C---:B------:R-:W-:Y:S01]  /*c0a40*/  LEA.HI.X.SX32 R23, R18.reuse, R2, 0x1, P6 ;  /* 0x0000000212177211 */ /* 0x040fe200030f0eff */
[----:B------:R-:W-:Y:S04]  /*c0a50*/  @P1 STG.E.U16 [R16.64], R19 ;  /* 0x0000001310001986 */ /* 0x000fe8000c101506 */
[----:B------:R1:W-:Y:S04]  /*c0a60*/  @P4 STG.E.U16 [R22.64], R4 ;  /* 0x0000000416004986 */ /* 0x0003e8000c101506 */
[----:B-1----:R-:W4:Y:S01]  /*c0a70*/  LDL.LU R23, [R1+0x2938] ;  /* 0x0029380001177983 */ /* 0x002f220000300800 */
[----:B------:R-:W-:-:S02]  /*c0a80*/  IADD3 R3, R18, c[0x0][0x198], RZ ;  /* 0x0000660012037a10 */ /* 0x000fc40007ffe0ff */
[----:B------:R-:W-:Y:S01]  /*c0a90*/  ISETP.LT.AND P2, PT, R21, c[0x0][0x17c], !P0 ;  /* 0x00005f0015007a0c */ /* 0x000fe20004741270 */
[----:B------:R1:W5:Y:S01]  /*c0aa0*/  LDS.128 R16, [R28+0x1800] ;  /* 0x001800001c107984 */ /* 0x0003620000000c00 */
[----:B------:R-:W-:-:S03]  /*c0ab0*/  IADD3 R24, R3, c[0x0][0x198], RZ ;  /* 0x0000660003187a10 */ /* 0x000fc60007ffe0ff */
[----:B-1----:R-:W5:Y:S01]  /*c0ac0*/  LDL.LU R28, [R1+0x2940] ;  /* 0x00294000011c7983 */ /* 0x002f620000300800 */
[----:B--2---:R-:W-:Y:S02]  /*c0ad0*/  ISETP.LT.AND P1, PT, R20, c[0x0][0x17c], !P0 ;  /* 0x00005f0014007a0c */ /* 0x004fe40004721270 */
[C---:B------:R-:W-:Y:S02]  /*c0ae0*/  LEA R20, P6, R3.reuse, R0, 0x1 ;  /* 0x0000000003147211 */ /* 0x040fe400078c08ff */
[----:B---3--:R-:W-:Y:S02]  /*c0af0*/  ISETP.LT.AND P4, PT, R26, c[0x0][0x17c], !P0 ;  /* 0x00005f001a007a0c */ /* 0x008fe40004781270 */
[----:B------:R-:W-:Y:S02]  /*c0b00*/  LEA.HI.X.SX32 R21, R3, R2, 0x1, P6 ;  /* 0x0000000203157211 */ /* 0x000fe400030f0eff */
[C---:B------:R-:W-:Y:S02]  /*c0b10*/  LEA R26, P6, R24.reuse, R0, 0x1 ;  /* 0x00000000181a7211 */ /* 0x040fe400078c08ff */
[----:B------:R-:W-:-:S02]  /*c0b20*/  IADD3 R3, R24, c[0x0][0x198], RZ ;  /* 0x0000660018037a10 */ /* 0x000fc40007ffe0ff */
[----:B------:R-:W-:Y:S01]  /*c0b30*/  LEA.HI.X.SX32 R27, R24, R2, 0x1, P6 ;  /* 0x00000002181b7211 */ /* 0x000fe200030f0eff */
[----:B------:R1:W-:Y:S01]  /*c0b40*/  @P3 STG.E.U16 [R20.64], R25 ;  /* 0x0000001914003986 */ /* 0x0003e2000c101506 */
[C---:B------:R-:W-:Y:S02]  /*c0b50*/  LEA R24, P6, R3.reuse, R0, 0x1 ;  /* 0x0000000003187211 */ /* 0x040fe400078c08ff */
[C---:B------:R-:W-:Y:S02]  /*c0b60*/  IADD3 R4, R3.reuse, c[0x0][0x198], RZ ;  /* 0x0000660003047a10 */ /* 0x040fe40007ffe0ff */
[----:B-1----:R-:W-:Y:S02]  /*c0b70*/  LEA.HI.X.SX32 R25, R3, R2, 0x1, P6 ;  /* 0x0000000203197211 */ /* 0x002fe400030f0eff */
[----:B----4-:R-:W-:Y:S02]  /*c0b80*/  ISETP.LT.AND P3, PT, R23, c[0x0][0x17c], !P0 ;  /* 0x00005f0017007a0c */ /* 0x010fe40004761270 */
[----:B------:R1:W2:Y:S04]  /*c0b90*/  LDS.128 R20, [R29+0x1800] ;  /* 0x001800001d147984 */ /* 0x0002a80000000c00 */
[----:B-1----:R-:W3:Y:S04]  /*c0ba0*/  LDL.LU R29, [R1+0x2948] ;  /* 0x00294800011d7983 */ /* 0x002ee80000300800 */
[----:B------:R-:W4:Y:S04]  /*c0bb0*/  LDL.LU R3, [R1+0x293c] ;  /* 0x00293c0001037983 */ /* 0x000f280000300800 */
[----:B------:R1:W-:Y:S02]  /*c0bc0*/  @P5 STG.E.U16 [R26.64], R8 ;  /* 0x000000081a005986 */ /* 0x0003e4000c101506 */
[----:B-1----:R-:W-:-:S04]  /*c0bd0*/  LEA R26, P6, R4, R0, 0x1 ;  /* 0x00000000041a7211 */ /* 0x002fc800078c08ff */
[----:B------:R-:W-:Y:S02]  /*c0be0*/  LEA.HI.X.SX32 R27, R4, R2, 0x1, P6 ;  /* 0x00000002041b7211 */ /* 0x000fe400030f0eff */
[----:B------:R-:W-:-:S05]  /*c0bf0*/  PRMT R8, R8, 0x7632, R8 ;  /* 0x0000763208087816 */ /* 0x000fca0000000008 */
[----:B------:R1:W-:Y:S01]  /*c0c00*/  @P2 STG.E.U16 [R24.64], R8 ;  /* 0x0000000818002986 */ /* 0x0003e2000c101506 */
[----:B-----5:R-:W-:Y:S02]  /*c0c10*/  ISETP.LT.AND P2, PT, R28, c[0x0][0x17c], !P0 ;  /* 0x00005f001c007a0c */ /* 0x020fe40004741270 */
[----:B----4-:R-:W-:Y:S02]  /*c0c20*/  ISETP.LT.AND P5, PT, R3, c[0x0][0x17c], !P0 ;  /* 0x00005f0003007a0c */ /* 0x010fe400047a1270 */
[----:B------:R-:W-:Y:S02]  /*c0c30*/  IADD3 R3, R4, c[0x0][0x198], RZ ;  /* 0x0000660004037a10 */ /* 0x000fe40007ffe0ff */
[----:B------:R-:W4:Y:S04]  /*c0c40*/  LDL.LU R4, [R1+0x2944] ;  /* 0x0029440001047983 */ /* 0x000f280000300800 */
[----:B------:R-:W5:Y:S01]  /*c0c50*/  LDL.LU R28, [R1+0x294c] ;  /* 0x00294c00011c7983 */ /* 0x000f620000300800 */
[----:B-1----:R-:W-:-:S02]  /*c0c60*/  LEA R24, P6, R3, R0, 0x1 ;  /* 0x0000000003187211 */ /* 0x002fc400078c08ff */
[C---:B------:R-:W-:Y:S01]  /*c0c70*/  IADD3 R8, R3.reuse, c[0x0][0x198], RZ ;  /* 0x0000660003087a10 */ /* 0x040fe20007ffe0ff */
[----:B0-----:R0:W-:Y:S01]  /*c0c80*/  @P1 STG.E.U16 [R26.64], R12 ;  /* 0x0000000c1a001986 */ /* 0x0011e2000c101506 */
[----:B------:R-:W-:Y:S02]  /*c0c90*/  LEA.HI.X.SX32 R25, R3, R2, 0x1, P6 ;  /* 0x0000000203197211 */ /* 0x000fe400030f0eff */
[----:B0-----:R-:W-:Y:S02]  /*c0ca0*/  PRMT R12, R12, 0x7632, R12 ;  /* 0x000076320c0c7816 */ /* 0x001fe4000000000c */
[----:B------:R-:W-:-:S03]  /*c0cb0*/  LEA R26, P6, R8, R0, 0x1 ;  /* 0x00000000081a7211 */ /* 0x000fc600078c08ff */
[----:B------:R-:W-:Y:S01]  /*c0cc0*/  @P4 STG.E.U16 [R24.64], R12 ;  /* 0x0000000c18004986 */ /* 0x000fe2000c101506 */
[----:B------:R-:W-:-:S05]  /*c0cd0*/  LEA.HI.X.SX32 R27, R8, R2, 0x1, P6 ;  /* 0x00000002081b7211 */ /* 0x000fca00030f0eff */
[----:B------:R0:W-:Y:S01]  /*c0ce0*/  @P3 STG.E.U16 [R26.64], R16 ;  /* 0x000000101a003986 */ /* 0x0001e2000c101506 */
[----:B---3--:R-:W-:Y:S02]  /*c0cf0*/  ISETP.LT.AND P4, PT, R29, c[0x0][0x17c], !P0 ;  /* 0x00005f001d007a0c */ /* 0x008fe40004781270 */
[----:B0-----:R-:W-:Y:S02]  /*c0d00*/  PRMT R16, R16, 0x7632, R16 ;  /* 0x0000763210107816 */ /* 0x001fe40000000010 */
[----:B----4-:R-:W-:Y:S02]  /*c0d10*/  ISETP.LT.AND P1, PT, R4, c[0x0][0x17c], !P0 ;  /* 0x00005f0004007a0c */ /* 0x010fe40004721270 */
[----:B------:R-:W-:-:S04]  /*c0d20*/  IADD3 R4, R8, c[0x0][0x198], RZ ;  /* 0x0000660008047a10 */ /* 0x000fc80007ffe0ff */
[C---:B------:R-:W-:Y:S02]  /*c0d30*/  LEA R24, P6, R4.reuse, R0, 0x1 ;  /* 0x0000000004187211 */ /* 0x040fe400078c08ff */
[C---:B------:R-:W-:Y:S02]  /*c0d40*/  IADD3 R3, R4.reuse, c[0x0][0x198], RZ ;  /* 0x0000660004037a10 */ /* 0x040fe40007ffe0ff */
[----:B------:R-:W-:Y:S02]  /*c0d50*/  LEA.HI.X.SX32 R25, R4, R2, 0x1, P6 ;  /* 0x0000000204197211 */ /* 0x000fe400030f0eff */
[C---:B------:R-:W-:Y:S02]  /*c0d60*/  LEA R26, P6, R3.reuse, R0, 0x1 ;  /* 0x00000000031a7211 */ /* 0x040fe400078c08ff */
[----:B-----5:R-:W-:Y:S02]  /*c0d70*/  ISETP.LT.AND P3, PT, R28, c[0x0][0x17c], !P0 ;  /* 0x00005f001c007a0c */ /* 0x020fe40004761270 */
[----:B------:R-:W3:Y:S01]  /*c0d80*/  LDL.LU R28, [R1+0x2958] ;  /* 0x00295800011c7983 */ /* 0x000ee20000300800 */
[----:B------:R-:W-:-:S02]  /*c0d90*/  IADD3 R4, R3, c[0x0][0x198], RZ ;  /* 0x0000660003047a10 */ /* 0x000fc40007ffe0ff */
[----:B------:R-:W-:Y:S01]  /*c0da0*/  LEA.HI.X.SX32 R27, R3, R2, 0x1, P6 ;  /* 0x00000002031b7211 */ /* 0x000fe200030f0eff */
[----:B------:R-:W4:Y:S04]  /*c0db0*/  LDL.LU R29, [R1+0x44] ;  /* 0x00004400011d7983 */ /* 0x000f280000300800 */
[----:B------:R-:W5:Y:S04]  /*c0dc0*/  LDL.LU R3, [R1+0x2950] ;  /* 0x0029500001037983 */ /* 0x000f680000300800 */
[----:B------:R0:W-:Y:S04]  /*c0dd0*/  @P5 STG.E.U16 [R24.64], R16 ;  /* 0x0000001018005986 */ /* 0x0001e8000c101506 */
[----:B0-----:R-:W3:Y:S01]  /*c0de0*/  LDL.LU R16, [R1+0x2954] ;  /* 0x0029540001107983 */ /* 0x001ee20000300800 */
[----:B------:R-:W-:-:S03]  /*c0df0*/  LEA R24, P6, R4, R0, 0x1 ;  /* 0x0000000004187211 */ /* 0x000fc600078c08ff */
[----:B--2---:R0:W-:Y:S01]  /*c0e00*/  @P2 STG.E.U16 [R26.64], R20 ;  /* 0x000000141a002986 */ /* 0x0041e2000c101506 */
[----:B------:R-:W-:Y:S02]  /*c0e10*/  LEA.HI.X.SX32 R25, R4, R2, 0x1, P6 ;  /* 0x0000000204197211 */ /* 0x000fe400030f0eff */
[----:B0-----:R-:W-:-:S05]  /*c0e20*/  PRMT R20, R20, 0x7632, R20 ;  /* 0x0000763214147816 */ /* 0x001fca0000000014 */
[----:B------:R0:W-:Y:S01]  /*c0e30*/  @P1 STG.E.U16 [R24.64], R20 ;  /* 0x0000001418001986 */ /* 0x0001e2000c101506 */
[----:B-----5:R-:W-:Y:S02]  /*c0e40*/  ISETP.LT.AND P5, PT, R3, c[0x0][0x17c], !P0 ;  /* 0x00005f0003007a0c */ /* 0x020fe400047a1270 */
[----:B------:R-:W-:-:S04]  /*c0e50*/  IADD3 R3, R4, c[0x0][0x198], RZ ;  /* 0x0000660004037a10 */ /* 0x000fc80007ffe0ff */
[C---:B------:R-:W-:Y:S02]  /*c0e60*/  LEA R26, P6, R3.reuse, R0, 0x1 ;  /* 0x00000000031a7211 */ /* 0x040fe400078c08ff */
[C---:B------:R-:W-:Y:S02]  /*c0e70*/  IADD3 R4, R3.reuse, c[0x0][0x198], RZ ;  /* 0x0000660003047a10 */ /* 0x040fe40007ffe0ff */
[----:B------:R-:W-:Y:S02]  /*c0e80*/  LEA.HI.X.SX32 R27, R3, R2, 0x1, P6 ;  /* 0x00000002031b7211 */ /* 0x000fe400030f0eff */
[----:B---3--:R-:W-:Y:S02]  /*c0e90*/  ISETP.LT.AND P2, PT, R16, c[0x0][0x17c], !P0 ;  /* 0x00005f0010007a0c */ /* 0x008fe40004741270 */
[----:B------:R-:W2:Y:S04]  /*c0ea0*/  LDL.LU R16, [R1+0x2960] ;  /* 0x0029600001107983 */ /* 0x000ea80000300800 */
[----:B------:R-:W3:Y:S01]  /*c0eb0*/  LDL.LU R3, [R1+0x54] ;  /* 0x0000540001037983 */ /* 0x000ee20000300800 */
[----:B------:R-:W-:-:S03]  /*c0ec0*/  ISETP.LT.AND P1, PT, R28, c[0x0][0x17c], !P0 ;  /* 0x00005f001c007a0c */ /* 0x000fc60004721270 */
[----:B0-----:R-:W5:Y:S04]  /*c0ed0*/  LDL.LU R20, [R1+0x295c] ;  /* 0x00295c0001147983 */ /* 0x001f680000300800 */
[----:B------:R-:W2:Y:S01]  /*c0ee0*/  LDL.LU R28, [R1+0x2964] ;  /* 0x00296400011c7983 */ /* 0x000ea20000300800 */
[C---:B------:R-:W-:Y:S01]  /*c0ef0*/  LEA R24, P6, R4.reuse, R0, 0x1 ;  /* 0x0000000004187211 */ /* 0x040fe200078c08ff */
[----:B---3--:R-:W-:Y:S01]  /*c0f00*/  IMAD.MOV.U32 R25, RZ, RZ, R3 ;  /* 0x000000ffff197224 */ /* 0x008fe200078e0003 */
[----:B------:R-:W-:-:S04]  /*c0f10*/  IADD3 R3, R4, c[0x0][0x198], RZ ;  /* 0x0000660004037a10 */ /* 0x000fc80007ffe0ff */
[----:B------:R0:W-:Y:S02]  /*c0f20*/  @P4 STG.E.U16 [R26.64], R25 ;  /* 0x000000191a004986 */ /* 0x0001e4000c101506 */
[----:B0-----:R-:W-:Y:S01]  /*c0f30*/  IMAD.MOV.U32 R27, RZ, RZ, R25 ;  /* 0x000000ffff1b7224 */ /* 0x001fe200078e0019 */
[----:B------:R-:W-:Y:S02]  /*c0f40*/  LEA.HI.X.SX32 R25, R4, R2, 0x1, P6 ;  /* 0x0000000204197211 */ /* 0x000fe400030f0eff */
[----:B------:R-:W-:Y:S02]  /*c0f50*/  LEA R26, P6, R3, R0, 0x1 ;  /* 0x00000000031a7211 */ /* 0x000fe400078c08ff */
[----:B------:R-:W-:Y:S02]  /*c0f60*/  PRMT R8, R27, 0x7632, R8 ;  /* 0x000076321b087816 */ /* 0x000fe40000000008 */
[C---:B------:R-:W-:Y:S02]  /*c0f70*/  IADD3 R4, R3.reuse, c[0x0][0x198], RZ ;  /* 0x0000660003047a10 */ /* 0x040fe40007ffe0ff */
[----:B------:R-:W-:Y:S01]  /*c0f80*/  LEA.HI.X.SX32 R27, R3, R2, 0x1, P6 ;  /* 0x00000002031b7211 */ /* 0x000fe200030f0eff */
[----:B------:R0:W-:Y:S01]  /*c0f90*/  @P3 STG.E.U16 [R24.64], R8 ;  /* 0x0000000818003986 */ /* 0x0001e2000c101506 */
[----:B------:R-:W-:-:S02]  /*c0fa0*/  IADD3 R3, R4, c[0x0][0x198], RZ ;  /* 0x0000660004037a10 */ /* 0x000fc40007ffe0ff */
[----:B-----5:R-:W-:Y:S01]  /*c0fb0*/  ISETP.LT.AND P4, PT, R20, c[0x0][0x17c], !P0 ;  /* 0x00005f0014007a0c */ /* 0x020fe20004781270 */
[----:B----4-:R1:W-:Y:S01]  /*c0fc0*/  @P5 STG.E.U16 [R26.64], R29 ;  /* 0x0000001d1a005986 */ /* 0x0103e2000c101506 */
[----:B--2---:R-:W-:Y:S02]  /*c0fd0*/  ISETP.LT.AND P3, PT, R16, c[0x0][0x17c], !P0 ;  /* 0x00005f0010007a0c */ /* 0x004fe40004761270 */
[C---:B0-----:R-:W-:Y:S01]  /*c0fe0*/  LEA R24, P6, R4.reuse, R0, 0x1 ;  /* 0x0000000004187211 */ /* 0x041fe200078c08ff */
[----:B------:R-:W2:Y:S03]  /*c0ff0*/  LDL.LU R20, [R1+0x2968] ;  /* 0x0029680001147983 */ /* 0x000ea60000300800 */
[----:B------:R-:W-:Y:S01]  /*c1000*/  LEA.HI.X.SX32 R25, R4, R2, 0x1, P6 ;  /* 0x0000000204197211 */ /* 0x000fe200030f0eff */
[----:B------:R-:W3:Y:S01]  /*c1010*/  LDL.LU R16, [R1+0x296c] ;  /* 0x00296c0001107983 */ /* 0x000ee20000300800 */
[----:B-1----:R-:W-:-:S02]  /*c1020*/  LEA R26, P6, R3, R0, 0x1 ;  /* 0x00000000031a7211 */ /* 0x002fc400078c08ff */
[----:B------:R-:W-:Y:S02]  /*c1030*/  ISETP.LT.AND P5, PT, R28, c[0x0][0x17c], !P0 ;  /* 0x00005f001c007a0c */ /* 0x000fe400047a1270 */
[----:B------:R-:W-:Y:S01]  /*c1040*/  PRMT R8, R29, 0x7632, R8 ;  /* 0x000076321d087816 */ /* 0x000fe20000000008 */
[----:B------:R-:W4:Y:S01]  /*c1050*/  LDL.LU R28, [R1+0x2970] ;  /* 0x00297000011c7983 */ /* 0x000f220000300800 */
[C---:B------:R-:W-:Y:S02]  /*c1060*/  IADD3 R4, R3.reuse, c[0x0][0x198], RZ ;  /* 0x0000660003047a10 */ /* 0x040fe40007ffe0ff */
[----:B------:R-:W-:Y:S01]  /*c1070*/  LEA.HI.X.SX32 R27, R3, R2, 0x1, P6 ;  /* 0x00000002031b7211 */ /* 0x000fe200030f0eff */
[----:B------:R-:W5:Y:S04]  /*c1080*/  LDL.LU R29, [R1+0xa4] ;  /* 0x0000a400011d7983 */ /* 0x000f680000300800 */
[----:B------:R-:W3:Y:S04]  /*c1090*/  LDL.LU R3, [R1+0x74] ;  /* 0x0000740001037983 */ /* 0x000ee80000300800 */
[----:B------:R0:W-:Y:S02]  /*c10a0*/  @P2 STG.E.U16 [R24.64], R8 ;  /* 0x0000000818002986 */ /* 0x0001e4000c101506 */
[----:B0-----:R-:W-:-:S02]  /*c10b0*/  LEA R24, P6, R4, R0, 0x1 ;  /* 0x0000000004187211 */ /* 0x001fc400078c08ff */
[----:B--2---:R-:W-:Y:S02]  /*c10c0*/  ISETP.LT.AND P2, PT, R20, c[0x0][0x17c], !P0 ;  /* 0x00005f0014007a0c */ /* 0x004fe40004741270 */
[----:B------:R-:W2:Y:S01]  /*c10d0*/  LDL.LU R20, [R1+0x2974] ;  /* 0x0029740001147983 */ /* 0x000ea20000300800 */
[----:B---3--:R-:W-:Y:S01]  /*c10e0*/  IMAD.MOV.U32 R25, RZ, RZ, R3 ;  /* 0x000000ffff197224 */ /* 0x008fe200078e0003 */
[----:B------:R-:W-:-:S04]  /*c10f0*/  IADD3 R3, R4, c[0x0][0x198], RZ ;  /* 0x0000660004037a10 */ /* 0x000fc80007ffe0ff */
[----:B------:R0:W-:Y:S01]  /*c1100*/  @P1 STG.E.U16 [R26.64], R25 ;  /* 0x000000191a001986 */ /* 0x0001e2000c101506 */
[----:B------:R-:W-:-:S03]  /*c1110*/  ISETP.LT.AND P1, PT, R16, c[0x0][0x17c], !P0 ;  /* 0x00005f0010007a0c */ /* 0x000fc60004721270 */
[----:B------:R-:W3:Y:S01]  /*c1120*/  LDL.LU R16, [R1+0x2978] ;  /* 0x0029780001107983 */ /* 0x000ee20000300800 */
[----:B0-----:R-:W-:Y:S01]  /*c1130*/  IMAD.MOV.U32 R27, RZ, RZ, R25 ;  /* 0x000000ffff1b7224 */ /* 0x001fe200078e0019 */
[----:B------:R-:W-:Y:S02]  /*c1140*/  LEA.HI.X.SX32 R25, R4, R2, 0x1, P6 ;  /* 0x0000000204197211 */ /* 0x000fe400030f0eff */
[----:B------:R-:W-:Y:S02]  /*c1150*/  LEA R26, P6, R3, R0, 0x1 ;  /* 0x00000000031a7211 */ /* 0x000fe400078c08ff */
[----:B------:R-:W-:Y:S02]  /*c1160*/  PRMT R8, R27, 0x7632, R8 ;  /* 0x000076321b087816 */ /* 0x000fe40000000008 */
[C---:B------:R-:W-:Y:S02]  /*c1170*/  IADD3 R4, R3.reuse, c[0x0][0x198], RZ ;  /* 0x0000660003047a10 */ /* 0x040fe40007ffe0ff */
[----:B------:R-:W-:-:S02]  /*c1180*/  LEA.HI.X.SX32 R27, R3, R2, 0x1, P6 ;  /* 0x00000002031b7211 */ /* 0x000fc400030f0eff */
[----:B------:R-:W2:Y:S04]  /*c1190*/  LDL.LU R3, [R1+0x14] ;  /* 0x0000140001037983 */ /* 0x000ea80000300800 */
        /* <DEDUP_REMOVED lines=15> */
[----:B------:R-:W-:Y:S01]  /*c1290*/  ISETP.LT.AND P3, PT, R20, c[0x0][0x17c], !P0 ;  /* 0x00005f0014007a0c */ /* 0x000fe20004761270 */
[----:B-----5:R1:W-:Y:S01]  /*c12a0*/  @P2 STG.E.U16 [R26.64], R29 ;  /* 0x0000001d1a002986 */ /* 0x0203e2000c101506 */
[----:B---3--:R-:W-:Y:S02]  /*c12b0*/  ISETP.LT.AND P5, PT, R16, c[0x0][0x17c], !P0 ;  /* 0x00005f0010007a0c */ /* 0x008fe400047a1270 */
[C---:B0-----:R-:W-:Y:S01]  /*c12c0*/  LEA R24, P6, R4.reuse, R0, 0x1 ;  /* 0x0000000004187211 */ /* 0x041fe200078c08ff */
[----:B------:R-:W2:Y:S03]  /*c12d0*/  LDL.LU R20, [R1+0x2980] ;  /* 0x0029800001147983 */ /* 0x000ea60000300800 */
[----:B------:R-:W-:Y:S01]  /*c12e0*/  LEA.HI.X.SX32 R25, R4, R2, 0x1, P6 ;  /* 0x0000000204197211 */ /* 0x000fe200030f0eff */
[----:B------:R-:W3:Y:S01]  /*c12f0*/  LDL.LU R16, [R1+0x2984] ;  /* 0x0029840001107983 */ /* 0x000ee20000300800 */
[----:B-1----:R-:W-:-:S02]  /*c1300*/  LEA R26, P6, R3, R0, 0x1 ;  /* 0x00000000031a7211 */ /* 0x002fc400078c08ff */
[----:B----4-:R-:W-:Y:S02]  /*c1310*/  ISETP.LT.AND P2, PT, R28, c[0x0][0x17c], !P0 ;  /* 0x00005f001c007a0c */ /* 0x010fe40004741270 */
        /* <DEDUP_REMOVED lines=71> */
[----:B0-----:R-:W-:Y:S01]  /*c1790*/  LEA R24, P6, R4, R0, 0x1 ;  /* 0x0000000004187211 */ /* 0x001fe200078c08ff */
[----:B--2---:R-:W-:-:S05]  /*c17a0*/  IMAD.MOV.U32 R25, RZ, RZ, R3 ;  /* 0x000000ffff197224 */ /* 0x004fca00078e0003 */
[----:B------:R0:W-:Y:S01]  /*c17b0*/  @P2 STG.E.U16 [R26.64], R25 ;  /* 0x000000191a002986 */ /* 0x0001e2000c101506 */
[----:B------:R-:W-:-:S03]  /*c17c0*/  ISETP.LT.AND P2, PT, R20, c[0x0][0x17c], !P0 ;  /* 0x00005f0014007a0c */ /* 0x000fc60004741270 */
[----:B------:R-:W2:Y:S01]  /*c17d0*/  LDL.LU R20, [R1+0x29b0] ;  /* 0x0029b00001147983 */ /* 0x000ea20000300800 */
[----:B0-----:R-:W-:Y:S01]  /*c17e0*/  IMAD.MOV.U32 R27, RZ, RZ, R25 ;  /* 0x000000ffff1b7224 */ /* 0x001fe200078e0019 */
[----:B------:R-:W-:-:S04]  /*c17f0*/  LEA.HI.X.SX32 R25, R4, R2, 0x1, P6 ;  /* 0x0000000204197211 */ /* 0x000fc800030f0eff */
[----:B------:R-:W-:-:S05]  /*c1800*/  PRMT R8, R27, 0x7632, R8 ;  /* 0x000076321b087816 */ /* 0x000fca0000000008 */
[----:B------:R0:W-:Y:S01]  /*c1810*/  @P1 STG.E.U16 [R24.64], R8 ;  /* 0x0000000818001986 */ /* 0x0001e2000c101506 */
[----:B---3--:R-:W-:-:S03]  /*c1820*/  ISETP.LT.AND P1, PT, R16, c[0x0][0x17c], !P0 ;  /* 0x00005f0010007a0c */ /* 0x008fc60004721270 */
[----:B------:R-:W3:Y:S01]  /*c1830*/  LDL.LU R16, [R1+0x29b4] ;  /* 0x0029b40001107983 */ /* 0x000ee20000300800 */
[----:B------:R-:W-:-:S04]  /*c1840*/  IADD3 R3, R4, c[0x0][0x198], RZ ;  /* 0x0000660004037a10 */ /* 0x000fc80007ffe0ff */
[C---:B------:R-:W-:Y:S02]  /*c1850*/  LEA R26, P6, R3.reuse, R0, 0x1 ;  /* 0x00000000031a7211 */ /* 0x040fe400078c08ff */
[C---:B------:R-:W-:Y:S02]  /*c1860*/  IADD3 R4, R3.reuse, c[0x0][0x198], RZ ;  /* 0x0000660003047a10 */ /* 0x040fe40007ffe0ff */
[----:B------:R-:W-:Y:S02]  /*c1870*/  LEA.HI.X.SX32 R27, R3, R2, 0x1, P6 ;  /* 0x00000002031b7211 */ /* 0x000fe400030f0eff */
[C---:B0-----:R-:W-:Y:S02]  /*c1880*/  LEA R24, P6, R4.reuse, R0, 0x1 ;  /* 0x0000000004187211 */ /* 0x041fe400078c08ff */
[C---:B------:R-:W-:Y:S01]  /*c1890*/  IADD3 R3, R4.reuse, c[0x0][0x198], RZ ;  /* 0x0000660004037a10 */ /* 0x040fe20007ffe0ff */
[----:B-----5:R0:W-:Y:S01]  /*c18a0*/  @P4 STG.E.U16 [R26.64], R29 ;  /* 0x0000001d1a004986 */ /* 0x0201e2000c101506 */
[----:B------:R-:W-:-:S02]  /*c18b0*/  LEA.HI.X.SX32 R25, R4, R2, 0x1, P6 ;  /* 0x0000000204197211 */ /* 0x000fc400030f0eff */
[----:B------:R-:W-:Y:S02]  /*c18c0*/  PRMT R8, R29, 0x7632, R8 ;  /* 0x000076321d087816 */ /* 0x000fe40000000008 */
[----:B----4-:R-:W-:-:S03]  /*c18d0*/  ISETP.LT.AND P4, PT, R28, c[0x0][0x17c], !P0 ;  /* 0x00005f001c007a0c */ /* 0x010fc60004781270 */
[----:B------:R-:W-:Y:S01]  /*c18e0*/  @P3 STG.E.U16 [R24.64], R8 ;  /* 0x0000000818003986 */ /* 0x000fe2000c101506 */
[----:B0-----:R-:W-:-:S03]  /*c18f0*/  LEA R26, P6, R3, R0, 0x1 ;  /* 0x00000000031a7211 */ /* 0x001fc600078c08ff */
[----:B------:R-:W4:Y:S01]  /*c1900*/  LDL.LU R29, [R1+0x29b8] ;  /* 0x0029b800011d7983 */ /* 0x000f220000300800 */
[----:B------:R-:W-:-:S03]  /*c1910*/  LEA.HI.X.SX32 R27, R3, R2, 0x1, P6 ;  /* 0x00000002031b7211 */ /* 0x000fc600030f0eff */
[----:B------:R-:W5:Y:S04]  /*c1920*/  LDL.LU R28, [R1+0x29bc] ;  /* 0x0029bc00011c7983 */ /* 0x000f680000300800 */
[----:B------:R0:W-:Y:S01]  /*c1930*/  @P5 STG.E.U16 [R26.64], R5 ;  /* 0x000000051a005986 */ /* 0x0001e2000c101506 */
[----:B--2---:R-:W-:-:S03]  /*c1940*/  ISETP.LT.AND P3, PT, R20, c[0x0][0x17c], !P0 ;  /* 0x00005f0014007a0c */ /* 0x004fc60004761270 */
[----:B------:R-:W2:Y:S01]  /*c1950*/  LDL.LU R20, [R1+0x29c0] ;  /* 0x0029c00001147983 */ /* 0x000ea20000300800 */
[----:B---3--:R-:W-:-:S03]  /*c1960*/  ISETP.LT.AND P5, PT, R16, c[0x0][0x17c], !P0 ;  /* 0x00005f0010007a0c */ /* 0x008fc600047a1270 */
[----:B------:R-:W3:Y:S01]  /*c1970*/  LDL.LU R16, [R1+0x29c4] ;  /* 0x0029c40001107983 */ /* 0x000ee20000300800 */
[----:B------:R-:W-:Y:S02]  /*c1980*/  IADD3 R4, R3, c[0x0][0x198], RZ ;  /* 0x0000660003047a10 */ /* 0x000fe40007ffe0ff */
[----:B------:R-:W-:Y:S01]  /*c1990*/  PRMT R12, R5, 0x7632, R12 ;  /* 0x00007632050c7816 */ /* 0x000fe2000000000c */
[----:B0-----:R-:W5:Y:S01]  /*c19a0*/  LDL.LU R27, [R1+0x29c8] ;  /* 0x0029c800011b7983 */ /* 0x001f620000300800 */
[C---:B------:R-:W-:Y:S02]  /*c19b0*/  LEA R24, P6, R4.reuse, R0, 0x1 ;  /* 0x0000000004187211 */ /* 0x040fe400078c08ff */
[C---:B------:R-:W-:Y:S01]  /*c19c0*/  IADD3 R3, R4.reuse, c[0x0][0x198], RZ ;  /* 0x0000660004037a10 */ /* 0x040fe20007ffe0ff */
[----:B------:R-:W5:Y:S01]  /*c19d0*/  LDL.LU R26, [R1+0x29cc] ;  /* 0x0029cc00011a7983 */ /* 0x000f620000300800 */
[----:B------:R-:W-:Y:S02]  /*c19e0*/  LEA.HI.X.SX32 R25, R4, R2, 0x1, P6 ;  /* 0x0000000204197211 */ /* 0x000fe400030f0eff */
[----:B------:R-:W-:-:S02]  /*c19f0*/  LEA R4, P6, R3, R0, 0x1 ;  /* 0x0000000003047211 */ /* 0x000fc400078c08ff */
[C---:B------:R-:W-:Y:S01]  /*c1a00*/  IADD3 R8, R3.reuse, c[0x0][0x198], RZ ;  /* 0x0000660003087a10 */ /* 0x040fe20007ffe0ff */
[----:B------:R0:W-:Y:S01]  /*c1a10*/  @P2 STG.E.U16 [R24.64], R12 ;  /* 0x0000000c18002986 */ /* 0x0001e2000c101506 */
[----:B------:R-:W-:Y:S02]  /*c1a20*/  LEA.HI.X.SX32 R5, R3, R2, 0x1, P6 ;  /* 0x0000000203057211 */ /* 0x000fe400030f0eff */
[----:B------:R-:W-:-:S03]  /*c1a30*/  IADD3 R3, R8, c[0x0][0x198], RZ ;  /* 0x0000660008037a10 */ /* 0x000fc60007ffe0ff */
[----:B------:R1:W-:Y:S01]  /*c1a40*/  @P1 STG.E.U16 [R4.64], R9 ;  /* 0x0000000904001986 */ /* 0x0003e2000c101506 */
[----:B0-----:R-:W-:-:S04]  /*c1a50*/  LEA R24, P6, R8, R0, 0x1 ;  /* 0x0000000008187211 */ /* 0x001fc800078c08ff */
[----:B------:R-:W-:Y:S02]  /*c1a60*/  LEA.HI.X.SX32 R25, R8, R2, 0x1, P6 ;  /* 0x0000000208197211 */ /* 0x000fe400030f0eff */
[----:B------:R-:W-:Y:S02]  /*c1a70*/  PRMT R8, R9, 0x7632, R8 ;  /* 0x0000763209087816 */ /* 0x000fe40000000008 */
[----:B-1----:R-:W-:-:S03]  /*c1a80*/  LEA R4, P6, R3, R0, 0x1 ;  /* 0x0000000003047211 */ /* 0x002fc600078c08ff */
[----:B------:R0:W-:Y:S01]  /*c1a90*/  @P4 STG.E.U16 [R24.64], R8 ;  /* 0x0000000818004986 */ /* 0x0001e2000c101506 */
[----:B------:R-:W-:Y:S02]  /*c1aa0*/  LEA.HI.X.SX32 R5, R3, R2, 0x1, P6 ;  /* 0x0000000203057211 */ /* 0x000fe400030f0eff */
[----:B----4-:R-:W-:-:S03]  /*c1ab0*/  ISETP.LT.AND P2, PT, R29, c[0x0][0x17c], !P0 ;  /* 0x00005f001d007a0c */ /* 0x010fc60004741270 */
[----:B------:R1:W-:Y:S01]  /*c1ac0*/  @P3 STG.E.U16 [R4.64], R13 ;  /* 0x0000000d04003986 */ /* 0x0003e2000c101506 */
[----:B--2---:R-:W-:-:S03]  /*c1ad0*/  ISETP.LT.AND P4, PT, R20, c[0x0][0x17c], !P0 ;  /* 0x00005f0014007a0c */ /* 0x004fc60004781270 */
[----:B------:R-:W2:Y:S01]  /*c1ae0*/  LDL.LU R20, [R1+0x29d0] ;  /* 0x0029d00001147983 */ /* 0x000ea20000300800 */
[----:B---3--:R-:W-:-:S03]  /*c1af0*/  ISETP.LT.AND P3, PT, R16, c[0x0][0x17c], !P0 ;  /* 0x00005f0010007a0c */ /* 0x008fc60004761270 */
[----:B------:R-:W3:Y:S04]  /*c1b00*/  LDL.LU R16, [R1+0x29d4] ;  /* 0x0029d40001107983 */ /* 0x000ee80000300800 */
[----:B------:R-:W4:Y:S04]  /*c1b10*/  LDL.LU R29, [R1+0x58] ;  /* 0x00005800011d7983 */ /* 0x000f280000300800 */
[----:B0-----:R-:W4:Y:S01]  /*c1b20*/  LDL.LU R24, [R1+0x29d8] ;  /* 0x0029d80001187983 */ /* 0x001f220000300800 */
[----:B------:R-:W-:-:S04]  /*c1b30*/  IADD3 R9, R3, c[0x0][0x198], RZ ;  /* 0x0000660003097a10 */ /* 0x000fc80007ffe0ff */
[C---:B------:R-:W-:Y:S02]  /*c1b40*/  LEA R8, P6, R9.reuse, R0, 0x1 ;  /* 0x0000000009087211 */ /* 0x040fe400078c08ff */
[C---:B------:R-:W-:Y:S02]  /*c1b50*/  IADD3 R3, R9.reuse, c[0x0][0x198], RZ ;  /* 0x0000660009037a10 */ /* 0x040fe40007ffe0ff */
[----:B------:R-:W-:Y:S02]  /*c1b60*/  LEA.HI.X.SX32 R9, R9, R2, 0x1, P6 ;  /* 0x0000000209097211 */ /* 0x000fe400030f0eff */
[----:B-1----:R-:W-:Y:S02]  /*c1b70*/  PRMT R13, R13, 0x7632, R13 ;  /* 0x000076320d0d7816 */ /* 0x002fe4000000000d */
[C---:B------:R-:W-:Y:S02]  /*c1b80*/  LEA R4, P6, R3.reuse, R0, 0x1 ;  /* 0x0000000003047211 */ /* 0x040fe400078c08ff */
[----:B------:R-:W-:-:S02]  /*c1b90*/  IADD3 R12, R3, c[0x0][0x198], RZ ;  /* 0x00006600030c7a10 */ /* 0x000fc40007ffe0ff */
[----:B-----5:R-:W-:Y:S01]  /*c1ba0*/  ISETP.LT.AND P1, PT, R28, c[0x0][0x17c], !P0 ;  /* 0x00005f001c007a0c */ /* 0x020fe20004721270 */
[----:B------:R0:W-:Y:S01]  /*c1bb0*/  @P5 STG.E.U16 [R8.64], R13 ;  /* 0x0000000d08005986 */ /* 0x0001e2000c101506 */
[----:B------:R-:W-:Y:S02]  /*c1bc0*/  LEA.HI.X.SX32 R5, R3, R2, 0x1, P6 ;  /* 0x0000000203057211 */ /* 0x000fe400030f0eff */
[C---:B------:R-:W-:Y:S01]  /*c1bd0*/  IADD3 R3, R12.reuse, c[0x0][0x198], RZ ;  /* 0x000066000c037a10 */ /* 0x040fe20007ffe0ff */
[----:B------:R-:W5:Y:S04]  /*c1be0*/  LDL.LU R28, [R1+0x48] ;  /* 0x00004800011c7983 */ /* 0x000f680000300800 */
[----:B------:R1:W-:Y:S01]  /*c1bf0*/  @P2 STG.E.U16 [R4.64], R17 ;  /* 0x0000001104002986 */ /* 0x0003e2000c101506 */
[----:B0-----:R-:W-:-:S03]  /*c1c00*/  LEA R8, P6, R12, R0, 0x1 ;  /* 0x000000000c087211 */ /* 0x001fc600078c08ff */
[----:B------:R-:W5:Y:S01]  /*c1c10*/  LDL.LU R25, [R1+0x29dc] ;  /* 0x0029dc0001197983 */ /* 0x000f620000300800 */
[----:B------:R-:W-:Y:S02]  /*c1c20*/  LEA.HI.X.SX32 R9, R12, R2, 0x1, P6 ;  /* 0x000000020c097211 */ /* 0x000fe400030f0eff */
[----:B------:R-:W-:Y:S02]  /*c1c30*/  IADD3 R12, R3, c[0x0][0x198], RZ ;  /* 0x00006600030c7a10 */ /* 0x000fe40007ffe0ff */
[----:B-1----:R-:W-:Y:S02]  /*c1c40*/  PRMT R17, R17, 0x7632, R17 ;  /* 0x0000763211117816 */ /* 0x002fe40000000011 */
[----:B------:R-:W-:-:S03]  /*c1c50*/  LEA R4, P6, R3, R0, 0x1 ;  /* 0x0000000003047211 */ /* 0x000fc600078c08ff */
[----:B------:R0:W-:Y:S01]  /*c1c60*/  @P1 STG.E.U16 [R8.64], R17 ;  /* 0x0000001108001986 */ /* 0x0001e2000c101506 */
[----:B------:R-:W-:-:S05]  /*c1c70*/  LEA.HI.X.SX32 R5, R3, R2, 0x1, P6 ;  /* 0x0000000203057211 */ /* 0x000fca00030f0eff */
[----:B------:R1:W-:Y:S01]  /*c1c80*/  @P4 STG.E.U16 [R4.64], R21 ;  /* 0x0000001504004986 */ /* 0x0003e2000c101506 */
[----:B0-----:R-:W-:-:S04]  /*c1c90*/  LEA R8, P6, R12, R0, 0x1 ;  /* 0x000000000c087211 */ /* 0x001fc800078c08ff */
[----:B------:R-:W-:Y:S02]  /*c1ca0*/  LEA.HI.X.SX32 R9, R12, R2, 0x1, P6 ;  /* 0x000000020c097211 */ /* 0x000fe400030f0eff */
[----:B-1----:R-:W-:-:S05]  /*c1cb0*/  PRMT R21, R21, 0x7632, R21 ;  /* 0x0000763215157816 */ /* 0x002fca0000000015 */
[----:B------:R0:W-:Y:S01]  /*c1cc0*/  @P3 STG.E.U16 [R8.64], R21 ;  /* 0x0000001508003986 */ /* 0x0001e2000c101506 */
[----:B--2---:R-:W-:-:S03]  /*c1cd0*/  ISETP.LT.AND P1, PT, R20, c[0x0][0x17c], !P0 ;  /* 0x00005f0014007a0c */ /* 0x004fc60004721270 */
[----:B------:R-:W2:Y:S01]  /*c1ce0*/  LDL.LU R20, [R1+0x29e0] ;  /* 0x0029e00001147983 */ /* 0x000ea20000300800 */
[----:B---3--:R-:W-:-:S03]  /*c1cf0*/  ISETP.LT.AND P4, PT, R16, c[0x0][0x17c], !P0 ;  /* 0x00005f0010007a0c */ /* 0x008fc60004781270 */
[----:B------:R-:W3:Y:S01]  /*c1d00*/  LDL.LU R16, [R1+0x78] ;  /* 0x0000780001107983 */ /* 0x000ee20000300800 */
[----:B----4-:R-:W-:-:S03]  /*c1d10*/  ISETP.LT.AND P3, PT, R24, c[0x0][0x17c], !P0 ;  /* 0x00005f0018007a0c */ /* 0x010fc60004761270 */
[----:B------:R-:W4:Y:S04]  /*c1d20*/  LDL.LU R24, [R1+0x29e4] ;  /* 0x0029e40001187983 */ /* 0x000f280000300800 */
[----:B------:R-:W4:Y:S01]  /*c1d30*/  LDL.LU R17, [R1+0x29e8] ;  /* 0x0029e80001117983 */ /* 0x000f220000300800 */
[----:B------:R-:W-:Y:S02]  /*c1d40*/  ISETP.LT.AND P5, PT, R27, c[0x0][0x17c], !P0 ;  /* 0x00005f001b007a0c */ /* 0x000fe400047a1270 */
[----:B------:R-:W-:Y:S02]  /*c1d50*/  IADD3 R3, R12, c[0x0][0x198], RZ ;  /* 0x000066000c037a10 */ /* 0x000fe40007ffe0ff */
[----:B------:R-:W-:Y:S02]  /*c1d60*/  ISETP.LT.AND P2, PT, R26, c[0x0][0x17c], !P0 ;  /* 0x00005f001a007a0c */ /* 0x000fe40004741270 */
[----:B------:R-:W-:-:S02]  /*c1d70*/  LEA R4, P6, R3, R0, 0x1 ;  /* 0x0000000003047211 */ /* 0x000fc400078c08ff */
[C---:B------:R-:W-:Y:S02]  /*c1d80*/  IADD3 R12, R3.reuse, c[0x0][0x198], RZ ;  /* 0x00006600030c7a10 */ /* 0x040fe40007ffe0ff */
[----:B------:R-:W-:Y:S02]  /*c1d90*/  LEA.HI.X.SX32 R5, R3, R2, 0x1, P6 ;  /* 0x0000000203057211 */ /* 0x000fe400030f0eff */
[C---:B0-----:R-:W-:Y:S02]  /*c1da0*/  LEA R8, P6, R12.reuse, R0, 0x1 ;  /* 0x000000000c087211 */ /* 0x041fe400078c08ff */
[C---:B------:R-:W-:Y:S01]  /*c1db0*/  IADD3 R3, R12.reuse, c[0x0][0x198], RZ ;  /* 0x000066000c037a10 */ /* 0x040fe20007ffe0ff */
[----:B------:R0:W-:Y:S01]  /*c1dc0*/  @P5 STG.E.U16 [R4.64], R29 ;  /* 0x0000001d04005986 */ /* 0x0001e2000c101506 */
[----:B------:R-:W-:Y:S02]  /*c1dd0*/  LEA.HI.X.SX32 R9, R12, R2, 0x1, P6 ;  /* 0x000000020c097211 */ /* 0x000fe400030f0eff */
[----:B------:R-:W-:-:S02]  /*c1de0*/  PRMT R13, R29, 0x7632, R13 ;  /* 0x000076321d0d7816 */ /* 0x000fc4000000000d */
[----:B------:R-:W-:-:S03]  /*c1df0*/  IADD3 R12, R3, c[0x0][0x198], RZ ;  /* 0x00006600030c7a10 */ /* 0x000fc60007ffe0ff */
[----:B------:R1:W-:Y:S01]  /*c1e00*/  @P2 STG.E.U16 [R8.64], R13 ;  /* 0x0000000d08002986 */ /* 0x0003e2000c101506 */
[----:B0-----:R-:W-:-:S03]  /*c1e10*/  LEA R4, P6, R3, R0, 0x1 ;  /* 0x0000000003047211 */ /* 0x001fc600078c08ff */
[----:B------:R-:W4:Y:S01]  /*c1e20*/  LDL.LU R29, [R1+0x18] ;  /* 0x00001800011d7983 */ /* 0x000f220000300800 */
[----:B------:R-:W-:Y:S02]  /*c1e30*/  LEA.HI.X.SX32 R5, R3, R2, 0x1, P6 ;  /* 0x0000000203057211 */ /* 0x000fe400030f0eff */
[C---:B------:R-:W-:Y:S02]  /*c1e40*/  IADD3 R3, R12.reuse, c[0x0][0x198], RZ ;  /* 0x000066000c037a10 */ /* 0x040fe40007ffe0ff */
[C---:B-1----:R-:W-:Y:S01]  /*c1e50*/  LEA R8, P6, R12.reuse, R0, 0x1 ;  /* 0x000000000c087211 */ /* 0x042fe200078c08ff */
[----:B-----5:R0:W-:Y:S03]  /*c1e60*/  @P1 STG.E.U16 [R4.64], R28 ;  /* 0x0000001c04001986 */ /* 0x0201e6000c101506 */
[----:B------:R-:W-:Y:S02]  /*c1e70*/  LEA.HI.X.SX32 R9, R12, R2, 0x1, P6 ;  /* 0x000000020c097211 */ /* 0x000fe400030f0eff */
[----:B------:R-:W-:-:S02]  /*c1e80*/  PRMT R13, R28, 0x7632, R13 ;  /* 0x000076321c0d7816 */ /* 0x000fc4000000000d */
[----:B0-----:R-:W-:-:S03]  /*c1e90*/  LEA R4, P6, R3, R0, 0x1 ;  /* 0x0000000003047211 */ /* 0x001fc600078c08ff */
[----:B------:R0:W-:Y:S01]  /*c1ea0*/  @P4 STG.E.U16 [R8.64], R13 ;  /* 0x0000000d08004986 */ /* 0x0001e2000c101506 */
[----:B------:R-:W-:Y:S02]  /*c1eb0*/  LEA.HI.X.SX32 R5, R3, R2, 0x1, P6 ;  /* 0x0000000203057211 */ /* 0x000fe400030f0eff */
[----:B--2---:R-:W-:Y:S02]  /*c1ec0*/  ISETP.LT.AND P2, PT, R20, c[0x0][0x17c], !P0 ;  /* 0x00005f0014007a0c */ /* 0x004fe40004741270 */
[----:B------:R-:W2:Y:S04]  /*c1ed0*/  LDL.LU R20, [R1+0x29ec] ;  /* 0x0029ec0001147983 */ /* 0x000ea80000300800 */
[----:B------:R-:W5:Y:S04]  /*c1ee0*/  LDL.LU R21, [R1+0x29f0] ;  /* 0x0029f00001157983 */ /* 0x000f680000300800 */
[----:B------:R-:W5:Y:S04]  /*c1ef0*/  LDL.LU R28, [R1+0xa8] ;  /* 0x0000a800011c7983 */ /* 0x000f680000300800 */
[----:B---3--:R1:W-:Y:S01]  /*c1f00*/  @P3 STG.E.U16 [R4.64], R16 ;  /* 0x0000001004003986 */ /* 0x0083e2000c101506 */
[----:B0-----:R-:W-:-:S02]  /*c1f10*/  PRMT R13, R16, 0x7632, R13 ;  /* 0x00007632100d7816 */ /* 0x001fc4000000000d */
[----:B----4-:R-:W-:Y:S02]  /*c1f20*/  ISETP.LT.AND P4, PT, R17, c[0x0][0x17c], !P0 ;  /* 0x00005f0011007a0c */ /* 0x010fe40004781270 */
[----:B------:R-:W3:Y:S04]  /*c1f30*/  LDL.LU R17, [R1+0x29f4] ;  /* 0x0029f40001117983 */ /* 0x000ee80000300800 */
[----:B-1----:R-:W4:Y:S01]  /*c1f40*/  LDL.LU R16, [R1+0x29f8] ;  /* 0x0029f80001107983 */ /* 0x002f220000300800 */
[----:B------:R-:W-:Y:S02]  /*c1f50*/  ISETP.LT.AND P5, PT, R25, c[0x0][0x17c], !P0 ;  /* 0x00005f0019007a0c */ /* 0x000fe400047a1270 */
[----:B------:R-:W-:-:S04]  /*c1f60*/  IADD3 R12, R3, c[0x0][0x198], RZ ;  /* 0x00006600030c7a10 */ /* 0x000fc80007ffe0ff */
[C---:B------:R-:W-:Y:S02]  /*c1f70*/  LEA R8, P6, R12.reuse, R0, 0x1 ;  /* 0x000000000c087211 */ /* 0x040fe400078c08ff */
[C---:B------:R-:W-:Y:S02]  /*c1f80*/  IADD3 R3, R12.reuse, c[0x0][0x198], RZ ;  /* 0x000066000c037a10 */ /* 0x040fe40007ffe0ff */
[----:B------:R-:W-:Y:S02]  /*c1f90*/  LEA.HI.X.SX32 R9, R12, R2, 0x1, P6 ;  /* 0x000000020c097211 */ /* 0x000fe400030f0eff */
[C---:B------:R-:W-:Y:S02]  /*c1fa0*/  LEA R4, P6, R3.reuse, R0, 0x1 ;  /* 0x0000000003047211 */ /* 0x040fe400078c08ff */
[----:B------:R-:W-:Y:S02]  /*c1fb0*/  ISETP.LT.AND P1, PT, R24, c[0x0][0x17c], !P0 ;  /* 0x00005f0018007a0c */ /* 0x000fe40004721270 */
        /* <DEDUP_REMOVED lines=10> */
[----:B-----5:R-:W-:-:S03]  /*c2060*/  ISETP.LT.AND P5, PT, R21, c[0x0][0x17c], !P0 ;  /* 0x00005f0015007a0c */ /* 0x020fc600047a1270 */
[----:B------:R-:W5:Y:S04]  /*c2070*/  LDL.LU R21, [R1+0x29fc] ;  /* 0x0029fc0001157983 */ /* 0x000f680000300800 */
[----:B------:R-:W5:Y:S04]  /*c2080*/  LDL.LU R24, [R1+0x2a00] ;  /* 0x002a000001187983 */ /* 0x000f680000300800 */
[----:B0-----:R-:W5:Y:S01]  /*c2090*/  LDL.LU R29, [R1+0x88] ;  /* 0x00008800011d7983 */ /* 0x001f620000300800 */
[----:B---3--:R-:W-:Y:S02]  /*c20a0*/  ISETP.LT.AND P2, PT, R17, c[0x0][0x17c], !P0 ;  /* 0x00005f0011007a0c */ /* 0x008fe40004741270 */
[----:B----4-:R-:W-:-:S02]  /*c20b0*/  ISETP.LT.AND P1, PT, R16, c[0x0][0x17c], !P0 ;  /* 0x00005f0010007a0c */ /* 0x010fc40004721270 */
[----:B------:R-:W3:Y:S04]  /*c20c0*/  LDL.LU R16, [R1+0x2a04] ;  /* 0x002a040001107983 */ /* 0x000ee80000300800 */
        /* <DEDUP_REMOVED lines=10> */
[----:B------:R-:W-:-:S03]  /*c2170*/  IADD3 R12, R3, c[0x0][0x198], RZ ;  /* 0x00006600030c7a10 */ /* 0x000fc60007ffe0ff */
[----:B------:R1:W-:Y:S01]  /*c2180*/  @P3 STG.E.U16 [R8.64], R13 ;  /* 0x0000000d08003986 */ /* 0x0003e2000c101506 */
[----:B0-----:R-:W-:-:S04]  /*c2190*/  LEA R4, P6, R3, R0, 0x1 ;  /* 0x0000000003047211 */ /* 0x001fc800078c08ff */
[----:B------:R-:W-:Y:S02]  /*c21a0*/  LEA.HI.X.SX32 R5, R3, R2, 0x1, P6 ;  /* 0x0000000203057211 */ /* 0x000fe400030f0eff */
[----:B-1----:R-:W-:-:S04]  /*c21b0*/  LEA R8, P6, R12, R0, 0x1 ;  /* 0x000000000c087211 */ /* 0x002fc800078c08ff */
[----:B------:R-:W-:Y:S02]  /*c21c0*/  LEA.HI.X.SX32 R9, R12, R2, 0x1, P6 ;  /* 0x000000020c097211 */ /* 0x000fe400030f0eff */
[----:B--2---:R-:W-:Y:S02]  /*c21d0*/  PRMT R13, R20, 0x7632, R13 ;  /* 0x00007632140d7816 */ /* 0x004fe4000000000d */
[----:B-----5:R-:W-:Y:S02]  /*c21e0*/  ISETP.LT.AND P4, PT, R21, c[0x0][0x17c], !P0 ;  /* 0x00005f0015007a0c */ /* 0x020fe40004781270 */
[----:B------:R-:W2:Y:S04]  /*c21f0*/  LDL.LU R21, [R1+0x2a0c] ;  /* 0x002a0c0001157983 */ /* 0x000ea80000300800 */
[----:B------:R-:W5:Y:S04]  /*c2200*/  LDL.LU R28, [R1+0x8] ;  /* 0x00000800011c7983 */ /* 0x000f680000300800 */
[----:B------:R0:W-:Y:S04]  /*c2210*/  @P5 STG.E.U16 [R4.64], R20 ;  /* 0x0000001404005986 */ /* 0x0001e8000c101506 */
[----:B------:R1:W-:Y:S04]  /*c2220*/  @P2 STG.E.U16 [R8.64], R13 ;  /* 0x0000000d08002986 */ /* 0x0003e8000c101506 */
[----:B0-----:R-:W2:Y:S01]  /*c2230*/  LDL.LU R20, [R1+0x2a10] ;  /* 0x002a100001147983 */ /* 0x001ea20000300800 */
[----:B---3--:R-:W-:-:S03]  /*c2240*/  ISETP.LT.AND P5, PT, R16, c[0x0][0x17c], !P0 ;  /* 0x00005f0010007a0c */ /* 0x008fc600047a1270 */
[----:B------:R-:W3:Y:S01]  /*c2250*/  LDL.LU R16, [R1+0x68] ;  /* 0x0000680001107983 */ /* 0x000ee20000300800 */
[----:B----4-:R-:W-:-:S03]  /*c2260*/  ISETP.LT.AND P2, PT, R17, c[0x0][0x17c], !P0 ;  /* 0x00005f0011007a0c */ /* 0x010fc60004741270 */
[----:B------:R-:W4:Y:S01]  /*c2270*/  LDL.LU R17, [R1+0x2a14] ;  /* 0x002a140001117983 */ /* 0x000f220000300800 */
[----:B------:R-:W-:-:S04]  /*c2280*/  IADD3 R3, R12, c[0x0][0x198], RZ ;  /* 0x000066000c037a10 */ /* 0x000fc80007ffe0ff */
[C---:B------:R-:W-:Y:S02]  /*c2290*/  LEA R4, P6, R3.reuse, R0, 0x1 ;  /* 0x0000000003047211 */ /* 0x040fe400078c08ff */
[C---:B------:R-:W-:Y:S02]  /*c22a0*/  IADD3 R12, R3.reuse, c[0x0][0x198], RZ ;  /* 0x00006600030c7a10 */ /* 0x040fe40007ffe0ff */
[----:B------:R-:W-:Y:S02]  /*c22b0*/  LEA.HI.X.SX32 R5, R3, R2, 0x1, P6 ;  /* 0x0000000203057211 */ /* 0x000fe400030f0eff */
[----:B-1----:R-:W-:Y:S02]  /*c22c0*/  LEA R8, P6, R12, R0, 0x1 ;  /* 0x000000000c087211 */ /* 0x002fe400078c08ff */
[----:B------:R-:W-:Y:S02]  /*c22d0*/  ISETP.LT.AND P3, PT, R24, c[0x0][0x17c], !P0 ;  /* 0x00005f0018007a0c */ /* 0x000fe40004761270 */
[C---:B------:R-:W-:Y:S01]  /*c22e0*/  IADD3 R3, R12.reuse, c[0x0][0x198], RZ ;  /* 0x000066000c037a10 */ /* 0x040fe20007ffe0ff */
[----:B------:R0:W-:Y:S01]  /*c22f0*/  @P1 STG.E.U16 [R4.64], R29 ;  /* 0x0000001d04001986 */ /* 0x0001e2000c101506 */
[----:B------:R-:W-:-:S02]  /*c2300*/  LEA.HI.X.SX32 R9, R12, R2, 0x1, P6 ;  /* 0x000000020c097211 */ /* 0x000fc400030f0eff */
[----:B------:R-:W-:Y:S01]  /*c2310*/  PRMT R13, R29, 0x7632, R13 ;  /* 0x000076321d0d7816 */ /* 0x000fe2000000000d */
[----:B------:R-:W4:Y:S01]  /*c2320*/  LDL.LU R24, [R1+0x2a18] ;  /* 0x002a180001187983 */ /* 0x000f220000300800 */
[----:B------:R-:W-:-:S03]  /*c2330*/  IADD3 R12, R3, c[0x0][0x198], RZ ;  /* 0x00006600030c7a10 */ /* 0x000fc60007ffe0ff */
[----:B------:R1:W-:Y:S01]  /*c2340*/  @P4 STG.E.U16 [R8.64], R13 ;  /* 0x0000000d08004986 */ /* 0x0003e2000c101506 */
[----:B0-----:R-:W-:-:S03]  /*c2350*/  LEA R4, P6, R3, R0, 0x1 ;  /* 0x0000000003047211 */ /* 0x001fc600078c08ff */
[----:B------:R-:W4:Y:S01]  /*c2360*/  LDL.LU R29, [R1+0x38] ;  /* 0x00003800011d7983 */ /* 0x000f220000300800 */
[----:B------:R-:W-:Y:S02]  /*c2370*/  LEA.HI.X.SX32 R5, R3, R2, 0x1, P6 ;  /* 0x0000000203057211 */ /* 0x000fe400030f0eff */
[C---:B------:R-:W-:Y:S02]  /*c2380*/  IADD3 R3, R12.reuse, c[0x0][0x198], RZ ;  /* 0x000066000c037a10 */ /* 0x040fe40007ffe0ff */
[----:B-1----:R-:W-:-:S04]  /*c2390*/  LEA R8, P6, R12, R0, 0x1 ;  /* 0x000000000c087211 */ /* 0x002fc800078c08ff */
[----:B------:R-:W-:Y:S01]  /*c23a0*/  LEA.HI.X.SX32 R9, R12, R2, 0x1, P6 ;  /* 0x000000020c097211 */ /* 0x000fe200030f0eff */
[----:B-----5:R0:W-:Y:S01]  /*c23b0*/  @P3 STG.E.U16 [R4.64], R28 ;  /* 0x0000001c04003986 */ /* 0x0201e2000c101506 */
[----:B------:R-:W-:Y:S02]  /*c23c0*/  PRMT R13, R28, 0x7632, R13 ;  /* 0x000076321c0d7816 */ /* 0x000fe4000000000d */
[----:B--2---:R-:W-:Y:S02]  /*c23d0*/  ISETP.LT.AND P1, PT, R21, c[0x0][0x17c], !P0 ;  /* 0x00005f0015007a0c */ /* 0x004fe40004721270 */
[----:B------:R-:W2:Y:S01]  /*c23e0*/  LDL.LU R21, [R1+0x2a1c] ;  /* 0x002a1c0001157983 */ /* 0x000ea20000300800 */
[----:B0-----:R-:W-:-:S04]  /*c23f0*/  LEA R4, P6, R3, R0, 0x1 ;  /* 0x0000000003047211 */ /* 0x001fc800078c08ff */
[----:B------:R-:W-:Y:S02]  /*c2400*/  LEA.HI.X.SX32 R5, R3, R2, 0x1, P6 ;  /* 0x0000000203057211 */ /* 0x000fe400030f0eff */
[----:B------:R-:W-:Y:S01]  /*c2410*/  ISETP.LT.AND P4, PT, R20, c[0x0][0x17c], !P0 ;  /* 0x00005f0014007a0c */ /* 0x000fe20004781270 */
[----:B------:R0:W-:Y:S04]  /*c2420*/  @P5 STG.E.U16 [R8.64], R13 ;  /* 0x0000000d08005986 */ /* 0x0001e8000c101506 */
[----:B------:R-:W5:Y:S04]  /*c2430*/  LDL.LU R20, [R1+0x2a20] ;  /* 0x002a200001147983 */ /* 0x000f680000300800 */
[----:B---3--:R1:W-:Y:S01]  /*c2440*/  @P2 STG.E.U16 [R4.64], R16 ;  /* 0x0000001004002986 */ /* 0x0083e2000c101506 */
[----:B0-----:R-:W-:-:S02]  /*c2450*/  PRMT R13, R16, 0x7632, R13 ;  /* 0x00007632100d7816 */ /* 0x001fc4000000000d */
[----:B----4-:R-:W-:Y:S02]  /*c2460*/  ISETP.LT.AND P3, PT, R17, c[0x0][0x17c], !P0 ;  /* 0x00005f0011007a0c */ /* 0x010fe40004761270 */
[----:B------:R-:W3:Y:S04]  /*c2470*/  LDL.LU R17, [R1+0x2a24] ;  /* 0x002a240001117983 */ /* 0x000ee80000300800 */
[----:B------:R-:W4:Y:S04]  /*c2480*/  LDL.LU R28, [R1+0x28] ;  /* 0x00002800011c7983 */ /* 0x000f280000300800 */
[----:B-1----:R-:W3:Y:S01]  /*c2490*/  LDL.LU R16, [R1+0x2a28] ;  /* 0x002a280001107983 */ /* 0x002ee20000300800 */
        /* <DEDUP_REMOVED lines=8> */
[----:B------:R-:W-:Y:S02]  /*c2520*/  ISETP.LT.AND P5, PT, R24, c[0x0][0x17c], !P0 ;  /* 0x00005f0018007a0c */ /* 0x000fe400047a1270 */
        /* <DEDUP_REMOVED lines=10> */
[----:B------:R-:W5:Y:S01]  /*c25d0*/  LDL.LU R24, [R1+0x2a38] ;  /* 0x002a380001187983 */ /* 0x000f620000300800 */
[----:B---3--:R-:W-:-:S03]  /*c25e0*/  ISETP.LT.AND P3, PT, R16, c[0x0][0x17c], !P0 ;  /* 0x00005f0010007a0c */ /* 0x008fc60004761270 */
[----:B------:R-:W3:Y:S01]  /*c25f0*/  LDL.LU R16, [R1+0x2a3c] ;  /* 0x002a3c0001107983 */ /* 0x000ee20000300800 */
[----:B------:R-:W-:-:S03]  /*c2600*/  ISETP.LT.AND P4, PT, R17, c[0x0][0x17c], !P0 ;  /* 0x00005f0011007a0c */ /* 0x000fc60004781270 */
[----:B------:R-:W3:Y:S01]  /*c2610*/  LDL.LU R17, [R1+0x2a40] ;  /* 0x002a400001117983 */ /* 0x000ee20000300800 */
[----:B------:R-:W-:-:S04]  /*c2620*/  IADD3 R3, R12, c[0x0][0x198], RZ ;  /* 0x000066000c037a10 */ /* 0x000fc80007ffe0ff */
[C---:B0-----:R-:W-:Y:S02]  /*c2630*/  LEA R4, P6, R3.reuse, R0, 0x1 ;  /* 0x0000000003047211 */ /* 0x041fe400078c08ff */
[C---:B------:R-:W-:Y:S02]  /*c2640*/  IADD3 R12, R3.reuse, c[0x0][0x198], RZ ;  /* 0x00006600030c7a10 */ /* 0x040fe40007ffe0ff */
[----:B------:R-:W-:Y:S02]  /*c2650*/  LEA.HI.X.SX32 R5, R3, R2, 0x1, P6 ;  /* 0x0000000203057211 */ /* 0x000fe400030f0eff */
[C---:B-1----:R-:W-:Y:S02]  /*c2660*/  LEA R8, P6, R12.reuse, R0, 0x1 ;  /* 0x000000000c087211 */ /* 0x042fe400078c08ff */
[C---:B------:R-:W-:Y:S01]  /*c2670*/  IADD3 R3, R12.reuse, c[0x0][0x198], RZ ;  /* 0x000066000c037a10 */ /* 0x040fe20007ffe0ff */
[----:B----4-:R0:W-:Y:S01]  /*c2680*/  @P5 STG.E.U16 [R4.64], R28 ;  /* 0x0000001c04005986 */ /* 0x0101e2000c101506 */
[----:B------:R-:W-:-:S02]  /*c2690*/  LEA.HI.X.SX32 R9, R12, R2, 0x1, P6 ;  /* 0x000000020c097211 */ /* 0x000fc400030f0eff */
[----:B------:R-:W-:Y:S02]  /*c26a0*/  PRMT R13, R28, 0x7632, R13 ;  /* 0x000076321c0d7816 */ /* 0x000fe4000000000d */
[----:B------:R-:W-:-:S03]  /*c26b0*/  IADD3 R12, R3, c[0x0][0x198], RZ ;  /* 0x00006600030c7a10 */ /* 0x000fc60007ffe0ff */
[----:B------:R1:W-:Y:S01]  /*c26c0*/  @P2 STG.E.U16 [R8.64], R13 ;  /* 0x0000000d08002986 */ /* 0x0003e2000c101506 */
[----:B0-----:R-:W-:-:S04]  /*c26d0*/  LEA R4, P6, R3, R0, 0x1 ;  /* 0x0000000003047211 */ /* 0x001fc800078c08ff */
[----:B------:R-:W-:Y:S02]  /*c26e0*/  LEA.HI.X.SX32 R5, R3, R2, 0x1, P6 ;  /* 0x0000000203057211 */ /* 0x000fe400030f0eff */
[C---:B------:R-:W-:Y:S02]  /*c26f0*/  IADD3 R3, R12.reuse, c[0x0][0x198], RZ ;  /* 0x000066000c037a10 */ /* 0x040fe40007ffe0ff */
[C---:B-1----:R-:W-:Y:S01]  /*c2700*/  LEA R8, P6, R12.reuse, R0, 0x1 ;  /* 0x000000000c087211 */ /* 0x042fe200078c08ff */
[----:B------:R0:W-:Y:S03]  /*c2710*/  @P1 STG.E.U16 [R4.64], R6 ;  /* 0x0000000604001986 */ /* 0x0001e6000c101506 */
[----:B------:R-:W-:Y:S02]  /*c2720*/  LEA.HI.X.SX32 R9, R12, R2, 0x1, P6 ;  /* 0x000000020c097211 */ /* 0x000fe400030f0eff */
[----:B------:R-:W-:-:S02]  /*c2730*/  PRMT R12, R6, 0x7632, R12 ;  /* 0x00007632060c7816 */ /* 0x000fc4000000000c */
[----:B0-----:R-:W-:-:S04]  /*c2740*/  LEA R4, P6, R3, R0, 0x1 ;  /* 0x0000000003047211 */ /* 0x001fc800078c08ff */
[C---:B------:R-:W-:Y:S01]  /*c2750*/  LEA.HI.X.SX32 R5, R3.reuse, R2, 0x1, P6 ;  /* 0x0000000203057211 */ /* 0x040fe200030f0eff */
[----:B------:R0:W-:Y:S04]  /*c2760*/  @P4 STG.E.U16 [R8.64], R12 ;  /* 0x0000000c08004986 */ /* 0x0001e8000c101506 */
[----:B------:R1:W-:Y:S01]  /*c2770*/  @P3 STG.E.U16 [R4.64], R10 ;  /* 0x0000000a04003986 */ /* 0x0003e2000c101506 */
[----:B------:R-:W-:-:S04]  /*c2780*/  IADD3 R6, R3, c[0x0][0x198], RZ ;  /* 0x0000660003067a10 */ /* 0x000fc80007ffe0ff */
[----:B0-----:R-:W-:-:S04]  /*c2790*/  LEA R8, P6, R6, R0, 0x1 ;  /* 0x0000000006087211 */ /* 0x001fc800078c08ff */
[----:B------:R-:W-:Y:S02]  /*c27a0*/  LEA.HI.X.SX32 R9, R6, R2, 0x1, P6 ;  /* 0x0000000206097211 */ /* 0x000fe400030f0eff */
[----:B-1----:R-:W-:Y:S02]  /*c27b0*/  PRMT R10, R10, 0x7632, R10 ;  /* 0x000076320a0a7816 */ /* 0x002fe4000000000a */
[----:B--2---:R-:W-:Y:S02]  /*c27c0*/  ISETP.LT.AND P5, PT, R21, c[0x0][0x17c], !P0 ;  /* 0x00005f0015007a0c */ /* 0x004fe400047a1270 */
[----:B------:R-:W2:Y:S01]  /*c27d0*/  LDL.LU R21, [R1+0x2a48] ;  /* 0x002a480001157983 */ /* 0x000ea20000300800 */
[----:B-----5:R-:W-:-:S03]  /*c27e0*/  ISETP.LT.AND P2, PT, R20, c[0x0][0x17c], !P0 ;  /* 0x00005f0014007a0c */ /* 0x020fc60004741270 */
[----:B------:R-:W4:Y:S04]  /*c27f0*/  LDL.LU R20, [R1+0x2a44] ;  /* 0x002a440001147983 */ /* 0x000f280000300800 */
[----:B------:R-:W5:Y:S01]  /*c2800*/  LDL.LU R13, [R1+0x2a50] ;  /* 0x002a5000010d7983 */ /* 0x000f620000300800 */
[----:B---3--:R-:W-:-:S03]  /*c2810*/  ISETP.LT.AND P3, PT, R16, c[0x0][0x17c], !P0 ;  /* 0x00005f0010007a0c */ /* 0x008fc60004761270 */
[----:B------:R-:W3:Y:S04]  /*c2820*/  LDL.LU R16, [R1+0x2a4c] ;  /* 0x002a4c0001107983 */ /* 0x000ee80000300800 */
[----:B------:R0:W-:Y:S01]  /*c2830*/  @P5 STG.E.U16 [R8.64], R10 ;  /* 0x0000000a08005986 */ /* 0x0001e2000c101506 */
[----:B------:R-:W-:-:S03]  /*c2840*/  ISETP.LT.AND P5, PT, R17, c[0x0][0x17c], !P0 ;  /* 0x00005f0011007a0c */ /* 0x000fc600047a1270 */
[----:B------:R-:W2:Y:S01]  /*c2850*/  LDL.LU R17, [R1+0x2a54] ;  /* 0x002a540001117983 */ /* 0x000ea20000300800 */
[----:B------:R-:W-:Y:S02]  /*c2860*/  IADD3 R3, R6, c[0x0][0x198], RZ ;  /* 0x0000660006037a10 */ /* 0x000fe40007ffe0ff */
[----:B------:R-:W-:Y:S02]  /*c2870*/  ISETP.LT.AND P1, PT, R25, c[0x0][0x17c], !P0 ;  /* 0x00005f0019007a0c */ /* 0x000fe40004721270 */
[C---:B------:R-:W-:Y:S02]  /*c2880*/  LEA R4, P6, R3.reuse, R0, 0x1 ;  /* 0x0000000003047211 */ /* 0x040fe400078c08ff */
[C---:B------:R-:W-:Y:S01]  /*c2890*/  IADD3 R6, R3.reuse, c[0x0][0x198], RZ ;  /* 0x0000660003067a10 */ /* 0x040fe20007ffe0ff */
[----:B0-----:R-:W2:Y:S01]  /*c28a0*/  LDL.LU R10, [R1+0x2a58] ;  /* 0x002a5800010a7983 */ /* 0x001ea20000300800 */
[----:B------:R-:W-:Y:S02]  /*c28b0*/  LEA.HI.X.SX32 R5, R3, R2, 0x1, P6 ;  /* 0x0000000203057211 */ /* 0x000fe400030f0eff */
[----:B------:R-:W-:Y:S01]  /*c28c0*/  LEA R8, P6, R6, R0, 0x1 ;  /* 0x0000000006087211 */ /* 0x000fe200078c08ff */
[----:B------:R-:W2:Y:S01]  /*c28d0*/  LDL.LU R29, [R1+0x5c] ;  /* 0x00005c00011d7983 */ /* 0x000ea20000300800 */
[----:B------:R-:W-:-:S02]  /*c28e0*/  ISETP.LT.AND P4, PT, R24, c[0x0][0x17c], !P0 ;  /* 0x00005f0018007a0c */ /* 0x000fc40004781270 */
[C---:B------:R-:W-:Y:S01]  /*c28f0*/  IADD3 R3, R6.reuse, c[0x0][0x198], RZ ;  /* 0x0000660006037a10 */ /* 0x040fe20007ffe0ff */
[----:B------:R0:W-:Y:S01]  /*c2900*/  @P2 STG.E.U16 [R4.64], R14 ;  /* 0x0000000e04002986 */ /* 0x0001e2000c101506 */
[----:B------:R-:W-:Y:S02]  /*c2910*/  LEA.HI.X.SX32 R9, R6, R2, 0x1, P6 ;  /* 0x0000000206097211 */ /* 0x000fe400030f0eff */
[C---:B------:R-:W-:Y:S01]  /*c2920*/  IADD3 R6, R3.reuse, c[0x0][0x198], RZ ;  /* 0x0000660003067a10 */ /* 0x040fe20007ffe0ff */
[----:B------:R-:W2:Y:S01]  /*c2930*/  LDL.LU R12, [R1+0x2a5c] ;  /* 0x002a5c00010c7983 */ /* 0x000ea20000300800 */
[----:B0-----:R-:W-:Y:S02]  /*c2940*/  PRMT R14, R14, 0x7632, R14 ;  /* 0x000076320e0e7816 */ /* 0x001fe4000000000e */
        /* <DEDUP_REMOVED lines=8> */
[----:B------:R-:W-:-:S04]  /*c29d0*/  IADD3 R3, R6, c[0x0][0x198], RZ ;  /* 0x0000660006037a10 */ /* 0x000fc80007ffe0ff */
[----:B------:R-:W-:-:S04]  /*c29e0*/  LEA R4, P6, R3, R0, 0x1 ;  /* 0x0000000003047211 */ /* 0x000fc800078c08ff */
[----:B------:R-:W-:-:S05]  /*c29f0*/  LEA.HI.X.SX32 R5, R3, R2, 0x1, P6 ;  /* 0x0000000203057211 */ /* 0x000fca00030f0eff */
[----:B------:R1:W-:Y:S01]  /*c2a00*/  @P5 STG.E.U16 [R4.64], R22 ;  /* 0x0000001604005986 */ /* 0x0003e2000c101506 */
[----:B-----5:R-:W-:-:S03]  /*c2a10*/  ISETP.LT.AND P4, PT, R13, c[0x0][0x17c], !P0 ;  /* 0x00005f000d007a0c */ /* 0x020fc60004781270 */
[----:B------:R-:W5:Y:S04]  /*c2a20*/  LDL.LU R13, [R1+0x2a60] ;  /* 0x002a6000010d7983 */ /* 0x000f680000300800 */
[----:B------:R-:W5:Y:S01]  /*c2a30*/  LDL.LU R28, [R1+0x4c] ;  /* 0x00004c00011c7983 */ /* 0x000f620000300800 */
[----:B---3--:R-:W-:-:S03]  /*c2a40*/  ISETP.LT.AND P3, PT, R16, c[0x0][0x17c], !P0 ;  /* 0x00005f0010007a0c */ /* 0x008fc60004761270 */
[----:B------:R-:W3:Y:S01]  /*c2a50*/  LDL.LU R16, [R1+0x2a64] ;  /* 0x002a640001107983 */ /* 0x000ee20000300800 */
[----:B----4-:R-:W-:Y:S02]  /*c2a60*/  ISETP.LT.AND P1, PT, R20, c[0x0][0x17c], !P0 ;  /* 0x00005f0014007a0c */ /* 0x010fe40004721270 */
[----:B--2---:R-:W-:Y:S02]  /*c2a70*/  ISETP.LT.AND P5, PT, R17, c[0x0][0x17c], !P0 ;  /* 0x00005f0011007a0c */ /* 0x004fe400047a1270 */
[----:B------:R-:W2:Y:S04]  /*c2a80*/  LDL.LU R17, [R1+0x2a68] ;  /* 0x002a680001117983 */ /* 0x000ea80000300800 */
[----:B------:R-:W4:Y:S04]  /*c2a90*/  LDL.LU R20, [R1+0x7c] ;  /* 0x00007c0001147983 */ /* 0x000f280000300800 */
[----:B------:R-:W4:Y:S01]  /*c2aa0*/  LDL.LU R14, [R1+0x2a6c] ;  /* 0x002a6c00010e7983 */ /* 0x000f220000300800 */
[----:B------:R-:W-:-:S02]  /*c2ab0*/  ISETP.LT.AND P2, PT, R21, c[0x0][0x17c], !P0 ;  /* 0x00005f0015007a0c */ /* 0x000fc40004741270 */
[----:B------:R-:W-:-:S04]  /*c2ac0*/  IADD3 R6, R3, c[0x0][0x198], RZ ;  /* 0x0000660003067a10 */ /* 0x000fc80007ffe0ff */
[C---:B0-----:R-:W-:Y:S02]  /*c2ad0*/  LEA R8, P6, R6.reuse, R0, 0x1 ;  /* 0x0000000006087211 */ /* 0x041fe400078c08ff */
[C---:B------:R-:W-:Y:S02]  /*c2ae0*/  IADD3 R3, R6.reuse, c[0x0][0x198], RZ ;  /* 0x0000660006037a10 */ /* 0x040fe40007ffe0ff */
[----:B------:R-:W-:Y:S02]  /*c2af0*/  LEA.HI.X.SX32 R9, R6, R2, 0x1, P6 ;  /* 0x0000000206097211 */ /* 0x000fe400030f0eff */
[----:B-1----:R-:W-:Y:S02]  /*c2b00*/  PRMT R22, R22, 0x7632, R22 ;  /* 0x0000763216167816 */ /* 0x002fe40000000016 */
[C---:B------:R-:W-:Y:S02]  /*c2b10*/  LEA R4, P6, R3.reuse, R0, 0x1 ;  /* 0x0000000003047211 */ /* 0x040fe400078c08ff */
[C---:B------:R-:W-:Y:S01]  /*c2b20*/  IADD3 R6, R3.reuse, c[0x0][0x198], RZ ;  /* 0x0000660003067a10 */ /* 0x040fe20007ffe0ff */
[----:B------:R0:W-:Y:S01]  /*c2b30*/  @P2 STG.E.U16 [R8.64], R22 ;  /* 0x0000001608002986 */ /* 0x0001e2000c101506 */
[----:B------:R-:W-:-:S02]  /*c2b40*/  LEA.HI.X.SX32 R5, R3, R2, 0x1, P6 ;  /* 0x0000000203057211 */ /* 0x000fc400030f0eff */
[----:B------:R-:W-:Y:S02]  /*c2b50*/  ISETP.LT.AND P2, PT, R10, c[0x0][0x17c], !P0 ;  /* 0x00005f000a007a0c */ /* 0x000fe40004741270 */
[C---:B------:R-:W-:Y:S01]  /*c2b60*/  IADD3 R10, R6.reuse, c[0x0][0x198], RZ ;  /* 0x00006600060a7a10 */ /* 0x040fe20007ffe0ff */
[----:B------:R1:W-:Y:S01]  /*c2b70*/  @P1 STG.E.U16 [R4.64], R29 ;  /* 0x0000001d04001986 */ /* 0x0003e2000c101506 */
[----:B0-----:R-:W-:-:S04]  /*c2b80*/  LEA R8, P6, R6, R0, 0x1 ;  /* 0x0000000006087211 */ /* 0x001fc800078c08ff */
[----:B------:R-:W-:Y:S02]  /*c2b90*/  LEA.HI.X.SX32 R9, R6, R2, 0x1, P6 ;  /* 0x0000000206097211 */ /* 0x000fe400030f0eff */
[----:B-1----:R-:W-:Y:S02]  /*c2ba0*/  LEA R4, P6, R10, R0, 0x1 ;  /* 0x000000000a047211 */ /* 0x002fe400078c08ff */
[----:B------:R-:W-:Y:S02]  /*c2bb0*/  PRMT R3, R29, 0x7632, R3 ;  /* 0x000076321d037816 */ /* 0x000fe40000000003 */
[----:B------:R-:W-:Y:S02]  /*c2bc0*/  ISETP.LT.AND P1, PT, R12, c[0x0][0x17c], !P0 ;  /* 0x00005f000c007a0c */ /* 0x000fe40004721270 */
[----:B------:R-:W4:Y:S01]  /*c2bd0*/  LDL.LU R12, [R1+0x2a70] ;  /* 0x002a7000010c7983 */ /* 0x000f220000300800 */
[----:B------:R-:W-:-:S03]  /*c2be0*/  LEA.HI.X.SX32 R5, R10, R2, 0x1, P6 ;  /* 0x000000020a057211 */ /* 0x000fc600030f0eff */
[----:B------:R-:W4:Y:S04]  /*c2bf0*/  LDL.LU R29, [R1+0x1c] ;  /* 0x00001c00011d7983 */ /* 0x000f280000300800 */
[----:B------:R0:W-:Y:S01]  /*c2c00*/  @P4 STG.E.U16 [R8.64], R3 ;  /* 0x0000000308004986 */ /* 0x0001e2000c101506 */
[----:B------:R-:W-:-:S04]  /*c2c10*/  IADD3 R6, R10, c[0x0][0x198], RZ ;  /* 0x000066000a067a10 */ /* 0x000fc80007ffe0ff */
[C---:B------:R-:W-:Y:S02]  /*c2c20*/  IADD3 R10, R6.reuse, c[0x0][0x198], RZ ;  /* 0x00006600060a7a10 */ /* 0x040fe40007ffe0ff */
[----:B0-----:R-:W-:-:S04]  /*c2c30*/  LEA R8, P6, R6, R0, 0x1 ;  /* 0x0000000006087211 */ /* 0x001fc800078c08ff */
[----:B------:R-:W-:Y:S02]  /*c2c40*/  LEA.HI.X.SX32 R9, R6, R2, 0x1, P6 ;  /* 0x0000000206097211 */ /* 0x000fe400030f0eff */
[----:B-----5:R-:W-:Y:S02]  /*c2c50*/  ISETP.LT.AND P4, PT, R13, c[0x0][0x17c], !P0 ;  /* 0x00005f000d007a0c */ /* 0x020fe40004781270 */
[----:B------:R-:W5:Y:S04]  /*c2c60*/  LDL.LU R13, [R1+0x2a74] ;  /* 0x002a7400010d7983 */ /* 0x000f680000300800 */
[----:B------:R0:W-:Y:S01]  /*c2c70*/  @P3 STG.E.U16 [R4.64], R28 ;  /* 0x0000001c04003986 */ /* 0x0001e2000c101506 */
[----:B---3--:R-:W-:-:S03]  /*c2c80*/  ISETP.LT.AND P3, PT, R16, c[0x0][0x17c], !P0 ;  /* 0x00005f0010007a0c */ /* 0x008fc60004761270 */
[----:B------:R-:W3:Y:S01]  /*c2c90*/  LDL.LU R16, [R1+0x2a78] ;  /* 0x002a780001107983 */ /* 0x000ee20000300800 */
[----:B0-----:R-:W-:Y:S02]  /*c2ca0*/  LEA R4, P6, R10, R0, 0x1 ;  /* 0x000000000a047211 */ /* 0x001fe400078c08ff */
[----:B------:R-:W-:Y:S02]  /*c2cb0*/  PRMT R3, R28, 0x7632, R3 ;  /* 0x000076321c037816 */ /* 0x000fe40000000003 */
[----:B------:R-:W-:Y:S01]  /*c2cc0*/  LEA.HI.X.SX32 R5, R10, R2, 0x1, P6 ;  /* 0x000000020a057211 */ /* 0x000fe200030f0eff */
[----:B------:R-:W3:Y:S04]  /*c2cd0*/  LDL.LU R28, [R1+0xac] ;  /* 0x0000ac00011c7983 */ /* 0x000ee80000300800 */
[----:B------:R0:W-:Y:S01]  /*c2ce0*/  @P5 STG.E.U16 [R8.64], R3 ;  /* 0x0000000308005986 */ /* 0x0001e2000c101506 */
[----:B--2---:R-:W-:-:S03]  /*c2cf0*/  ISETP.LT.AND P5, PT, R17, c[0x0][0x17c], !P0 ;  /* 0x00005f0011007a0c */ /* 0x004fc600047a1270 */
[----:B------:R-:W2:Y:S04]  /*c2d00*/  LDL.LU R17, [R1+0x2a7c] ;  /* 0x002a7c0001117983 */ /* 0x000ea80000300800 */
[----:B----4-:R1:W-:Y:S01]  /*c2d10*/  @P2 STG.E.U16 [R4.64], R20 ;  /* 0x0000001404002986 */ /* 0x0103e2000c101506 */
[----:B------:R-:W-:-:S03]  /*c2d20*/  ISETP.LT.AND P2, PT, R14, c[0x0][0x17c], !P0 ;  /* 0x00005f000e007a0c */ /* 0x000fc60004741270 */
[----:B------:R-:W4:Y:S01]  /*c2d30*/  LDL.LU R14, [R1+0x2a80] ;  /* 0x002a8000010e7983 */ /* 0x000f220000300800 */
[----:B------:R-:W-:-:S04]  /*c2d40*/  IADD3 R6, R10, c[0x0][0x198], RZ ;  /* 0x000066000a067a10 */ /* 0x000fc80007ffe0ff */
[C---:B0-----:R-:W-:Y:S02]  /*c2d50*/  LEA R8, P6, R6.reuse, R0, 0x1 ;  /* 0x0000000006087211 */ /* 0x041fe400078c08ff */
[----:B------:R-:W-:Y:S02]  /*c2d60*/  IADD3 R10, R6, c[0x0][0x198], RZ ;  /* 0x00006600060a7a10 */ /* 0x000fe40007ffe0ff */
[----:B------:R-:W-:Y:S02]  /*c2d70*/  PRMT R3, R20, 0x7632, R3 ;  /* 0x0000763214037816 */ /* 0x000fe40000000003 */
[----:B------:R-:W-:Y:S01]  /*c2d80*/  LEA.HI.X.SX32 R9, R6, R2, 0x1, P6 ;  /* 0x0000000206097211 */ /* 0x000fe200030f0eff */
[----:B-1----:R-:W4:Y:S01]  /*c2d90*/  LDL.LU R20, [R1+0x9c] ;  /* 0x00009c0001147983 */ /* 0x002f220000300800 */
[C---:B------:R-:W-:Y:S02]  /*c2da0*/  LEA R4, P6, R10.reuse, R0, 0x1 ;  /* 0x000000000a047211 */ /* 0x040fe400078c08ff */
[C---:B------:R-:W-:Y:S01]  /*c2db0*/  IADD3 R6, R10.reuse, c[0x0][0x198], RZ ;  /* 0x000066000a067a10 */ /* 0x040fe20007ffe0ff */
[----:B------:R0:W-:Y:S01]  /*c2dc0*/  @P1 STG.E.U16 [R8.64], R3 ;  /* 0x0000000308001986 */ /* 0x0001e2000c101506 */
[----:B------:R-:W-:-:S02]  /*c2dd0*/  LEA.HI.X.SX32 R5, R10, R2, 0x1, P6 ;  /* 0x000000020a057211 */ /* 0x000fc400030f0eff */
[----:B0-----:R-:W-:-:S04]  /*c2de0*/  LEA R8, P6, R6, R0, 0x1 ;  /* 0x0000000006087211 */ /* 0x001fc800078c08ff */
[----:B------:R-:W-:Y:S02]  /*c2df0*/  LEA.HI.X.SX32 R9, R6, R2, 0x1, P6 ;  /* 0x0000000206097211 */ /* 0x000fe400030f0eff */
[----:B------:R-:W-:Y:S02]  /*c2e00*/  ISETP.LT.AND P1, PT, R12, c[0x0][0x17c], !P0 ;  /* 0x00005f000c007a0c */ /* 0x000fe40004721270 */
[----:B------:R-:W4:Y:S01]  /*c2e10*/  LDL.LU R12, [R1+0x2a84] ;  /* 0x002a8400010c7983 */ /* 0x000f220000300800 */
[----:B------:R-:W-:-:S03]  /*c2e20*/  PRMT R3, R29, 0x7632, R3 ;  /* 0x000076321d037816 */ /* 0x000fc60000000003 */
[----:B------:R0:W-:Y:S04]  /*c2e30*/  @P4 STG.E.U16 [R4.64], R29 ;  /* 0x0000001d04004986 */ /* 0x0001e8000c101506 */
[----:B------:R1:W-:Y:S01]  /*c2e40*/  @P3 STG.E.U16 [R8.64], R3 ;  /* 0x0000000308003986 */ /* 0x0003e2000c101506 */
[----:B------:R-:W-:-:S04]  /*c2e50*/  IADD3 R10, R6, c[0x0][0x198], RZ ;  /* 0x00006600060a7a10 */ /* 0x000fc80007ffe0ff */
[C---:B------:R-:W-:Y:S02]  /*c2e60*/  IADD3 R6, R10.reuse, c[0x0][0x198], RZ ;  /* 0x000066000a067a10 */ /* 0x040fe40007ffe0ff */
[----:B0-----:R-:W-:-:S04]  /*c2e70*/  LEA R4, P6, R10, R0, 0x1 ;  /* 0x000000000a047211 */ /* 0x001fc800078c08ff */
[----:B------:R-:W-:Y:S02]  /*c2e80*/  LEA.HI.X.SX32 R5, R10, R2, 0x1, P6 ;  /* 0x000000020a057211 */ /* 0x000fe400030f0eff */
[----:B-1----:R-:W-:-:S04]  /*c2e90*/  LEA R8, P6, R6, R0, 0x1 ;  /* 0x0000000006087211 */ /* 0x002fc800078c08ff */
[----:B------:R-:W-:Y:S02]  /*c2ea0*/  LEA.HI.X.SX32 R9, R6, R2, 0x1, P6 ;  /* 0x0000000206097211 */ /* 0x000fe400030f0eff */
[----:B-----5:R-:W-:Y:S02]  /*c2eb0*/  ISETP.LT.AND P4, PT, R13, c[0x0][0x17c], !P0 ;  /* 0x00005f000d007a0c */ /* 0x020fe40004781270 */
[----:B------:R-:W5:Y:S04]  /*c2ec0*/  LDL.LU R13, [R1+0x2a88] ;  /* 0x002a8800010d7983 */ /* 0x000f680000300800 */
[----:B------:R-:W5:Y:S01]  /*c2ed0*/  LDL.LU R29, [R1+0x8c] ;  /* 0x00008c00011d7983 */ /* 0x000f620000300800 */
[----:B---3--:R-:W-:-:S03]  /*c2ee0*/  ISETP.LT.AND P3, PT, R16, c[0x0][0x17c], !P0 ;  /* 0x00005f0010007a0c */ /* 0x008fc60004761270 */
[----:B------:R-:W3:Y:S01]  /*c2ef0*/  LDL.LU R16, [R1+0x2a90] ;  /* 0x002a900001107983 */ /* 0x000ee20000300800 */
[----:B------:R-:W-:-:S03]  /*c2f00*/  PRMT R3, R28, 0x7632, R3 ;  /* 0x000076321c037816 */ /* 0x000fc60000000003 */
[----:B------:R0:W-:Y:S04]  /*c2f10*/  @P5 STG.E.U16 [R4.64], R28 ;  /* 0x0000001c04005986 */ /* 0x0001e8000c101506 */
[----:B------:R1:W-:Y:S01]  /*c2f20*/  @P2 STG.E.U16 [R8.64], R3 ;  /* 0x0000000308002986 */ /* 0x0003e2000c101506 */
[----:B--2---:R-:W-:-:S03]  /*c2f30*/  ISETP.LT.AND P5, PT, R17, c[0x0][0x17c], !P0 ;  /* 0x00005f0011007a0c */ /* 0x004fc600047a1270 */
[----:B------:R-:W2:Y:S04]  /*c2f40*/  LDL.LU R17, [R1+0x2a94] ;  /* 0x002a940001117983 */ /* 0x000ea80000300800 */
[----:B0-----:R-:W2:Y:S01]  /*c2f50*/  LDL.LU R28, [R1+0xc] ;  /* 0x00000c00011c7983 */ /* 0x001ea20000300800 */
        /* <DEDUP_REMOVED lines=11> */
[----:B0-----:R-:W-:-:S04]  /*c3010*/  LEA R4, P6, R10, R0, 0x1 ;  /* 0x000000000a047211 */ /* 0x001fc800078c08ff */
[----:B------:R-:W-:Y:S02]  /*c3020*/  LEA.HI.X.SX32 R5, R10, R2, 0x1, P6 ;  /* 0x000000020a057211 */ /* 0x000fe400030f0eff */
[----:B------:R-:W-:Y:S02]  /*c3030*/  ISETP.LT.AND P1, PT, R12, c[0x0][0x17c], !P0 ;  /* 0x00005f000c007a0c */ /* 0x000fe40004721270 */
[----:B------:R-:W4:Y:S04]  /*c3040*/  LDL.LU R12, [R1+0x2aa0] ;  /* 0x002aa000010c7983 */ /* 0x000f280000300800 */
        /* <DEDUP_REMOVED lines=11> */
[----:B------:R-:W-:Y:S02]  /*c3100*/  PRMT R3, R29, 0x7632, R3 ;  /* 0x000076321d037816 */ /* 0x000fe40000000003 */
[C---:B0-----:R-:W-:Y:S01]  /*c3110*/  LEA R4, P6, R10.reuse, R0, 0x1 ;  /* 0x000000000a047211 */ /* 0x041fe200078c08ff */
[----:B------:R-:W3:Y:S03]  /*c3120*/  LDL.LU R29, [R1+0x3c] ;  /* 0x00003c00011d7983 */ /* 0x000ee60000300800 */
[----:B------:R-:W-:Y:S01]  /*c3130*/  LEA.HI.X.SX32 R5, R10, R2, 0x1, P6 ;  /* 0x000000020a057211 */ /* 0x000fe200030f0eff */
[----:B------:R0:W-:Y:S04]  /*c3140*/  @P5 STG.E.U16 [R8.64], R3 ;  /* 0x0000000308005986 */ /* 0x0001e8000c101506 */
[----:B------:R-:W3:Y:S04]  /*c3150*/  LDL.LU R20, [R1+0x2ab4] ;  /* 0x002ab40001147983 */ /* 0x000ee80000300800 */
[----:B--2---:R1:W-:Y:S01]  /*c3160*/  @P2 STG.E.U16 [R4.64], R28 ;  /* 0x0000001c04002986 */ /* 0x0043e2000c101506 */
[----:B0-----:R-:W-:-:S03]  /*c3170*/  PRMT R3, R28, 0x7632, R3 ;  /* 0x000076321c037816 */ /* 0x001fc60000000003 */
[----:B------:R-:W2:Y:S01]  /*c3180*/  LDL.LU R18, [R1+0x2ab8] ;  /* 0x002ab80001127983 */ /* 0x000ea20000300800 */
[----:B----4-:R-:W-:-:S03]  /*c3190*/  ISETP.LT.AND P2, PT, R14, c[0x0][0x17c], !P0 ;  /* 0x00005f000e007a0c */ /* 0x010fc60004741270 */
[----:B-1----:R-:W4:Y:S04]  /*c31a0*/  LDL.LU R28, [R1+0x2c] ;  /* 0x00002c00011c7983 */ /* 0x002f280000300800 */
[----:B------:R-:W4:Y:S01]  /*c31b0*/  LDL.LU R14, [R1+0x2ac0] ;  /* 0x002ac000010e7983 */ /* 0x000f220000300800 */
        /* <DEDUP_REMOVED lines=9> */
[C---:B0-----:R-:W-:Y:S01]  /*c3250*/  LEA R8, P6, R6.reuse, R0, 0x1 ;  /* 0x0000000006087211 */ /* 0x041fe200078c08ff */
[----:B------:R-:W4:Y:S01]  /*c3260*/  LDL.LU R12, [R1+0x2ac4] ;  /* 0x002ac400010c7983 */ /* 0x000f220000300800 */
[----:B------:R-:W-:Y:S02]  /*c3270*/  PRMT R3, R27, 0x7632, R3 ;  /* 0x000076321b037816 */ /* 0x000fe40000000003 */
[----:B------:R-:W-:Y:S01]  /*c3280*/  LEA.HI.X.SX32 R9, R6, R2, 0x1, P6 ;  /* 0x0000000206097211 */ /* 0x000fe200030f0eff */
[----:B------:R0:W-:Y:S04]  /*c3290*/  @P4 STG.E.U16 [R4.64], R27 ;  /* 0x0000001b04004986 */ /* 0x0001e8000c101506 */
[----:B------:R1:W-:Y:S01]  /*c32a0*/  @P3 STG.E.U16 [R8.64], R3 ;  /* 0x0000000308003986 */ /* 0x0003e2000c101506 */
[----:B------:R-:W-:-:S02]  /*c32b0*/  ISETP.LT.AND P5, PT, R17, c[0x0][0x17c], !P0 ;  /* 0x00005f0011007a0c */ /* 0x000fc400047a1270 */
[----:B------:R-:W-:-:S04]  /*c32c0*/  IADD3 R10, R6, c[0x0][0x198], RZ ;  /* 0x00006600060a7a10 */ /* 0x000fc80007ffe0ff */
[----:B0-----:R-:W-:-:S04]  /*c32d0*/  LEA R4, P6, R10, R0, 0x1 ;  /* 0x000000000a047211 */ /* 0x001fc800078c08ff */
[C---:B------:R-:W-:Y:S02]  /*c32e0*/  LEA.HI.X.SX32 R5, R10.reuse, R2, 0x1, P6 ;  /* 0x000000020a057211 */ /* 0x040fe400030f0eff */
[----:B-----5:R-:W-:Y:S02]  /*c32f0*/  ISETP.LT.AND P4, PT, R13, c[0x0][0x17c], !P0 ;  /* 0x00005f000d007a0c */ /* 0x020fe40004781270 */
[----:B------:R-:W-:Y:S02]  /*c3300*/  IADD3 R13, R10, c[0x0][0x198], RZ ;  /* 0x000066000a0d7a10 */ /* 0x000fe40007ffe0ff */
[----:B---3--:R-:W-:Y:S02]  /*c3310*/  ISETP.LT.AND P3, PT, R16, c[0x0][0x17c], !P0 ;  /* 0x00005f0010007a0c */ /* 0x008fe40004761270 */
[----:B------:R-:W3:Y:S01]  /*c3320*/  LDL.LU R16, [R1+0x2abc] ;  /* 0x002abc0001107983 */ /* 0x000ee20000300800 */
[C---:B------:R-:W-:Y:S02]  /*c3330*/  IADD3 R17, R13.reuse, c[0x0][0x198], RZ ;  /* 0x000066000d117a10 */ /* 0x040fe40007ffe0ff */
[----:B-1----:R-:W-:Y:S01]  /*c3340*/  LEA R8, P6, R13, R0, 0x1 ;  /* 0x000000000d087211 */ /* 0x002fe200078c08ff */
[----:B------:R0:W-:Y:S01]  /*c3350*/  @P5 STG.E.U16 [R4.64], R29 ;  /* 0x0000001d04005986 */ /* 0x0001e2000c101506 */
[----:B------:R-:W-:-:S02]  /*c3360*/  PRMT R6, R29, 0x7632, R6 ;  /* 0x000076321d067816 */ /* 0x000fc40000000006 */
[----:B------:R-:W-:Y:S01]  /*c3370*/  LEA.HI.X.SX32 R9, R13, R2, 0x1, P6 ;  /* 0x000000020d097211 */ /* 0x000fe200030f0eff */
[----:B------:R-:W5:Y:S01]  /*c3380*/  LDL.LU R22, [R1+0x2ab0] ;  /* 0x002ab00001167983 */ /* 0x000f620000300800 */
[----:B0-----:R-:W-:-:S04]  /*c3390*/  LEA R4, P5, R17, R0, 0x1 ;  /* 0x0000000011047211 */ /* 0x001fc800078a08ff */
[----:B------:R-:W-:Y:S01]  /*c33a0*/  LEA.HI.X.SX32 R5, R17, R2, 0x1, P5 ;  /* 0x0000000211057211 */ /* 0x000fe200028f0eff */
[----:B------:R0:W-:Y:S01]  /*c33b0*/  @P2 STG.E.U16 [R8.64], R6 ;  /* 0x0000000608002986 */ /* 0x0001e2000c101506 */
[----:B------:R-:W-:Y:S02]  /*c33c0*/  ISETP.LT.AND P6, PT, R20, c[0x0][0x17c], !P0 ;  /* 0x00005f0014007a0c */ /* 0x000fe400047c1270 */
[----:B--2---:R-:W-:Y:S01]  /*c33d0*/  ISETP.LT.AND P2, PT, R18, c[0x0][0x17c], !P0 ;  /* 0x00005f0012007a0c */ /* 0x004fe20004741270 */
[----:B------:R-:W2:Y:S04]  /*c33e0*/  LDL.LU R20, [R1+0x2aa4] ;  /* 0x002aa40001147983 */ /* 0x000ea80000300800 */
[----:B----4-:R1:W-:Y:S01]  /*c33f0*/  @P1 STG.E.U16 [R4.64], R28 ;  /* 0x0000001c04001986 */ /* 0x0103e2000c101506 */
[----:B------:R-:W-:-:S03]  /*c3400*/  ISETP.LT.AND P1, PT, R14, c[0x0][0x17c], !P0 ;  /* 0x00005f000e007a0c */ /* 0x000fc60004721270 */
[----:B------:R-:W4:Y:S04]  /*c3410*/  LDL.LU R18, [R1+0x2a98] ;  /* 0x002a980001127983 */ /* 0x000f280000300800 */
[----:B------:R-:W2:Y:S01]  /*c3420*/  LDL.LU R14, [R1+0x2a8c] ;  /* 0x002a8c00010e7983 */ /* 0x000ea20000300800 */
[----:B------:R-:W-:-:S04]  /*c3430*/  IADD3 R13, R17, c[0x0][0x198], RZ ;  /* 0x00006600110d7a10 */ /* 0x000fc80007ffe0ff */
[C---:B0-----:R-:W-:Y:S02]  /*c3440*/  LEA R8, P5, R13.reuse, R0, 0x1 ;  /* 0x000000000d087211 */ /* 0x041fe400078a08ff */
[C---:B------:R-:W-:Y:S02]  /*c3450*/  IADD3 R3, R13.reuse, c[0x0][0x198], RZ ;  /* 0x000066000d037a10 */ /* 0x040fe40007ffe0ff */
[----:B------:R-:W-:Y:S02]  /*c3460*/  LEA.HI.X.SX32 R9, R13, R2, 0x1, P5 ;  /* 0x000000020d097211 */ /* 0x000fe400028f0eff */
[----:B------:R-:W-:Y:S02]  /*c3470*/  PRMT R10, R28, 0x7632, R10 ;  /* 0x000076321c0a7816 */ /* 0x000fe4000000000a */
[C---:B-1----:R-:W-:Y:S02]  /*c3480*/  LEA R4, P5, R3.reuse, R0, 0x1 ;  /* 0x0000000003047211 */ /* 0x042fe400078a08ff */
[C---:B------:R-:W-:Y:S01]  /*c3490*/  IADD3 R13, R3.reuse, c[0x0][0x198], RZ ;  /* 0x00006600030d7a10 */ /* 0x040fe20007ffe0ff */
[----:B------:R0:W-:Y:S01]  /*c34a0*/  @P4 STG.E.U16 [R8.64], R10 ;  /* 0x0000000a08004986 */ /* 0x0001e2000c101506 */
[----:B------:R-:W-:-:S02]  /*c34b0*/  LEA.HI.X.SX32 R5, R3, R2, 0x1, P5 ;  /* 0x0000000203057211 */ /* 0x000fc400028f0eff */
[----:B------:R-:W-:Y:S02]  /*c34c0*/  ISETP.LT.AND P5, PT, R12, c[0x0][0x17c], !P0 ;  /* 0x00005f000c007a0c */ /* 0x000fe400047a1270 */
[C---:B------:R-:W-:Y:S02]  /*c34d0*/  LEA R12, P4, R13.reuse, R0, 0x1 ;  /* 0x000000000d0c7211 */ /* 0x040fe400078808ff */
[----:B------:R-:W-:Y:S02]  /*c34e0*/  IADD3 R3, R13, c[0x0][0x198], RZ ;  /* 0x000066000d037a10 */ /* 0x000fe40007ffe0ff */
[----:B------:R-:W-:Y:S02]  /*c34f0*/  PRMT R6, R7, 0x7632, R6 ;  /* 0x0000763207067816 */ /* 0x000fe40000000006 */
[----:B------:R-:W-:Y:S02]  /*c3500*/  LEA.HI.X.SX32 R13, R13, R2, 0x1, P4 ;  /* 0x000000020d0d7211 */ /* 0x000fe400020f0eff */
[----:B------:R-:W-:Y:S01]  /*c3510*/  IADD3 R21, R3, c[0x0][0x198], RZ ;  /* 0x0000660003157a10 */ /* 0x000fe20007ffe0ff */
[----:B------:R1:W-:Y:S03]  /*c3520*/  @P3 STG.E.U16 [R4.64], R7 ;  /* 0x0000000704003986 */ /* 0x0003e6000c101506 */
[C---:B------:R-:W-:Y:S01]  /*c3530*/  IADD3 R25, R21.reuse, c[0x0][0x198], RZ ;  /* 0x0000660015197a10 */ /* 0x040fe20007ffe0ff */
[----:B------:R3:W-:Y:S01]  /*c3540*/  @P6 STG.E.U16 [R12.64], R6 ;  /* 0x000000060c006986 */ /* 0x0007e2000c101506 */
[----:B0-----:R-:W-:-:S04]  /*c3550*/  LEA R8, P6, R21, R0, 0x1 ;  /* 0x0000000015087211 */ /* 0x001fc800078c08ff */
[----:B------:R-:W-:Y:S02]  /*c3560*/  LEA.HI.X.SX32 R9, R21, R2, 0x1, P6 ;  /* 0x0000000215097211 */ /* 0x000fe400030f0eff */
[----:B-1----:R-:W-:Y:S02]  /*c3570*/  PRMT R5, R11, 0x7632, R5 ;  /* 0x000076320b057816 */ /* 0x002fe40000000005 */
[----:B---3--:R-:W-:Y:S02]  /*c3580*/  ISETP.LT.AND P4, PT, R16, c[0x0][0x17c], !P0 ;  /* 0x00005f0010007a0c */ /* 0x008fe40004781270 */
[----:B------:R-:W-:-:S04]  /*c3590*/  LEA R16, P3, R3, R0, 0x1 ;  /* 0x0000000003107211 */ /* 0x000fc800078608ff */
[----:B------:R-:W-:Y:S02]  /*c35a0*/  LEA.HI.X.SX32 R17, R3, R2, 0x1, P3 ;  /* 0x0000000203117211 */ /* 0x000fe400018f0eff */
[----:B------:R-:W-:-:S03]  /*c35b0*/  IADD3 R3, R25, c[0x0][0x198], RZ ;  /* 0x0000660019037a10 */ /* 0x000fc60007ffe0ff */
[----:B------:R-:W-:Y:S01]  /*c35c0*/  @P2 STG.E.U16 [R16.64], R11 ;  /* 0x0000000b10002986 */ /* 0x000fe2000c101506 */
[----:B------:R-:W-:-:S03]  /*c35d0*/  IADD3 R21, R3, c[0x0][0x198], RZ ;  /* 0x0000660003157a10 */ /* 0x000fc60007ffe0ff */
[----:B------:R0:W-:Y:S01]  /*c35e0*/  @P1 STG.E.U16 [R8.64], R5 ;  /* 0x0000000508001986 */ /* 0x0001e2000c101506 */
[-C--:B------:R-:W-:Y:S02]  /*c35f0*/  LEA R4, P1, R25, R0.reuse, 0x1 ;  /* 0x0000000019047211 */ /* 0x080fe400078208ff */
[C---:B------:R-:W-:Y:S02]  /*c3600*/  IADD3 R27, R21.reuse, c[0x0][0x198], RZ ;  /* 0x00006600151b7a10 */ /* 0x040fe40007ffe0ff */
[-C--:B------:R-:W-:Y:S02]  /*c3610*/  LEA R12, P6, R21, R0.reuse, 0x1 ;  /* 0x00000000150c7211 */ /* 0x080fe400078c08ff */
[----:B------:R-:W-:Y:S02]  /*c3620*/  LEA R6, P2, R3, R0, 0x1 ;  /* 0x0000000003067211 */ /* 0x000fe400078408ff */
[----:B0-----:R-:W-:Y:S02]  /*c3630*/  LEA.HI.X.SX32 R5, R25, R2, 0x1, P1 ;  /* 0x0000000219057211 */ /* 0x001fe400008f0eff */
[----:B------:R-:W-:-:S02]  /*c3640*/  IADD3 R25, R27, c[0x0][0x198], RZ ;  /* 0x000066001b197a10 */ /* 0x000fc40007ffe0ff */
[-C--:B------:R-:W-:Y:S02]  /*c3650*/  LEA.HI.X.SX32 R13, R21, R2.reuse, 0x1, P6 ;  /* 0x00000002150d7211 */ /* 0x080fe400030f0eff */
[----:B------:R-:W-:Y:S02]  /*c3660*/  LEA.HI.X.SX32 R7, R3, R2, 0x1, P2 ;  /* 0x0000000203077211 */ /* 0x000fe400010f0eff */
[-C--:B------:R-:W-:Y:S02]  /*c3670*/  LEA R10, P6, R27, R0.reuse, 0x1 ;  /* 0x000000001b0a7211 */ /* 0x080fe400078c08ff */
[C---:B------:R-:W-:Y:S02]  /*c3680*/  LEA R8, P1, R25.reuse, R0, 0x1 ;  /* 0x0000000019087211 */ /* 0x040fe400078208ff */
[----:B------:R-:W-:Y:S02]  /*c3690*/  IADD3 R3, R25, c[0x0][0x198], RZ ;  /* 0x0000660019037a10 */ /* 0x000fe40007ffe0ff */
[----:B-----5:R-:W-:-:S02]  /*c36a0*/  ISETP.LT.AND P3, PT, R22, c[0x0][0x17c], !P0 ;  /* 0x00005f0016007a0c */ /* 0x020fc40004761270 */
[----:B--2---:R-:W-:Y:S02]  /*c36b0*/  ISETP.LT.AND P2, PT, R20, c[0x0][0x17c], !P0 ;  /* 0x00005f0014007a0c */ /* 0x004fe40004741270 */
[-C--:B------:R-:W-:Y:S02]  /*c36c0*/  LEA.HI.X.SX32 R11, R27, R2.reuse, 0x1, P6 ;  /* 0x000000021b0b7211 */ /* 0x080fe400030f0eff */
[----:B------:R-:W-:Y:S02]  /*c36d0*/  LEA.HI.X.SX32 R9, R25, R2, 0x1, P1 ;  /* 0x0000000219097211 */ /* 0x000fe400008f0eff */
[----:B------:R-:W-:Y:S02]  /*c36e0*/  LEA R16, P6, R3, R0, 0x1 ;  /* 0x0000000003107211 */ /* 0x000fe400078c08ff */
[----:B----4-:R-:W-:Y:S02]  /*c36f0*/  ISETP.LT.AND P1, PT, R18, c[0x0][0x17c], !P0 ;  /* 0x00005f0012007a0c */ /* 0x010fe40004721270 */
[----:B------:R-:W-:-:S02]  /*c3700*/  ISETP.LT.AND P0, PT, R14, c[0x0][0x17c], !P0 ;  /* 0x00005f000e007a0c */ /* 0x000fc40004701270 */
[----:B------:R-:W-:Y:S01]  /*c3710*/  LEA.HI.X.SX32 R17, R3, R2, 0x1, P6 ;  /* 0x0000000203117211 */ /* 0x000fe200030f0eff */
[----:B------:R0:W-:Y:S01]  /*c3720*/  @P5 STG.E.U16 [R4.64], R15 ;  /* 0x0000000f04005986 */ /* 0x0001e2000c101506 */
[----:B------:R-:W-:-:S05]  /*c3730*/  PRMT R3, R15, 0x7632, R3 ;  /* 0x000076320f037816 */ /* 0x000fca0000000003 */
[----:B------:R1:W-:Y:S01]  /*c3740*/  @P4 STG.E.U16 [R6.64], R3 ;  /* 0x0000000306004986 */ /* 0x0003e2000c101506 */
[----:B0-----:R-:W-:-:S03]  /*c3750*/  PRMT R5, R19, 0x7632, R5 ;  /* 0x0000763213057816 */ /* 0x001fc60000000005 */
[----:B------:R1:W-:Y:S04]  /*c3760*/  @P3 STG.E.U16 [R12.64], R19 ;  /* 0x000000130c003986 */ /* 0x0003e8000c101506 */
[----:B------:R1:W-:Y:S04]  /*c3770*/  @P2 STG.E.U16 [R10.64], R5 ;  /* 0x000000050a002986 */ /* 0x0003e8000c101506 */
[----:B------:R1:W-:Y:S01]  /*c3780*/  @P1 STG.E.U16 [R8.64], R23 ;  /* 0x0000001708001986 */ /* 0x0003e2000c101506 */
[----:B------:R-:W-:Y:S05]  /*c3790*/  @!P0 EXIT ;  /* 0x000000000000894d */ /* 0x000fea0003800000 */
[----:B-1----:R-:W-:-:S05]  /*c37a0*/  PRMT R8, R23, 0x7632, R8 ;  /* 0x0000763217087816 */ /* 0x002fca0000000008 */
[----:B------:R-:W-:Y:S01]  /*c37b0*/  STG.E.U16 [R16.64], R8 ;  /* 0x0000000810007986 */ /* 0x000fe2000c101506 */
[----:B------:R-:W-:Y:S05]  /*c37c0*/  EXIT ;  /* 0x000000000000794d */ /* 0x000fea0003800000 */
.L_x_4:
[----:B------:R-:W-:-:S00]  /*c37d0*/  BRA `(.L_x_4) ;  /* 0xfffffff000007947 */ /* 0x000fc0000383ffff */
[----:B------:R-:W-:-:S00]  /*c37e0*/  NOP ;  /* 0x0000000000007918 */ /* 0x000fc00000000000 */
        /* <DEDUP_REMOVED lines=9> */
.L_x_5:


//--------------------- .nv.shared.matmul_kernel  --------------------------
	.section	.nv.shared.matmul_kernel,"aw",@nobits
	.sectionflags	@""
	.align	16
